//
// Generated by NVIDIA NVVM Compiler
//
// Compiler Build ID: CL-36424714
// Cuda compilation tools, release 13.0, V13.0.88
// Based on NVVM 20.0.0
//

.version 9.0
.target sm_100
.address_size 64

	// .globl	_Z15im2col_improvedPKfiiiiiiiiiiiiiiiPf
// _ZZ4gemmmmmPKfmS0_mPfmE2As has been demoted
// _ZZ4gemmmmmPKfmS0_mPfmE2Bs has been demoted

.visible .entry _Z15im2col_improvedPKfiiiiiiiiiiiiiiiPf(
	.param .u64 .ptr .align 1 _Z15im2col_improvedPKfiiiiiiiiiiiiiiiPf_param_0,
	.param .u32 _Z15im2col_improvedPKfiiiiiiiiiiiiiiiPf_param_1,
	.param .u32 _Z15im2col_improvedPKfiiiiiiiiiiiiiiiPf_param_2,
	.param .u32 _Z15im2col_improvedPKfiiiiiiiiiiiiiiiPf_param_3,
	.param .u32 _Z15im2col_improvedPKfiiiiiiiiiiiiiiiPf_param_4,
	.param .u32 _Z15im2col_improvedPKfiiiiiiiiiiiiiiiPf_param_5,
	.param .u32 _Z15im2col_improvedPKfiiiiiiiiiiiiiiiPf_param_6,
	.param .u32 _Z15im2col_improvedPKfiiiiiiiiiiiiiiiPf_param_7,
	.param .u32 _Z15im2col_improvedPKfiiiiiiiiiiiiiiiPf_param_8,
	.param .u32 _Z15im2col_improvedPKfiiiiiiiiiiiiiiiPf_param_9,
	.param .u32 _Z15im2col_improvedPKfiiiiiiiiiiiiiiiPf_param_10,
	.param .u32 _Z15im2col_improvedPKfiiiiiiiiiiiiiiiPf_param_11,
	.param .u32 _Z15im2col_improvedPKfiiiiiiiiiiiiiiiPf_param_12,
	.param .u32 _Z15im2col_improvedPKfiiiiiiiiiiiiiiiPf_param_13,
	.param .u32 _Z15im2col_improvedPKfiiiiiiiiiiiiiiiPf_param_14,
	.param .u32 _Z15im2col_improvedPKfiiiiiiiiiiiiiiiPf_param_15,
	.param .u64 .ptr .align 1 _Z15im2col_improvedPKfiiiiiiiiiiiiiiiPf_param_16
)
{
	.reg .pred 	%p<6>;
	.reg .b32 	%r<51>;
	.reg .b32 	%f<5>;
	.reg .b64 	%rd<9>;

	ld.param.u64 	%rd3, [_Z15im2col_improvedPKfiiiiiiiiiiiiiiiPf_param_0];
	ld.param.u32 	%r14, [_Z15im2col_improvedPKfiiiiiiiiiiiiiiiPf_param_1];
	ld.param.u32 	%r15, [_Z15im2col_improvedPKfiiiiiiiiiiiiiiiPf_param_2];
	ld.param.u32 	%r16, [_Z15im2col_improvedPKfiiiiiiiiiiiiiiiPf_param_3];
	ld.param.u32 	%r17, [_Z15im2col_improvedPKfiiiiiiiiiiiiiiiPf_param_4];
	ld.param.u32 	%r18, [_Z15im2col_improvedPKfiiiiiiiiiiiiiiiPf_param_5];
	ld.param.u32 	%r19, [_Z15im2col_improvedPKfiiiiiiiiiiiiiiiPf_param_6];
	ld.param.u32 	%r27, [_Z15im2col_improvedPKfiiiiiiiiiiiiiiiPf_param_7];
	ld.param.u32 	%r20, [_Z15im2col_improvedPKfiiiiiiiiiiiiiiiPf_param_8];
	ld.param.u32 	%r21, [_Z15im2col_improvedPKfiiiiiiiiiiiiiiiPf_param_9];
	ld.param.u32 	%r22, [_Z15im2col_improvedPKfiiiiiiiiiiiiiiiPf_param_10];
	ld.param.u32 	%r23, [_Z15im2col_improvedPKfiiiiiiiiiiiiiiiPf_param_11];
	ld.param.u32 	%r24, [_Z15im2col_improvedPKfiiiiiiiiiiiiiiiPf_param_12];
	ld.param.u32 	%r25, [_Z15im2col_improvedPKfiiiiiiiiiiiiiiiPf_param_13];
	ld.param.u32 	%r26, [_Z15im2col_improvedPKfiiiiiiiiiiiiiiiPf_param_14];
	ld.param.u32 	%r28, [_Z15im2col_improvedPKfiiiiiiiiiiiiiiiPf_param_15];
	ld.param.u64 	%rd4, [_Z15im2col_improvedPKfiiiiiiiiiiiiiiiPf_param_16];
	mul.lo.s32 	%r1, %r19, %r14;
	mul.lo.s32 	%r2, %r1, %r27;
	mov.u32 	%r29, %ctaid.x;
	mov.u32 	%r3, %ntid.x;
	mov.u32 	%r30, %tid.x;
	mad.lo.s32 	%r50, %r29, %r3, %r30;
	mul.lo.s32 	%r5, %r28, %r2;
	setp.ge.u32 	%p1, %r50, %r5;
	@%p1 bra 	$L__BB0_5;
	mul.lo.s32 	%r6, %r26, %r2;
	mov.u32 	%r31, %nctaid.x;
	mul.lo.s32 	%r7, %r3, %r31;
	cvta.to.global.u64 	%rd1, %rd4;
	cvta.to.global.u64 	%rd2, %rd3;
$L__BB0_2:
	add.s32 	%r32, %r50, %r6;
	div.u32 	%r33, %r32, %r2;
	div.u32 	%r9, %r33, %r17;
	rem.u32 	%r34, %r9, %r18;
	mul.lo.s32 	%r35, %r9, %r17;
	sub.s32 	%r36, %r33, %r35;
	mul.lo.s32 	%r37, %r33, %r2;
	sub.s32 	%r10, %r32, %r37;
	div.u32 	%r38, %r10, %r1;
	div.u32 	%r39, %r10, %r14;
	rem.u32 	%r40, %r39, %r19;
	mul.lo.s32 	%r41, %r34, %r23;
	sub.s32 	%r42, %r41, %r21;
	mad.lo.s32 	%r11, %r38, %r25, %r42;
	mul.lo.s32 	%r43, %r36, %r22;
	sub.s32 	%r44, %r43, %r20;
	mad.lo.s32 	%r12, %r40, %r24, %r44;
	setp.ge.u32 	%p2, %r11, %r16;
	setp.ge.u32 	%p3, %r12, %r15;
	mov.f32 	%f4, 0f00000000;
	or.pred  	%p4, %p2, %p3;
	@%p4 bra 	$L__BB0_4;
	div.u32 	%r45, %r9, %r18;
	mad.lo.s32 	%r46, %r45, %r16, %r11;
	mad.lo.s32 	%r47, %r46, %r15, %r12;
	rem.u32 	%r48, %r10, %r14;
	mad.lo.s32 	%r49, %r47, %r14, %r48;
	mul.wide.u32 	%rd5, %r49, 4;
	add.s64 	%rd6, %rd2, %rd5;
	ld.global.f32 	%f4, [%rd6];
$L__BB0_4:
	mul.wide.u32 	%rd7, %r50, 4;
	add.s64 	%rd8, %rd1, %rd7;
	st.global.f32 	[%rd8], %f4;
	add.s32 	%r50, %r50, %r7;
	setp.lt.u32 	%p5, %r50, %r5;
	@%p5 bra 	$L__BB0_2;
$L__BB0_5:
	ret;

}
	// .globl	_Z4gemmmmmPKfmS0_mPfm
.visible .entry _Z4gemmmmmPKfmS0_mPfm(
	.param .u64 _Z4gemmmmmPKfmS0_mPfm_param_0,
	.param .u64 _Z4gemmmmmPKfmS0_mPfm_param_1,
	.param .u64 _Z4gemmmmmPKfmS0_mPfm_param_2,
	.param .u64 .ptr .align 1 _Z4gemmmmmPKfmS0_mPfm_param_3,
	.param .u64 _Z4gemmmmmPKfmS0_mPfm_param_4,
	.param .u64 .ptr .align 1 _Z4gemmmmmPKfmS0_mPfm_param_5,
	.param .u64 _Z4gemmmmmPKfmS0_mPfm_param_6,
	.param .u64 .ptr .align 1 _Z4gemmmmmPKfmS0_mPfm_param_7,
	.param .u64 _Z4gemmmmmPKfmS0_mPfm_param_8
)
{
	.reg .pred 	%p<26>;
	.reg .b32 	%r<44>;
	.reg .b32 	%f<109>;
	.reg .b64 	%rd<61>;
	// demoted variable
	.shared .align 4 .b8 _ZZ4gemmmmmPKfmS0_mPfmE2As[256];
	// demoted variable
	.shared .align 4 .b8 _ZZ4gemmmmmPKfmS0_mPfmE2Bs[256];
	ld.param.u64 	%rd15, [_Z4gemmmmmPKfmS0_mPfm_param_0];
	ld.param.u64 	%rd16, [_Z4gemmmmmPKfmS0_mPfm_param_1];
	ld.param.u64 	%rd17, [_Z4gemmmmmPKfmS0_mPfm_param_2];
	ld.param.u64 	%rd22, [_Z4gemmmmmPKfmS0_mPfm_param_3];
	ld.param.u64 	%rd18, [_Z4gemmmmmPKfmS0_mPfm_param_4];
	ld.param.u64 	%rd23, [_Z4gemmmmmPKfmS0_mPfm_param_5];
	ld.param.u64 	%rd19, [_Z4gemmmmmPKfmS0_mPfm_param_6];
	cvta.to.global.u64 	%rd1, %rd23;
	cvta.to.global.u64 	%rd2, %rd22;
	mov.u32 	%r1, %ctaid.y;
	mov.u32 	%r2, %tid.y;
	mov.u32 	%r3, %ctaid.x;
	mov.u32 	%r4, %tid.x;
	add.s64 	%rd3, %rd17, 7;
	shr.u64 	%rd4, %rd3, 3;
	setp.lt.u64 	%p1, %rd3, 8;
	mov.f32 	%f108, 0f00000000;
	@%p1 bra 	$L__BB1_19;
	shl.b32 	%r18, %r1, 3;
	add.s32 	%r19, %r18, %r2;
	cvt.u64.u32 	%rd5, %r19;
	shl.b32 	%r20, %r2, 5;
	mov.u32 	%r21, _ZZ4gemmmmmPKfmS0_mPfmE2As;
	add.s32 	%r5, %r21, %r20;
	shl.b32 	%r22, %r4, 2;
	add.s32 	%r6, %r5, %r22;
	cvt.u64.u32 	%rd24, %r4;
	mad.lo.s64 	%rd6, %rd18, %rd5, %rd24;
	shl.b32 	%r23, %r3, 3;
	add.s32 	%r24, %r23, %r4;
	cvt.s64.s32 	%rd7, %r24;
	mov.u32 	%r25, _ZZ4gemmmmmPKfmS0_mPfmE2Bs;
	add.s32 	%r8, %r25, %r22;
	add.s32 	%r7, %r8, %r20;
	setp.eq.s64 	%p2, %rd4, 1;
	mov.f32 	%f108, 0f00000000;
	mov.b32 	%r43, 0;
	@%p2 bra 	$L__BB1_13;
	and.b64  	%rd60, %rd4, 2305843009213693950;
	mov.f32 	%f108, 0f00000000;
	mov.b32 	%r42, 8;
	mov.u32 	%r40, %r4;
	mov.u32 	%r41, %r2;
$L__BB1_3:
	setp.le.u64 	%p3, %rd15, %rd5;
	add.s32 	%r27, %r42, -8;
	cvt.u64.u32 	%rd26, %r40;
	setp.le.u64 	%p4, %rd17, %rd26;
	cvt.u64.u32 	%rd27, %r27;
	add.s64 	%rd28, %rd6, %rd27;
	shl.b64 	%rd29, %rd28, 2;
	add.s64 	%rd10, %rd2, %rd29;
	mov.f32 	%f100, 0f00000000;
	or.pred  	%p5, %p4, %p3;
	@%p5 bra 	$L__BB1_5;
	ld.global.f32 	%f100, [%rd10];
$L__BB1_5:
	setp.le.u64 	%p6, %rd16, %rd7;
	st.shared.f32 	[%r6], %f100;
	cvt.u64.u32 	%rd11, %r41;
	setp.le.u64 	%p7, %rd17, %rd11;
	mov.f32 	%f101, 0f00000000;
	or.pred  	%p8, %p6, %p7;
	@%p8 bra 	$L__BB1_7;
	mad.lo.s64 	%rd30, %rd19, %rd11, %rd7;
	shl.b64 	%rd31, %rd30, 2;
	add.s64 	%rd32, %rd1, %rd31;
	ld.global.f32 	%f101, [%rd32];
$L__BB1_7:
	st.shared.f32 	[%r7], %f101;
	bar.sync 	0;
	ld.shared.f32 	%f27, [%r5];
	ld.shared.f32 	%f28, [%r8];
	fma.rn.f32 	%f29, %f27, %f28, %f108;
	ld.shared.f32 	%f30, [%r5+4];
	ld.shared.f32 	%f31, [%r8+32];
	fma.rn.f32 	%f32, %f30, %f31, %f29;
	ld.shared.f32 	%f33, [%r5+8];
	ld.shared.f32 	%f34, [%r8+64];
	fma.rn.f32 	%f35, %f33, %f34, %f32;
	ld.shared.f32 	%f36, [%r5+12];
	ld.shared.f32 	%f37, [%r8+96];
	fma.rn.f32 	%f38, %f36, %f37, %f35;
	ld.shared.f32 	%f39, [%r5+16];
	ld.shared.f32 	%f40, [%r8+128];
	fma.rn.f32 	%f41, %f39, %f40, %f38;
	ld.shared.f32 	%f42, [%r5+20];
	ld.shared.f32 	%f43, [%r8+160];
	fma.rn.f32 	%f44, %f42, %f43, %f41;
	ld.shared.f32 	%f45, [%r5+24];
	ld.shared.f32 	%f46, [%r8+192];
	fma.rn.f32 	%f47, %f45, %f46, %f44;
	ld.shared.f32 	%f48, [%r5+28];
	ld.shared.f32 	%f49, [%r8+224];
	fma.rn.f32 	%f6, %f48, %f49, %f47;
	bar.sync 	0;
	add.s32 	%r28, %r40, 8;
	cvt.u64.u32 	%rd34, %r28;
	setp.le.u64 	%p10, %rd17, %rd34;
	mov.f32 	%f102, 0f00000000;
	or.pred  	%p11, %p10, %p3;
	@%p11 bra 	$L__BB1_9;
	ld.global.f32 	%f102, [%rd10+32];
$L__BB1_9:
	st.shared.f32 	[%r6], %f102;
	add.s32 	%r29, %r41, 8;
	cvt.u64.u32 	%rd12, %r29;
	setp.le.u64 	%p13, %rd17, %rd12;
	mov.f32 	%f103, 0f00000000;
	or.pred  	%p14, %p6, %p13;
	@%p14 bra 	$L__BB1_11;
	mad.lo.s64 	%rd35, %rd19, %rd12, %rd7;
	shl.b64 	%rd36, %rd35, 2;
	add.s64 	%rd37, %rd1, %rd36;
	ld.global.f32 	%f103, [%rd37];
$L__BB1_11:
	st.shared.f32 	[%r7], %f103;
	bar.sync 	0;
	ld.shared.f32 	%f51, [%r5];
	ld.shared.f32 	%f52, [%r8];
	fma.rn.f32 	%f53, %f51, %f52, %f6;
	ld.shared.f32 	%f54, [%r5+4];
	ld.shared.f32 	%f55, [%r8+32];
	fma.rn.f32 	%f56, %f54, %f55, %f53;
	ld.shared.f32 	%f57, [%r5+8];
	ld.shared.f32 	%f58, [%r8+64];
	fma.rn.f32 	%f59, %f57, %f58, %f56;
	ld.shared.f32 	%f60, [%r5+12];
	ld.shared.f32 	%f61, [%r8+96];
	fma.rn.f32 	%f62, %f60, %f61, %f59;
	ld.shared.f32 	%f63, [%r5+16];
	ld.shared.f32 	%f64, [%r8+128];
	fma.rn.f32 	%f65, %f63, %f64, %f62;
	ld.shared.f32 	%f66, [%r5+20];
	ld.shared.f32 	%f67, [%r8+160];
	fma.rn.f32 	%f68, %f66, %f67, %f65;
	ld.shared.f32 	%f69, [%r5+24];
	ld.shared.f32 	%f70, [%r8+192];
	fma.rn.f32 	%f71, %f69, %f70, %f68;
	ld.shared.f32 	%f72, [%r5+28];
	ld.shared.f32 	%f73, [%r8+224];
	fma.rn.f32 	%f108, %f72, %f73, %f71;
	bar.sync 	0;
	add.s32 	%r42, %r42, 16;
	add.s32 	%r41, %r41, 16;
	add.s32 	%r40, %r40, 16;
	add.s64 	%rd60, %rd60, -2;
	setp.ne.s64 	%p15, %rd60, 0;
	@%p15 bra 	$L__BB1_3;
	add.s32 	%r43, %r42, -8;
$L__BB1_13:
	and.b64  	%rd38, %rd3, 8;
	setp.eq.s64 	%p16, %rd38, 0;
	@%p16 bra 	$L__BB1_19;
	setp.le.u64 	%p17, %rd15, %rd5;
	add.s32 	%r30, %r43, %r4;
	cvt.u64.u32 	%rd40, %r30;
	setp.le.u64 	%p18, %rd17, %rd40;
	mov.f32 	%f106, 0f00000000;
	or.pred  	%p19, %p18, %p17;
	@%p19 bra 	$L__BB1_16;
	cvt.u64.u32 	%rd41, %r43;
	add.s64 	%rd42, %rd6, %rd41;
	shl.b64 	%rd43, %rd42, 2;
	add.s64 	%rd44, %rd2, %rd43;
	ld.global.f32 	%f106, [%rd44];
$L__BB1_16:
	setp.le.u64 	%p20, %rd16, %rd7;
	st.shared.f32 	[%r6], %f106;
	add.s32 	%r31, %r43, %r2;
	cvt.u64.u32 	%rd14, %r31;
	setp.le.u64 	%p21, %rd17, %rd14;
	mov.f32 	%f107, 0f00000000;
	or.pred  	%p22, %p20, %p21;
	@%p22 bra 	$L__BB1_18;
	mad.lo.s64 	%rd45, %rd19, %rd14, %rd7;
	shl.b64 	%rd46, %rd45, 2;
	add.s64 	%rd47, %rd1, %rd46;
	ld.global.f32 	%f107, [%rd47];
$L__BB1_18:
	st.shared.f32 	[%r7], %f107;
	bar.sync 	0;
	ld.shared.f32 	%f76, [%r5];
	ld.shared.f32 	%f77, [%r8];
	fma.rn.f32 	%f78, %f76, %f77, %f108;
	ld.shared.f32 	%f79, [%r5+4];
	ld.shared.f32 	%f80, [%r8+32];
	fma.rn.f32 	%f81, %f79, %f80, %f78;
	ld.shared.f32 	%f82, [%r5+8];
	ld.shared.f32 	%f83, [%r8+64];
	fma.rn.f32 	%f84, %f82, %f83, %f81;
	ld.shared.f32 	%f85, [%r5+12];
	ld.shared.f32 	%f86, [%r8+96];
	fma.rn.f32 	%f87, %f85, %f86, %f84;
	ld.shared.f32 	%f88, [%r5+16];
	ld.shared.f32 	%f89, [%r8+128];
	fma.rn.f32 	%f90, %f88, %f89, %f87;
	ld.shared.f32 	%f91, [%r5+20];
	ld.shared.f32 	%f92, [%r8+160];
	fma.rn.f32 	%f93, %f91, %f92, %f90;
	ld.shared.f32 	%f94, [%r5+24];
	ld.shared.f32 	%f95, [%r8+192];
	fma.rn.f32 	%f96, %f94, %f95, %f93;
	ld.shared.f32 	%f97, [%r5+28];
	ld.shared.f32 	%f98, [%r8+224];
	fma.rn.f32 	%f108, %f97, %f98, %f96;
	bar.sync 	0;
$L__BB1_19:
	shl.b32 	%r32, %r1, 3;
	add.s32 	%r33, %r32, %r2;
	cvt.u64.u32 	%rd48, %r33;
	setp.le.u64 	%p23, %rd15, %rd48;
	shl.b32 	%r34, %r3, 3;
	add.s32 	%r35, %r34, %r4;
	cvt.s64.s32 	%rd49, %r35;
	setp.le.u64 	%p24, %rd16, %rd49;
	or.pred  	%p25, %p23, %p24;
	@%p25 bra 	$L__BB1_21;
	ld.param.u64 	%rd59, [_Z4gemmmmmPKfmS0_mPfm_param_8];
	ld.param.u64 	%rd58, [_Z4gemmmmmPKfmS0_mPfm_param_7];
	mov.u32 	%r36, %ntid.y;
	mad.lo.s32 	%r37, %r1, %r36, %r2;
	cvt.u64.u32 	%rd50, %r37;
	mov.u32 	%r38, %ntid.x;
	mul.lo.s32 	%r39, %r3, %r38;
	cvt.u64.u32 	%rd51, %r39;
	cvt.u64.u32 	%rd52, %r4;
	add.s64 	%rd53, %rd51, %rd52;
	mad.lo.s64 	%rd54, %rd59, %rd50, %rd53;
	cvta.to.global.u64 	%rd55, %rd58;
	shl.b64 	%rd56, %rd54, 2;
	add.s64 	%rd57, %rd55, %rd56;
	st.global.f32 	[%rd57], %f108;
$L__BB1_21:
	ret;

}
	// .globl	_Z4gemmmmmPKfmS0_mPfmi
.visible .entry _Z4gemmmmmPKfmS0_mPfmi(
	.param .u64 _Z4gemmmmmPKfmS0_mPfmi_param_0,
	.param .u64 _Z4gemmmmmPKfmS0_mPfmi_param_1,
	.param .u64 _Z4gemmmmmPKfmS0_mPfmi_param_2,
	.param .u64 .ptr .align 1 _Z4gemmmmmPKfmS0_mPfmi_param_3,
	.param .u64 _Z4gemmmmmPKfmS0_mPfmi_param_4,
	.param .u64 .ptr .align 1 _Z4gemmmmmPKfmS0_mPfmi_param_5,
	.param .u64 _Z4gemmmmmPKfmS0_mPfmi_param_6,
	.param .u64 .ptr .align 1 _Z4gemmmmmPKfmS0_mPfmi_param_7,
	.param .u64 _Z4gemmmmmPKfmS0_mPfmi_param_8,
	.param .u32 _Z4gemmmmmPKfmS0_mPfmi_param_9
)
{
	.reg .pred 	%p<31>;
	.reg .b32 	%r<37>;
	.reg .b32 	%f<9>;
	.reg .b64 	%rd<85>;
	.reg .b64 	%fd<17>;

	ld.param.u64 	%rd18, [_Z4gemmmmmPKfmS0_mPfmi_param_0];
	ld.param.u64 	%rd20, [_Z4gemmmmmPKfmS0_mPfmi_param_2];
	ld.param.u64 	%rd21, [_Z4gemmmmmPKfmS0_mPfmi_param_3];
	ld.param.u64 	%rd22, [_Z4gemmmmmPKfmS0_mPfmi_param_4];
	ld.param.u64 	%rd23, [_Z4gemmmmmPKfmS0_mPfmi_param_5];
	ld.param.u64 	%rd24, [_Z4gemmmmmPKfmS0_mPfmi_param_6];
	ld.param.u32 	%r3, [_Z4gemmmmmPKfmS0_mPfmi_param_9];
	mov.u32 	%r4, %ctaid.x;
	mov.u32 	%r5, %ntid.x;
	mov.u32 	%r6, %tid.x;
	mad.lo.s32 	%r1, %r4, %r5, %r6;
	setp.ge.s32 	%p2, %r1, %r3;
	@%p2 bra 	$L__BB2_14;
	mov.u32 	%r7, %ctaid.y;
	cvt.u64.u32 	%rd27, %r7;
	mul.lo.s64 	%rd1, %rd18, %rd27;
	cvt.s64.s32 	%rd2, %r1;
	or.b64  	%rd28, %rd2, %rd18;
	and.b64  	%rd29, %rd28, -4294967296;
	setp.ne.s64 	%p3, %rd29, 0;
	@%p3 bra 	$L__BB2_3;
	cvt.u32.u64 	%r8, %rd18;
	cvt.u32.u64 	%r9, %rd2;
	div.u32 	%r10, %r9, %r8;
	mul.lo.s32 	%r11, %r10, %r8;
	sub.s32 	%r12, %r9, %r11;
	cvt.u64.u32 	%rd80, %r10;
	cvt.u64.u32 	%rd81, %r12;
	bra.uni 	$L__BB2_4;
$L__BB2_3:
	div.u64 	%rd80, %rd2, %rd18;
	mul.lo.s64 	%rd30, %rd80, %rd18;
	sub.s64 	%rd81, %rd2, %rd30;
$L__BB2_4:
	setp.eq.s64 	%p4, %rd20, 0;
	mov.f32 	%f8, 0f00000000;
	@%p4 bra 	$L__BB2_13;
	cvt.s64.s32 	%rd32, %rd81;
	mul.lo.s64 	%rd33, %rd1, %rd20;
	mad.lo.s64 	%rd9, %rd32, %rd22, %rd33;
	cvta.to.global.u64 	%rd10, %rd21;
	cvta.to.global.u64 	%rd11, %rd23;
	mov.f32 	%f8, 0f00000000;
	mov.b64 	%rd82, 0;
$L__BB2_6:
	add.s64 	%rd34, %rd9, %rd82;
	shl.b64 	%rd35, %rd34, 2;
	add.s64 	%rd36, %rd10, %rd35;
	ld.global.u32 	%r14, [%rd36];
	cvt.s64.s32 	%rd37, %rd80;
	mad.lo.s64 	%rd38, %rd82, %rd24, %rd37;
	shl.b64 	%rd39, %rd38, 2;
	add.s64 	%rd40, %rd11, %rd39;
	ld.global.u32 	%r15, [%rd40];
	cvt.u64.u32 	%rd41, %r14;
	cvt.u64.u32 	%rd42, %r15;
	shr.u64 	%rd43, %rd41, 23;
	and.b64  	%rd44, %rd43, 255;
	shr.u64 	%rd45, %rd42, 23;
	and.b64  	%rd46, %rd45, 255;
	and.b64  	%rd47, %rd41, 8388607;
	and.b64  	%rd48, %rd42, 8388607;
	setp.eq.s64 	%p5, %rd44, 0;
	setp.eq.s64 	%p6, %rd46, 0;
	or.pred  	%p7, %p5, %p6;
	setp.eq.s64 	%p8, %rd44, 255;
	setp.eq.s64 	%p9, %rd46, 255;
	or.pred  	%p10, %p8, %p9;
	setp.ne.s64 	%p11, %rd47, 0;
	and.pred  	%p12, %p11, %p8;
	setp.ne.s64 	%p13, %rd48, 0;
	and.pred  	%p14, %p13, %p9;
	or.pred  	%p15, %p12, %p14;
	not.pred 	%p17, %p10;
	and.pred  	%p18, %p7, %p17;
	and.pred  	%p19, %p7, %p10;
	or.pred  	%p1, %p19, %p15;
	xor.b32  	%r2, %r15, %r14;
	add.s64 	%rd49, %rd46, %rd44;
	setp.lt.u64 	%p20, %rd49, 127;
	setp.gt.u64 	%p21, %rd49, 381;
	cvt.u32.u64 	%r16, %rd47;
	or.b32  	%r17, %r16, 8388608;
	cvt.u32.u64 	%r18, %rd48;
	or.b32  	%r19, %r18, 8388608;
	shr.u32 	%r20, %r17, 16;
	shr.u32 	%r21, %r19, 16;
	cvt.rn.f64.u32 	%fd1, %r20;
	fma.rn.f64 	%fd2, %fd1, 0d3F80000000000000, 0dBFF0000000000000;
	cvt.rn.f64.u32 	%fd3, %r21;
	fma.rn.f64 	%fd4, %fd3, 0d3F80000000000000, 0dBFF0000000000000;
	add.f64 	%fd5, %fd2, 0d401C000000000000;
	add.f64 	%fd6, %fd4, 0d401C000000000000;
	mul.f64 	%fd7, %fd5, 0d4070000000000000;
	cvt.rzi.u64.f64 	%rd50, %fd7;
	mul.f64 	%fd8, %fd6, 0d4070000000000000;
	cvt.rzi.u64.f64 	%rd51, %fd8;
	add.s64 	%rd52, %rd51, %rd50;
	cvt.rn.f64.u64 	%fd9, %rd52;
	mul.f64 	%fd10, %fd9, 0d3F70000000000000;
	cvt.rmi.f64.f64 	%fd11, %fd10;
	sub.f64 	%fd12, %fd10, %fd11;
	add.f64 	%fd13, %fd12, 0d3FF0000000000000;
	cvt.rzi.u64.f64 	%rd53, %fd11;
	cvt.u32.u64 	%r22, %rd53;
	mov.b64 	%rd54, 1;
	shl.b64 	%rd55, %rd54, %r22;
	cvt.rn.f64.u64 	%fd14, %rd55;
	mul.f64 	%fd15, %fd13, %fd14;
	cvt.rmi.f64.f64 	%fd16, %fd15;
	cvt.rzi.u64.f64 	%rd56, %fd16;
	shl.b64 	%rd57, %rd56, 32;
	setp.lt.u64 	%p22, %rd57, 140737488355328;
	selp.u32 	%r23, 1, 0, %p22;
	shl.b64 	%rd58, %rd57, %r23;
	selp.b64 	%rd59, -127, -126, %p22;
	add.s64 	%rd84, %rd59, %rd49;
	setp.eq.s64 	%p23, %rd84, 255;
	shr.u64 	%rd83, %rd58, 24;
	setp.eq.s64 	%p24, %rd84, 0;
	or.pred  	%p25, %p20, %p18;
	or.pred  	%p26, %p25, %p24;
	selp.b32 	%r24, 4, 0, %p1;
	selp.b32 	%r25, 2, 0, %p23;
	selp.b32 	%r26, %r25, 2, %p7;
	selp.b32 	%r27, %r26, %r25, %p10;
	selp.b32 	%r28, 2, %r27, %p21;
	or.b32  	%r29, %r28, %r24;
	selp.u32 	%r30, 1, 0, %p26;
	or.b32  	%r13, %r29, %r30;
	setp.eq.s32 	%p27, %r13, 0;
	@%p27 bra 	$L__BB2_12;
	setp.eq.s32 	%p28, %r13, 2;
	@%p28 bra 	$L__BB2_10;
	setp.ne.s32 	%p29, %r13, 1;
	@%p29 bra 	$L__BB2_11;
	mov.b64 	%rd83, 0;
	mov.u64 	%rd84, %rd83;
	bra.uni 	$L__BB2_12;
$L__BB2_10:
	mov.b64 	%rd84, 255;
	mov.b64 	%rd83, 0;
	bra.uni 	$L__BB2_12;
$L__BB2_11:
	mov.b64 	%rd84, 255;
	mov.b64 	%rd83, 4194304;
$L__BB2_12:
	selp.u32 	%r31, -1, 0, %p1;
	shl.b32 	%r32, %r31, 31;
	xor.b32  	%r33, %r32, -2147483648;
	and.b32  	%r34, %r33, %r2;
	cvt.u64.u32 	%rd65, %r34;
	shl.b64 	%rd66, %rd84, 23;
	and.b64  	%rd67, %rd83, 8388607;
	or.b64  	%rd68, %rd67, %rd65;
	add.s64 	%rd69, %rd68, %rd66;
	mov.b64 	{%r35, %r36}, %rd69;
	mov.b32 	%f6, %r35;
	add.f32 	%f8, %f8, %f6;
	add.s64 	%rd82, %rd82, 1;
	setp.gt.u64 	%p30, %rd20, %rd82;
	@%p30 bra 	$L__BB2_6;
$L__BB2_13:
	ld.param.u64 	%rd79, [_Z4gemmmmmPKfmS0_mPfmi_param_8];
	ld.param.u64 	%rd78, [_Z4gemmmmmPKfmS0_mPfmi_param_7];
	ld.param.u64 	%rd77, [_Z4gemmmmmPKfmS0_mPfmi_param_1];
	cvt.s64.s32 	%rd70, %rd81;
	cvt.s64.s32 	%rd71, %rd80;
	mad.lo.s64 	%rd72, %rd1, %rd77, %rd71;
	mad.lo.s64 	%rd73, %rd70, %rd79, %rd72;
	cvta.to.global.u64 	%rd74, %rd78;
	shl.b64 	%rd75, %rd73, 2;
	add.s64 	%rd76, %rd74, %rd75;
	st.global.f32 	[%rd76], %f8;
$L__BB2_14:
	ret;

}
	// .globl	_Z6im2coliPKfiiiiiiiiiiiiiPf
.visible .entry _Z6im2coliPKfiiiiiiiiiiiiiPf(
	.param .u32 _Z6im2coliPKfiiiiiiiiiiiiiPf_param_0,
	.param .u64 .ptr .align 1 _Z6im2coliPKfiiiiiiiiiiiiiPf_param_1,
	.param .u32 _Z6im2coliPKfiiiiiiiiiiiiiPf_param_2,
	.param .u32 _Z6im2coliPKfiiiiiiiiiiiiiPf_param_3,
	.param .u32 _Z6im2coliPKfiiiiiiiiiiiiiPf_param_4,
	.param .u32 _Z6im2coliPKfiiiiiiiiiiiiiPf_param_5,
	.param .u32 _Z6im2coliPKfiiiiiiiiiiiiiPf_param_6,
	.param .u32 _Z6im2coliPKfiiiiiiiiiiiiiPf_param_7,
	.param .u32 _Z6im2coliPKfiiiiiiiiiiiiiPf_param_8,
	.param .u32 _Z6im2coliPKfiiiiiiiiiiiiiPf_param_9,
	.param .u32 _Z6im2coliPKfiiiiiiiiiiiiiPf_param_10,
	.param .u32 _Z6im2coliPKfiiiiiiiiiiiiiPf_param_11,
	.param .u32 _Z6im2coliPKfiiiiiiiiiiiiiPf_param_12,
	.param .u32 _Z6im2coliPKfiiiiiiiiiiiiiPf_param_13,
	.param .u32 _Z6im2coliPKfiiiiiiiiiiiiiPf_param_14,
	.param .u64 .ptr .align 1 _Z6im2coliPKfiiiiiiiiiiiiiPf_param_15
)
{
	.reg .pred 	%p<88>;
	.reg .b32 	%r<152>;
	.reg .b32 	%f<61>;
	.reg .b64 	%rd<117>;

	ld.param.u32 	%r61, [_Z6im2coliPKfiiiiiiiiiiiiiPf_param_0];
	ld.param.u64 	%rd29, [_Z6im2coliPKfiiiiiiiiiiiiiPf_param_1];
	ld.param.u32 	%r49, [_Z6im2coliPKfiiiiiiiiiiiiiPf_param_2];
	ld.param.u32 	%r50, [_Z6im2coliPKfiiiiiiiiiiiiiPf_param_3];
	ld.param.u32 	%r51, [_Z6im2coliPKfiiiiiiiiiiiiiPf_param_4];
	ld.param.u32 	%r52, [_Z6im2coliPKfiiiiiiiiiiiiiPf_param_5];
	ld.param.u32 	%r53, [_Z6im2coliPKfiiiiiiiiiiiiiPf_param_6];
	ld.param.u32 	%r54, [_Z6im2coliPKfiiiiiiiiiiiiiPf_param_7];
	ld.param.u32 	%r55, [_Z6im2coliPKfiiiiiiiiiiiiiPf_param_8];
	ld.param.u32 	%r56, [_Z6im2coliPKfiiiiiiiiiiiiiPf_param_9];
	ld.param.u32 	%r57, [_Z6im2coliPKfiiiiiiiiiiiiiPf_param_10];
	ld.param.u32 	%r58, [_Z6im2coliPKfiiiiiiiiiiiiiPf_param_12];
	ld.param.u32 	%r59, [_Z6im2coliPKfiiiiiiiiiiiiiPf_param_13];
	ld.param.u32 	%r60, [_Z6im2coliPKfiiiiiiiiiiiiiPf_param_14];
	ld.param.u64 	%rd28, [_Z6im2coliPKfiiiiiiiiiiiiiPf_param_15];
	cvta.to.global.u64 	%rd1, %rd29;
	mov.u32 	%r62, %ctaid.x;
	mov.u32 	%r63, %ntid.x;
	mov.u32 	%r64, %tid.x;
	mad.lo.s32 	%r1, %r62, %r63, %r64;
	setp.ge.s32 	%p1, %r1, %r61;
	@%p1 bra 	$L__BB3_46;
	cvta.to.global.u64 	%rd30, %rd28;
	mov.u32 	%r65, %ctaid.y;
	mul.lo.s32 	%r66, %r59, %r65;
	cvt.s64.s32 	%rd31, %r66;
	mul.lo.s32 	%r67, %r60, %r65;
	cvt.s64.s32 	%rd32, %r67;
	div.s32 	%r68, %r1, %r57;
	mul.lo.s32 	%r69, %r68, %r57;
	sub.s32 	%r70, %r1, %r69;
	div.s32 	%r71, %r68, %r58;
	mul.lo.s32 	%r72, %r71, %r58;
	sub.s32 	%r73, %r68, %r72;
	mul.lo.s32 	%r74, %r71, %r55;
	sub.s32 	%r2, %r74, %r54;
	mul.lo.s32 	%r3, %r73, %r56;
	sub.s32 	%r4, %r3, %r53;
	mad.lo.s32 	%r75, %r2, %r50, %r4;
	mad.lo.s32 	%r76, %r75, %r57, %r70;
	cvt.s64.s32 	%rd33, %r76;
	add.s64 	%rd2, %rd33, %rd31;
	mul.lo.s32 	%r77, %r52, %r51;
	mul.lo.s32 	%r78, %r77, %r57;
	mad.lo.s32 	%r79, %r78, %r68, %r70;
	cvt.s64.s32 	%rd34, %r79;
	add.s64 	%rd35, %rd34, %rd32;
	shl.b64 	%rd36, %rd35, 2;
	add.s64 	%rd116, %rd30, %rd36;
	setp.lt.s32 	%p2, %r51, 1;
	@%p2 bra 	$L__BB3_46;
	setp.lt.s32 	%p3, %r52, 1;
	@%p3 bra 	$L__BB3_46;
	and.b32  	%r5, %r52, 7;
	and.b32  	%r81, %r52, 2147483640;
	neg.s32 	%r6, %r81;
	mul.lo.s32 	%r7, %r57, %r50;
	add.s32 	%r8, %r4, 3;
	mul.wide.s32 	%rd4, %r57, 32;
	mul.wide.s32 	%rd5, %r57, 4;
	mov.b32 	%r138, 0;
$L__BB3_4:
	setp.lt.u32 	%p4, %r52, 8;
	add.s32 	%r10, %r138, %r2;
	mul.lo.s32 	%r11, %r138, %r50;
	mov.b32 	%r150, 0;
	@%p4 bra 	$L__BB3_23;
	add.s32 	%r84, %r11, 7;
	mul.lo.s32 	%r147, %r57, %r84;
	add.s32 	%r85, %r11, 6;
	mul.lo.s32 	%r146, %r57, %r85;
	add.s32 	%r86, %r11, 5;
	mul.lo.s32 	%r145, %r57, %r86;
	add.s32 	%r87, %r11, 4;
	mul.lo.s32 	%r144, %r57, %r87;
	add.s32 	%r88, %r11, 3;
	mul.lo.s32 	%r143, %r57, %r88;
	add.s32 	%r89, %r11, 2;
	mul.lo.s32 	%r142, %r57, %r89;
	mad.lo.s32 	%r141, %r57, %r11, %r57;
	mul.lo.s32 	%r140, %r7, %r138;
	mov.u64 	%rd109, %rd116;
	mov.u32 	%r139, %r8;
	mov.u32 	%r148, %r6;
$L__BB3_6:
	.pragma "nounroll";
	setp.ge.s32 	%p5, %r10, %r49;
	add.s32 	%r90, %r139, -3;
	or.b32  	%r91, %r10, %r90;
	setp.lt.s32 	%p6, %r91, 0;
	setp.ge.s32 	%p7, %r90, %r50;
	or.pred  	%p8, %p5, %p7;
	mov.f32 	%f46, 0f00000000;
	or.pred  	%p9, %p8, %p6;
	@%p9 bra 	$L__BB3_8;
	cvt.s64.s32 	%rd38, %r140;
	add.s64 	%rd39, %rd2, %rd38;
	shl.b64 	%rd40, %rd39, 2;
	add.s64 	%rd41, %rd1, %rd40;
	ld.global.f32 	%f46, [%rd41];
$L__BB3_8:
	add.s32 	%r92, %r139, -2;
	or.b32  	%r93, %r10, %r92;
	st.global.f32 	[%rd109], %f46;
	setp.lt.s32 	%p11, %r93, 0;
	setp.ge.s32 	%p12, %r92, %r50;
	or.pred  	%p13, %p5, %p12;
	mov.f32 	%f47, 0f00000000;
	or.pred  	%p14, %p13, %p11;
	@%p14 bra 	$L__BB3_10;
	cvt.s64.s32 	%rd42, %r141;
	add.s64 	%rd43, %rd2, %rd42;
	shl.b64 	%rd44, %rd43, 2;
	add.s64 	%rd45, %rd1, %rd44;
	ld.global.f32 	%f47, [%rd45];
$L__BB3_10:
	add.s32 	%r94, %r139, -1;
	or.b32  	%r95, %r10, %r94;
	add.s64 	%rd8, %rd109, %rd5;
	st.global.f32 	[%rd8], %f47;
	setp.lt.s32 	%p16, %r95, 0;
	setp.ge.s32 	%p17, %r94, %r50;
	or.pred  	%p18, %p5, %p17;
	mov.f32 	%f48, 0f00000000;
	or.pred  	%p19, %p18, %p16;
	@%p19 bra 	$L__BB3_12;
	cvt.s64.s32 	%rd46, %r142;
	add.s64 	%rd47, %rd2, %rd46;
	shl.b64 	%rd48, %rd47, 2;
	add.s64 	%rd49, %rd1, %rd48;
	ld.global.f32 	%f48, [%rd49];
$L__BB3_12:
	or.b32  	%r96, %r10, %r139;
	add.s64 	%rd9, %rd8, %rd5;
	st.global.f32 	[%rd9], %f48;
	setp.lt.s32 	%p21, %r96, 0;
	setp.ge.s32 	%p22, %r139, %r50;
	or.pred  	%p23, %p5, %p22;
	mov.f32 	%f49, 0f00000000;
	or.pred  	%p24, %p23, %p21;
	@%p24 bra 	$L__BB3_14;
	cvt.s64.s32 	%rd50, %r143;
	add.s64 	%rd51, %rd2, %rd50;
	shl.b64 	%rd52, %rd51, 2;
	add.s64 	%rd53, %rd1, %rd52;
	ld.global.f32 	%f49, [%rd53];
$L__BB3_14:
	add.s32 	%r97, %r139, 1;
	or.b32  	%r98, %r10, %r97;
	add.s64 	%rd10, %rd9, %rd5;
	st.global.f32 	[%rd10], %f49;
	setp.lt.s32 	%p26, %r98, 0;
	setp.ge.s32 	%p27, %r97, %r50;
	or.pred  	%p28, %p5, %p27;
	mov.f32 	%f50, 0f00000000;
	or.pred  	%p29, %p28, %p26;
	@%p29 bra 	$L__BB3_16;
	cvt.s64.s32 	%rd54, %r144;
	add.s64 	%rd55, %rd2, %rd54;
	shl.b64 	%rd56, %rd55, 2;
	add.s64 	%rd57, %rd1, %rd56;
	ld.global.f32 	%f50, [%rd57];
$L__BB3_16:
	add.s32 	%r99, %r139, 2;
	or.b32  	%r100, %r10, %r99;
	add.s64 	%rd11, %rd10, %rd5;
	st.global.f32 	[%rd11], %f50;
	setp.lt.s32 	%p31, %r100, 0;
	setp.ge.s32 	%p32, %r99, %r50;
	or.pred  	%p33, %p5, %p32;
	mov.f32 	%f51, 0f00000000;
	or.pred  	%p34, %p33, %p31;
	@%p34 bra 	$L__BB3_18;
	cvt.s64.s32 	%rd58, %r145;
	add.s64 	%rd59, %rd2, %rd58;
	shl.b64 	%rd60, %rd59, 2;
	add.s64 	%rd61, %rd1, %rd60;
	ld.global.f32 	%f51, [%rd61];
$L__BB3_18:
	add.s32 	%r101, %r139, 3;
	or.b32  	%r102, %r10, %r101;
	add.s64 	%rd12, %rd11, %rd5;
	st.global.f32 	[%rd12], %f51;
	setp.lt.s32 	%p36, %r102, 0;
	setp.ge.s32 	%p37, %r101, %r50;
	or.pred  	%p38, %p5, %p37;
	mov.f32 	%f52, 0f00000000;
	or.pred  	%p39, %p38, %p36;
	@%p39 bra 	$L__BB3_20;
	cvt.s64.s32 	%rd62, %r146;
	add.s64 	%rd63, %rd2, %rd62;
	shl.b64 	%rd64, %rd63, 2;
	add.s64 	%rd65, %rd1, %rd64;
	ld.global.f32 	%f52, [%rd65];
$L__BB3_20:
	add.s32 	%r103, %r139, 4;
	or.b32  	%r104, %r10, %r103;
	add.s64 	%rd13, %rd12, %rd5;
	st.global.f32 	[%rd13], %f52;
	setp.lt.s32 	%p41, %r104, 0;
	setp.ge.s32 	%p42, %r103, %r50;
	or.pred  	%p43, %p5, %p42;
	mov.f32 	%f53, 0f00000000;
	or.pred  	%p44, %p43, %p41;
	@%p44 bra 	$L__BB3_22;
	cvt.s64.s32 	%rd66, %r147;
	add.s64 	%rd67, %rd2, %rd66;
	shl.b64 	%rd68, %rd67, 2;
	add.s64 	%rd69, %rd1, %rd68;
	ld.global.f32 	%f53, [%rd69];
$L__BB3_22:
	and.b32  	%r150, %r52, 2147483640;
	add.s64 	%rd70, %rd13, %rd5;
	st.global.f32 	[%rd70], %f53;
	add.s32 	%r148, %r148, 8;
	shl.b32 	%r105, %r57, 3;
	add.s32 	%r147, %r147, %r105;
	add.s32 	%r146, %r146, %r105;
	add.s32 	%r145, %r145, %r105;
	add.s32 	%r144, %r144, %r105;
	add.s32 	%r143, %r143, %r105;
	add.s32 	%r142, %r142, %r105;
	add.s32 	%r141, %r141, %r105;
	add.s32 	%r140, %r140, %r105;
	add.s32 	%r139, %r139, 8;
	add.s64 	%rd116, %rd109, %rd4;
	setp.ne.s32 	%p45, %r148, 0;
	add.s64 	%rd109, %rd70, %rd5;
	@%p45 bra 	$L__BB3_6;
$L__BB3_23:
	setp.eq.s32 	%p46, %r5, 0;
	@%p46 bra 	$L__BB3_45;
	add.s32 	%r106, %r5, -1;
	setp.lt.u32 	%p47, %r106, 3;
	@%p47 bra 	$L__BB3_34;
	setp.ge.s32 	%p48, %r10, %r49;
	add.s32 	%r42, %r150, %r4;
	or.b32  	%r108, %r10, %r42;
	setp.lt.s32 	%p49, %r108, 0;
	setp.ge.s32 	%p50, %r42, %r50;
	or.pred  	%p51, %p48, %p50;
	mov.f32 	%f54, 0f00000000;
	or.pred  	%p52, %p51, %p49;
	@%p52 bra 	$L__BB3_27;
	add.s32 	%r109, %r150, %r11;
	mul.lo.s32 	%r110, %r109, %r57;
	cvt.s64.s32 	%rd72, %r110;
	add.s64 	%rd73, %rd2, %rd72;
	shl.b64 	%rd74, %rd73, 2;
	add.s64 	%rd75, %rd1, %rd74;
	ld.global.f32 	%f54, [%rd75];
$L__BB3_27:
	add.s32 	%r111, %r42, 1;
	or.b32  	%r112, %r10, %r111;
	st.global.f32 	[%rd116], %f54;
	setp.lt.s32 	%p54, %r112, 0;
	setp.ge.s32 	%p55, %r111, %r50;
	or.pred  	%p56, %p48, %p55;
	mov.f32 	%f55, 0f00000000;
	or.pred  	%p57, %p56, %p54;
	@%p57 bra 	$L__BB3_29;
	add.s32 	%r113, %r150, %r11;
	mad.lo.s32 	%r114, %r57, %r113, %r57;
	cvt.s64.s32 	%rd76, %r114;
	add.s64 	%rd77, %rd2, %rd76;
	shl.b64 	%rd78, %rd77, 2;
	add.s64 	%rd79, %rd1, %rd78;
	ld.global.f32 	%f55, [%rd79];
$L__BB3_29:
	mul.wide.s32 	%rd80, %r57, 4;
	add.s64 	%rd18, %rd116, %rd80;
	add.s32 	%r115, %r42, 2;
	or.b32  	%r116, %r10, %r115;
	st.global.f32 	[%rd18], %f55;
	setp.lt.s32 	%p59, %r116, 0;
	setp.ge.s32 	%p60, %r115, %r50;
	or.pred  	%p61, %p48, %p60;
	mov.f32 	%f56, 0f00000000;
	or.pred  	%p62, %p61, %p59;
	@%p62 bra 	$L__BB3_31;
	add.s32 	%r117, %r150, %r11;
	add.s32 	%r118, %r117, 2;
	mul.lo.s32 	%r119, %r118, %r57;
	cvt.s64.s32 	%rd81, %r119;
	add.s64 	%rd82, %rd2, %rd81;
	shl.b64 	%rd83, %rd82, 2;
	add.s64 	%rd84, %rd1, %rd83;
	ld.global.f32 	%f56, [%rd84];
$L__BB3_31:
	mul.wide.s32 	%rd85, %r57, 4;
	add.s64 	%rd19, %rd18, %rd85;
	add.s32 	%r120, %r42, 3;
	or.b32  	%r121, %r10, %r120;
	st.global.f32 	[%rd19], %f56;
	setp.lt.s32 	%p64, %r121, 0;
	setp.ge.s32 	%p65, %r120, %r50;
	or.pred  	%p66, %p48, %p65;
	mov.f32 	%f57, 0f00000000;
	or.pred  	%p67, %p66, %p64;
	@%p67 bra 	$L__BB3_33;
	add.s32 	%r122, %r150, %r11;
	add.s32 	%r123, %r122, 3;
	mul.lo.s32 	%r124, %r123, %r57;
	cvt.s64.s32 	%rd86, %r124;
	add.s64 	%rd87, %rd2, %rd86;
	shl.b64 	%rd88, %rd87, 2;
	add.s64 	%rd89, %rd1, %rd88;
	ld.global.f32 	%f57, [%rd89];
$L__BB3_33:
	add.s64 	%rd91, %rd19, %rd85;
	st.global.f32 	[%rd91], %f57;
	add.s64 	%rd116, %rd91, %rd85;
	add.s32 	%r150, %r150, 4;
$L__BB3_34:
	and.b32  	%r125, %r52, 3;
	setp.eq.s32 	%p68, %r125, 0;
	@%p68 bra 	$L__BB3_45;
	setp.eq.s32 	%p69, %r125, 1;
	@%p69 bra 	$L__BB3_41;
	setp.ge.s32 	%p70, %r10, %r49;
	add.s32 	%r45, %r150, %r4;
	or.b32  	%r126, %r10, %r45;
	setp.lt.s32 	%p71, %r126, 0;
	setp.ge.s32 	%p72, %r45, %r50;
	or.pred  	%p73, %p70, %p72;
	mov.f32 	%f58, 0f00000000;
	or.pred  	%p74, %p73, %p71;
	@%p74 bra 	$L__BB3_38;
	add.s32 	%r127, %r150, %r11;
	mul.lo.s32 	%r128, %r127, %r57;
	cvt.s64.s32 	%rd93, %r128;
	add.s64 	%rd94, %rd2, %rd93;
	shl.b64 	%rd95, %rd94, 2;
	add.s64 	%rd96, %rd1, %rd95;
	ld.global.f32 	%f58, [%rd96];
$L__BB3_38:
	add.s32 	%r129, %r45, 1;
	or.b32  	%r130, %r10, %r129;
	st.global.f32 	[%rd116], %f58;
	setp.lt.s32 	%p76, %r130, 0;
	setp.ge.s32 	%p77, %r129, %r50;
	or.pred  	%p78, %p70, %p77;
	mov.f32 	%f59, 0f00000000;
	or.pred  	%p79, %p78, %p76;
	@%p79 bra 	$L__BB3_40;
	add.s32 	%r131, %r150, %r11;
	mad.lo.s32 	%r132, %r57, %r131, %r57;
	cvt.s64.s32 	%rd97, %r132;
	add.s64 	%rd98, %rd2, %rd97;
	shl.b64 	%rd99, %rd98, 2;
	add.s64 	%rd100, %rd1, %rd99;
	ld.global.f32 	%f59, [%rd100];
$L__BB3_40:
	mul.wide.s32 	%rd101, %r57, 4;
	add.s64 	%rd102, %rd116, %rd101;
	st.global.f32 	[%rd102], %f59;
	add.s64 	%rd116, %rd102, %rd101;
	add.s32 	%r150, %r150, 2;
$L__BB3_41:
	and.b32  	%r133, %r52, 1;
	setp.eq.b32 	%p80, %r133, 1;
	not.pred 	%p81, %p80;
	@%p81 bra 	$L__BB3_45;
	setp.ge.s32 	%p82, %r10, %r49;
	add.s32 	%r134, %r150, %r4;
	or.b32  	%r135, %r10, %r134;
	setp.lt.s32 	%p83, %r135, 0;
	setp.ge.s32 	%p84, %r134, %r50;
	or.pred  	%p85, %p82, %p84;
	mov.f32 	%f60, 0f00000000;
	or.pred  	%p86, %p85, %p83;
	@%p86 bra 	$L__BB3_44;
	add.s32 	%r136, %r150, %r11;
	mul.lo.s32 	%r137, %r136, %r57;
	cvt.s64.s32 	%rd103, %r137;
	add.s64 	%rd104, %rd2, %rd103;
	shl.b64 	%rd105, %rd104, 2;
	add.s64 	%rd106, %rd1, %rd105;
	ld.global.f32 	%f60, [%rd106];
$L__BB3_44:
	st.global.f32 	[%rd116], %f60;
	mul.wide.s32 	%rd107, %r57, 4;
	add.s64 	%rd116, %rd116, %rd107;
$L__BB3_45:
	add.s32 	%r138, %r138, 1;
	setp.ne.s32 	%p87, %r138, %r51;
	@%p87 bra 	$L__BB3_4;
$L__BB3_46:
	ret;

}
	// .globl	_Z11gemm_filtermmmmmiiPKfmS0_mPfmi
.visible .entry _Z11gemm_filtermmmmmiiPKfmS0_mPfmi(
	.param .u64 _Z11gemm_filtermmmmmiiPKfmS0_mPfmi_param_0,
	.param .u64 _Z11gemm_filtermmmmmiiPKfmS0_mPfmi_param_1,
	.param .u64 _Z11gemm_filtermmmmmiiPKfmS0_mPfmi_param_2,
	.param .u64 _Z11gemm_filtermmmmmiiPKfmS0_mPfmi_param_3,
	.param .u64 _Z11gemm_filtermmmmmiiPKfmS0_mPfmi_param_4,
	.param .u32 _Z11gemm_filtermmmmmiiPKfmS0_mPfmi_param_5,
	.param .u32 _Z11gemm_filtermmmmmiiPKfmS0_mPfmi_param_6,
	.param .u64 .ptr .align 1 _Z11gemm_filtermmmmmiiPKfmS0_mPfmi_param_7,
	.param .u64 _Z11gemm_filtermmmmmiiPKfmS0_mPfmi_param_8,
	.param .u64 .ptr .align 1 _Z11gemm_filtermmmmmiiPKfmS0_mPfmi_param_9,
	.param .u64 _Z11gemm_filtermmmmmiiPKfmS0_mPfmi_param_10,
	.param .u64 .ptr .align 1 _Z11gemm_filtermmmmmiiPKfmS0_mPfmi_param_11,
	.param .u64 _Z11gemm_filtermmmmmiiPKfmS0_mPfmi_param_12,
	.param .u32 _Z11gemm_filtermmmmmiiPKfmS0_mPfmi_param_13
)
{
	.reg .pred 	%p<39>;
	.reg .b32 	%r<45>;
	.reg .b32 	%f<96>;
	.reg .b64 	%rd<66>;

	ld.param.u64 	%rd24, [_Z11gemm_filtermmmmmiiPKfmS0_mPfmi_param_0];
	ld.param.u64 	%rd25, [_Z11gemm_filtermmmmmiiPKfmS0_mPfmi_param_1];
	ld.param.u64 	%rd26, [_Z11gemm_filtermmmmmiiPKfmS0_mPfmi_param_2];
	ld.param.u64 	%rd27, [_Z11gemm_filtermmmmmiiPKfmS0_mPfmi_param_3];
	ld.param.u64 	%rd28, [_Z11gemm_filtermmmmmiiPKfmS0_mPfmi_param_4];
	ld.param.u32 	%r16, [_Z11gemm_filtermmmmmiiPKfmS0_mPfmi_param_5];
	ld.param.u64 	%rd29, [_Z11gemm_filtermmmmmiiPKfmS0_mPfmi_param_7];
	ld.param.u64 	%rd30, [_Z11gemm_filtermmmmmiiPKfmS0_mPfmi_param_8];
	ld.param.u64 	%rd31, [_Z11gemm_filtermmmmmiiPKfmS0_mPfmi_param_9];
	ld.param.u64 	%rd32, [_Z11gemm_filtermmmmmiiPKfmS0_mPfmi_param_10];
	ld.param.u64 	%rd33, [_Z11gemm_filtermmmmmiiPKfmS0_mPfmi_param_11];
	ld.param.u64 	%rd34, [_Z11gemm_filtermmmmmiiPKfmS0_mPfmi_param_12];
	ld.param.u32 	%r17, [_Z11gemm_filtermmmmmiiPKfmS0_mPfmi_param_13];
	mov.u32 	%r18, %ctaid.x;
	mov.u32 	%r19, %ntid.x;
	mov.u32 	%r20, %tid.x;
	mad.lo.s32 	%r1, %r18, %r19, %r20;
	setp.ge.s32 	%p1, %r1, %r17;
	@%p1 bra 	$L__BB4_39;
	mov.u32 	%r21, %ctaid.y;
	cvt.u64.u32 	%rd35, %r21;
	mul.lo.s64 	%rd1, %rd24, %rd35;
	cvt.s64.s32 	%rd2, %r1;
	or.b64  	%rd36, %rd2, %rd24;
	and.b64  	%rd37, %rd36, -4294967296;
	setp.ne.s64 	%p2, %rd37, 0;
	@%p2 bra 	$L__BB4_3;
	cvt.u32.u64 	%r22, %rd24;
	cvt.u32.u64 	%r23, %rd2;
	div.u32 	%r24, %r23, %r22;
	mul.lo.s32 	%r25, %r24, %r22;
	sub.s32 	%r26, %r23, %r25;
	cvt.u64.u32 	%rd61, %r24;
	cvt.u64.u32 	%rd62, %r26;
	bra.uni 	$L__BB4_4;
$L__BB4_3:
	div.u64 	%rd61, %rd2, %rd24;
	mul.lo.s64 	%rd38, %rd61, %rd24;
	sub.s64 	%rd62, %rd2, %rd38;
$L__BB4_4:
	setp.eq.s64 	%p3, %rd26, 0;
	mov.f32 	%f87, 0f00000000;
	@%p3 bra 	$L__BB4_38;
	setp.eq.s64 	%p4, %rd27, 0;
	cvt.rn.f32.s32 	%f1, %r16;
	setp.eq.s64 	%p5, %rd28, 0;
	or.pred  	%p6, %p4, %p5;
	@%p6 bra 	$L__BB4_38;
	cvta.to.global.u64 	%rd9, %rd29;
	cvta.to.global.u64 	%rd10, %rd31;
	mul.lo.s64 	%rd11, %rd1, %rd26;
	cvt.s64.s32 	%rd12, %rd61;
	cvt.s64.s32 	%rd40, %rd62;
	mul.lo.s64 	%rd13, %rd40, %rd30;
	mov.f32 	%f87, 0f00000000;
	mov.b64 	%rd63, 0;
$L__BB4_7:
	cvt.u32.u64 	%r27, %rd63;
	add.s64 	%rd42, %rd63, %rd11;
	mul.lo.s64 	%rd15, %rd42, %rd27;
	cvt.rn.f32.u32 	%f43, %r27;
	div.rn.f32 	%f3, %f43, %f1;
	abs.f32 	%f4, %f3;
	mov.b32 	%r28, %f4;
	and.b32  	%r29, %r28, 8388607;
	or.b32  	%r2, %r29, 1065353216;
	and.b32  	%r30, %r28, -8388608;
	add.s32 	%r3, %r30, -1065353216;
	setp.gt.u32 	%p7, %r28, 2139095039;
	selp.f32 	%f5, 0f7FFFFFFF, 0f4B000000, %p7;
	cvt.rzi.s32.f32 	%r31, %f3;
	cvt.s64.s32 	%rd43, %r31;
	mul.lo.s64 	%rd16, %rd27, %rd43;
	mov.b64 	%rd64, 0;
$L__BB4_8:
	cvt.u32.u64 	%r32, %rd64;
	add.s64 	%rd45, %rd15, %rd64;
	mad.lo.s64 	%rd18, %rd45, %rd28, %rd13;
	cvt.rn.f32.u32 	%f44, %r32;
	div.rn.f32 	%f7, %f44, %f1;
	abs.f32 	%f8, %f7;
	mov.b32 	%r33, %f8;
	and.b32  	%r34, %r33, 8388607;
	or.b32  	%r4, %r34, 1065353216;
	and.b32  	%r35, %r33, -8388608;
	add.s32 	%r5, %r35, -1065353216;
	setp.gt.u32 	%p8, %r33, 2139095039;
	selp.f32 	%f9, 0f7FFFFFFF, 0f4B000000, %p8;
	cvt.rzi.s32.f32 	%r36, %f7;
	cvt.s64.s32 	%rd46, %r36;
	add.s64 	%rd47, %rd16, %rd46;
	mad.lo.s64 	%rd19, %rd47, %rd28, %rd12;
	mov.b64 	%rd65, 0;
$L__BB4_9:
	setp.lt.f32 	%p9, %f4, 0f3F800000;
	add.s64 	%rd48, %rd18, %rd65;
	shl.b64 	%rd49, %rd48, 2;
	add.s64 	%rd50, %rd9, %rd49;
	ld.global.f32 	%f11, [%rd50];
	mov.f32 	%f90, %f4;
	@%p9 bra 	$L__BB4_21;
	setp.gtu.f32 	%p10, %f4, 0f4B000000;
	@%p10 bra 	$L__BB4_17;
	mov.f32 	%f45, 0f3F800000;
	div.approx.f32 	%f46, %f4, %f45;
	cvt.rzi.f32.f32 	%f88, %f46;
	sub.f32 	%f13, %f4, %f88;
	mov.b32 	%r6, %f13;
	setp.lt.u32 	%p11, %r6, 1065353216;
	@%p11 bra 	$L__BB4_16;
	setp.lt.u32 	%p12, %r6, -2147483647;
	@%p12 bra 	$L__BB4_14;
	add.f32 	%f50, %f88, 0fBF800000;
	setp.lt.f32 	%p15, %f13, 0fBF800000;
	add.f32 	%f51, %f50, 0fBF800000;
	selp.f32 	%f88, %f51, %f50, %p15;
	bra.uni 	$L__BB4_16;
$L__BB4_14:
	add.f32 	%f88, %f88, 0f3F800000;
	setp.ltu.f32 	%p13, %f13, 0f40000000;
	@%p13 bra 	$L__BB4_16;
	add.f32 	%f47, %f88, 0f3F800000;
	add.f32 	%f48, %f13, 0fC0400000;
	setp.ge.f32 	%p14, %f48, 0f00000000;
	add.f32 	%f49, %f47, 0f3F800000;
	selp.f32 	%f88, %f49, %f47, %p14;
$L__BB4_16:
	sub.f32 	%f90, %f4, %f88;
	bra.uni 	$L__BB4_21;
$L__BB4_17:
	mov.b32 	%f89, %r2;
	setp.eq.s32 	%p16, %r3, 0;
	@%p16 bra 	$L__BB4_20;
	mov.u32 	%r41, %r2;
	mov.u32 	%r42, %r3;
$L__BB4_19:
	min.u32 	%r37, %r42, 192937984;
	add.s32 	%r38, %r41, %r37;
	mov.b32 	%f52, %r38;
	sub.f32 	%f53, %f52, %f52;
	add.f32 	%f54, %f53, %f52;
	sub.f32 	%f55, %f52, %f54;
	mov.f32 	%f56, 0f3F800000;
	fma.rz.f32 	%f57, %f55, %f56, %f54;
	cvt.rzi.f32.f32 	%f58, %f57;
	sub.f32 	%f89, %f52, %f58;
	sub.s32 	%r42, %r42, %r37;
	mov.b32 	%r41, %f89;
	setp.ne.s32 	%p17, %r42, 0;
	setp.ne.s32 	%p18, %r41, 0;
	and.pred  	%p19, %p17, %p18;
	@%p19 bra 	$L__BB4_19;
$L__BB4_20:
	mul.f32 	%f60, %f89, 0f34000000;
	mul.f32 	%f90, %f5, %f60;
$L__BB4_21:
	setp.lt.f32 	%p20, %f8, 0f3F800000;
	mov.f32 	%f93, %f8;
	@%p20 bra 	$L__BB4_33;
	setp.gtu.f32 	%p21, %f8, 0f4B000000;
	@%p21 bra 	$L__BB4_29;
	mov.f32 	%f61, 0f3F800000;
	div.approx.f32 	%f62, %f8, %f61;
	cvt.rzi.f32.f32 	%f91, %f62;
	sub.f32 	%f25, %f8, %f91;
	mov.b32 	%r11, %f25;
	setp.lt.u32 	%p22, %r11, 1065353216;
	@%p22 bra 	$L__BB4_28;
	setp.lt.u32 	%p23, %r11, -2147483647;
	@%p23 bra 	$L__BB4_26;
	add.f32 	%f66, %f91, 0fBF800000;
	setp.lt.f32 	%p26, %f25, 0fBF800000;
	add.f32 	%f67, %f66, 0fBF800000;
	selp.f32 	%f91, %f67, %f66, %p26;
	bra.uni 	$L__BB4_28;
$L__BB4_26:
	add.f32 	%f91, %f91, 0f3F800000;
	setp.ltu.f32 	%p24, %f25, 0f40000000;
	@%p24 bra 	$L__BB4_28;
	add.f32 	%f63, %f91, 0f3F800000;
	add.f32 	%f64, %f25, 0fC0400000;
	setp.ge.f32 	%p25, %f64, 0f00000000;
	add.f32 	%f65, %f63, 0f3F800000;
	selp.f32 	%f91, %f65, %f63, %p25;
$L__BB4_28:
	sub.f32 	%f93, %f8, %f91;
	bra.uni 	$L__BB4_33;
$L__BB4_29:
	mov.b32 	%f92, %r4;
	setp.eq.s32 	%p27, %r5, 0;
	@%p27 bra 	$L__BB4_32;
	mov.u32 	%r43, %r4;
	mov.u32 	%r44, %r5;
$L__BB4_31:
	min.u32 	%r39, %r44, 192937984;
	add.s32 	%r40, %r43, %r39;
	mov.b32 	%f68, %r40;
	sub.f32 	%f69, %f68, %f68;
	add.f32 	%f70, %f69, %f68;
	sub.f32 	%f71, %f68, %f70;
	mov.f32 	%f72, 0f3F800000;
	fma.rz.f32 	%f73, %f71, %f72, %f70;
	cvt.rzi.f32.f32 	%f74, %f73;
	sub.f32 	%f92, %f68, %f74;
	sub.s32 	%r44, %r44, %r39;
	mov.b32 	%r43, %f92;
	setp.ne.s32 	%p28, %r44, 0;
	setp.ne.s32 	%p29, %r43, 0;
	and.pred  	%p30, %p28, %p29;
	@%p30 bra 	$L__BB4_31;
$L__BB4_32:
	mul.f32 	%f76, %f92, 0f34000000;
	mul.f32 	%f93, %f9, %f76;
$L__BB4_33:
	copysign.f32 	%f78, %f3, %f90;
	abs.f32 	%f79, %f90;
	setp.nan.f32 	%p31, %f79, %f79;
	selp.f32 	%f80, %f90, %f78, %p31;
	setp.neu.f32 	%p32, %f80, 0f00000000;
	abs.f32 	%f81, %f93;
	setp.nan.f32 	%p33, %f81, %f81;
	copysign.f32 	%f82, %f7, %f93;
	selp.f32 	%f83, %f93, %f82, %p33;
	setp.neu.f32 	%p34, %f83, 0f00000000;
	mov.f32 	%f94, 0f00000000;
	or.pred  	%p35, %p32, %p34;
	@%p35 bra 	$L__BB4_35;
	mad.lo.s64 	%rd51, %rd65, %rd32, %rd19;
	shl.b64 	%rd52, %rd51, 2;
	add.s64 	%rd53, %rd10, %rd52;
	ld.global.f32 	%f94, [%rd53];
$L__BB4_35:
	fma.rn.f32 	%f87, %f11, %f94, %f87;
	add.s64 	%rd65, %rd65, 1;
	setp.gt.u64 	%p36, %rd28, %rd65;
	@%p36 bra 	$L__BB4_9;
	add.s64 	%rd64, %rd64, 1;
	setp.gt.u64 	%p37, %rd27, %rd64;
	@%p37 bra 	$L__BB4_8;
	add.s64 	%rd63, %rd63, 1;
	setp.gt.u64 	%p38, %rd26, %rd63;
	@%p38 bra 	$L__BB4_7;
$L__BB4_38:
	cvt.s64.s32 	%rd54, %rd62;
	cvt.s64.s32 	%rd55, %rd61;
	mad.lo.s64 	%rd56, %rd1, %rd25, %rd55;
	mad.lo.s64 	%rd57, %rd54, %rd34, %rd56;
	cvta.to.global.u64 	%rd58, %rd33;
	shl.b64 	%rd59, %rd57, 2;
	add.s64 	%rd60, %rd58, %rd59;
	st.global.f32 	[%rd60], %f87;
$L__BB4_39:
	ret;

}
	// .globl	_Z16filtergradkerneliiiiiiiiiiiiiiiiPKfS0_Pf
.visible .entry _Z16filtergradkerneliiiiiiiiiiiiiiiiPKfS0_Pf(
	.param .u32 _Z16filtergradkerneliiiiiiiiiiiiiiiiPKfS0_Pf_param_0,
	.param .u32 _Z16filtergradkerneliiiiiiiiiiiiiiiiPKfS0_Pf_param_1,
	.param .u32 _Z16filtergradkerneliiiiiiiiiiiiiiiiPKfS0_Pf_param_2,
	.param .u32 _Z16filtergradkerneliiiiiiiiiiiiiiiiPKfS0_Pf_param_3,
	.param .u32 _Z16filtergradkerneliiiiiiiiiiiiiiiiPKfS0_Pf_param_4,
	.param .u32 _Z16filtergradkerneliiiiiiiiiiiiiiiiPKfS0_Pf_param_5,
	.param .u32 _Z16filtergradkerneliiiiiiiiiiiiiiiiPKfS0_Pf_param_6,
	.param .u32 _Z16filtergradkerneliiiiiiiiiiiiiiiiPKfS0_Pf_param_7,
	.param .u32 _Z16filtergradkerneliiiiiiiiiiiiiiiiPKfS0_Pf_param_8,
	.param .u32 _Z16filtergradkerneliiiiiiiiiiiiiiiiPKfS0_Pf_param_9,
	.param .u32 _Z16filtergradkerneliiiiiiiiiiiiiiiiPKfS0_Pf_param_10,
	.param .u32 _Z16filtergradkerneliiiiiiiiiiiiiiiiPKfS0_Pf_param_11,
	.param .u32 _Z16filtergradkerneliiiiiiiiiiiiiiiiPKfS0_Pf_param_12,
	.param .u32 _Z16filtergradkerneliiiiiiiiiiiiiiiiPKfS0_Pf_param_13,
	.param .u32 _Z16filtergradkerneliiiiiiiiiiiiiiiiPKfS0_Pf_param_14,
	.param .u32 _Z16filtergradkerneliiiiiiiiiiiiiiiiPKfS0_Pf_param_15,
	.param .u64 .ptr .align 1 _Z16filtergradkerneliiiiiiiiiiiiiiiiPKfS0_Pf_param_16,
	.param .u64 .ptr .align 1 _Z16filtergradkerneliiiiiiiiiiiiiiiiPKfS0_Pf_param_17,
	.param .u64 .ptr .align 1 _Z16filtergradkerneliiiiiiiiiiiiiiiiPKfS0_Pf_param_18
)
{
	.reg .pred 	%p<41>;
	.reg .b32 	%r<86>;
	.reg .b32 	%f<100>;
	.reg .b64 	%rd<14>;

	ld.param.u32 	%r47, [_Z16filtergradkerneliiiiiiiiiiiiiiiiPKfS0_Pf_param_0];
	ld.param.u32 	%r33, [_Z16filtergradkerneliiiiiiiiiiiiiiiiPKfS0_Pf_param_1];
	ld.param.u32 	%r34, [_Z16filtergradkerneliiiiiiiiiiiiiiiiPKfS0_Pf_param_2];
	ld.param.u32 	%r35, [_Z16filtergradkerneliiiiiiiiiiiiiiiiPKfS0_Pf_param_3];
	ld.param.u32 	%r36, [_Z16filtergradkerneliiiiiiiiiiiiiiiiPKfS0_Pf_param_5];
	ld.param.u32 	%r37, [_Z16filtergradkerneliiiiiiiiiiiiiiiiPKfS0_Pf_param_6];
	ld.param.u32 	%r38, [_Z16filtergradkerneliiiiiiiiiiiiiiiiPKfS0_Pf_param_7];
	ld.param.u32 	%r41, [_Z16filtergradkerneliiiiiiiiiiiiiiiiPKfS0_Pf_param_10];
	ld.param.u32 	%r42, [_Z16filtergradkerneliiiiiiiiiiiiiiiiPKfS0_Pf_param_11];
	ld.param.u32 	%r43, [_Z16filtergradkerneliiiiiiiiiiiiiiiiPKfS0_Pf_param_12];
	ld.param.u32 	%r44, [_Z16filtergradkerneliiiiiiiiiiiiiiiiPKfS0_Pf_param_13];
	ld.param.u32 	%r45, [_Z16filtergradkerneliiiiiiiiiiiiiiiiPKfS0_Pf_param_14];
	ld.param.u32 	%r46, [_Z16filtergradkerneliiiiiiiiiiiiiiiiPKfS0_Pf_param_15];
	ld.param.u64 	%rd3, [_Z16filtergradkerneliiiiiiiiiiiiiiiiPKfS0_Pf_param_16];
	ld.param.u64 	%rd4, [_Z16filtergradkerneliiiiiiiiiiiiiiiiPKfS0_Pf_param_17];
	mov.u32 	%r48, %ctaid.x;
	mov.u32 	%r49, %ntid.x;
	mov.u32 	%r50, %tid.x;
	mad.lo.s32 	%r1, %r48, %r49, %r50;
	setp.ge.s32 	%p1, %r1, %r47;
	mov.f32 	%f90, 0f00000000;
	@%p1 bra 	$L__BB5_37;
	div.s32 	%r2, %r1, %r33;
	setp.lt.s32 	%p2, %r36, 1;
	@%p2 bra 	$L__BB5_36;
	div.s32 	%r51, %r2, %r34;
	cvt.rn.f32.s32 	%f1, %r41;
	cvt.rn.f32.s32 	%f2, %r42;
	div.s32 	%r52, %r51, %r35;
	sub.s32 	%r3, %r52, %r46;
	mul.lo.s32 	%r53, %r52, %r35;
	sub.s32 	%r54, %r51, %r53;
	sub.s32 	%r4, %r54, %r45;
	min.s32 	%r55, %r37, %r38;
	setp.lt.s32 	%p3, %r55, 1;
	@%p3 bra 	$L__BB5_36;
	cvta.to.global.u64 	%rd1, %rd4;
	cvta.to.global.u64 	%rd2, %rd3;
	rem.s32 	%r5, %r2, %r34;
	rem.s32 	%r6, %r1, %r33;
	mov.f32 	%f90, 0f00000000;
	mov.b32 	%r79, 0;
$L__BB5_4:
	ld.param.u32 	%r77, [_Z16filtergradkerneliiiiiiiiiiiiiiiiPKfS0_Pf_param_8];
	mul.lo.s32 	%r8, %r79, %r77;
	mov.b32 	%r80, 0;
$L__BB5_5:
	ld.param.u32 	%r78, [_Z16filtergradkerneliiiiiiiiiiiiiiiiPKfS0_Pf_param_9];
	cvt.rn.f32.u32 	%f44, %r80;
	div.rn.f32 	%f5, %f44, %f1;
	abs.f32 	%f6, %f5;
	mov.b32 	%r59, %f6;
	and.b32  	%r60, %r59, 8388607;
	or.b32  	%r10, %r60, 1065353216;
	and.b32  	%r61, %r59, -8388608;
	add.s32 	%r11, %r61, -1065353216;
	setp.gt.u32 	%p4, %r59, 2139095039;
	selp.f32 	%f7, 0f7FFFFFFF, 0f4B000000, %p4;
	cvt.rzi.s32.f32 	%r62, %f5;
	add.s32 	%r63, %r62, %r8;
	mul.lo.s32 	%r12, %r63, %r78;
	add.s32 	%r13, %r80, %r3;
	mad.lo.s32 	%r64, %r79, %r43, %r13;
	mul.lo.s32 	%r14, %r64, %r44;
	mov.b32 	%r81, 0;
$L__BB5_6:
	setp.lt.f32 	%p5, %f6, 0f3F800000;
	cvt.rn.f32.u32 	%f45, %r81;
	div.rn.f32 	%f9, %f45, %f2;
	mov.f32 	%f93, %f6;
	@%p5 bra 	$L__BB5_18;
	setp.gtu.f32 	%p6, %f6, 0f4B000000;
	@%p6 bra 	$L__BB5_14;
	mov.f32 	%f46, 0f3F800000;
	div.approx.f32 	%f47, %f6, %f46;
	cvt.rzi.f32.f32 	%f91, %f47;
	sub.f32 	%f11, %f6, %f91;
	mov.b32 	%r16, %f11;
	setp.lt.u32 	%p7, %r16, 1065353216;
	@%p7 bra 	$L__BB5_13;
	setp.gt.u32 	%p8, %r16, -2147483648;
	@%p8 bra 	$L__BB5_12;
	add.f32 	%f91, %f91, 0f3F800000;
	setp.ltu.f32 	%p9, %f11, 0f40000000;
	@%p9 bra 	$L__BB5_13;
	add.f32 	%f48, %f91, 0f3F800000;
	add.f32 	%f49, %f11, 0fC0400000;
	setp.ge.f32 	%p10, %f49, 0f00000000;
	add.f32 	%f50, %f48, 0f3F800000;
	selp.f32 	%f91, %f50, %f48, %p10;
	bra.uni 	$L__BB5_13;
$L__BB5_12:
	add.f32 	%f51, %f91, 0fBF800000;
	setp.lt.f32 	%p11, %f11, 0fBF800000;
	add.f32 	%f52, %f51, 0fBF800000;
	selp.f32 	%f91, %f52, %f51, %p11;
$L__BB5_13:
	sub.f32 	%f93, %f6, %f91;
	bra.uni 	$L__BB5_18;
$L__BB5_14:
	mov.b32 	%f92, %r10;
	setp.eq.s32 	%p12, %r11, 0;
	@%p12 bra 	$L__BB5_17;
	mov.u32 	%r82, %r10;
	mov.u32 	%r83, %r11;
$L__BB5_16:
	min.u32 	%r65, %r83, 192937984;
	add.s32 	%r66, %r82, %r65;
	mov.b32 	%f53, %r66;
	sub.f32 	%f54, %f53, %f53;
	add.f32 	%f55, %f54, %f53;
	sub.f32 	%f56, %f53, %f55;
	mov.f32 	%f57, 0f3F800000;
	fma.rz.f32 	%f58, %f56, %f57, %f55;
	cvt.rzi.f32.f32 	%f59, %f58;
	sub.f32 	%f92, %f53, %f59;
	sub.s32 	%r83, %r83, %r65;
	mov.b32 	%r82, %f92;
	setp.ne.s32 	%p13, %r83, 0;
	setp.ne.s32 	%p14, %r82, 0;
	and.pred  	%p15, %p13, %p14;
	@%p15 bra 	$L__BB5_16;
$L__BB5_17:
	mul.f32 	%f61, %f92, 0f34000000;
	mul.f32 	%f93, %f7, %f61;
$L__BB5_18:
	abs.f32 	%f96, %f9;
	setp.lt.f32 	%p16, %f96, 0f3F800000;
	@%p16 bra 	$L__BB5_29;
	setp.gtu.f32 	%p17, %f96, 0f4B000000;
	@%p17 bra 	$L__BB5_26;
	mov.f32 	%f62, 0f3F800000;
	div.approx.f32 	%f63, %f96, %f62;
	cvt.rzi.f32.f32 	%f94, %f63;
	sub.f32 	%f24, %f96, %f94;
	mov.b32 	%r21, %f24;
	setp.lt.u32 	%p18, %r21, 1065353216;
	@%p18 bra 	$L__BB5_25;
	setp.gt.u32 	%p19, %r21, -2147483648;
	@%p19 bra 	$L__BB5_24;
	add.f32 	%f94, %f94, 0f3F800000;
	setp.ltu.f32 	%p20, %f24, 0f40000000;
	@%p20 bra 	$L__BB5_25;
	add.f32 	%f64, %f94, 0f3F800000;
	add.f32 	%f65, %f24, 0fC0400000;
	setp.ge.f32 	%p21, %f65, 0f00000000;
	add.f32 	%f66, %f64, 0f3F800000;
	selp.f32 	%f94, %f66, %f64, %p21;
	bra.uni 	$L__BB5_25;
$L__BB5_24:
	add.f32 	%f67, %f94, 0fBF800000;
	setp.lt.f32 	%p22, %f24, 0fBF800000;
	add.f32 	%f68, %f67, 0fBF800000;
	selp.f32 	%f94, %f68, %f67, %p22;
$L__BB5_25:
	sub.f32 	%f96, %f96, %f94;
	bra.uni 	$L__BB5_29;
$L__BB5_26:
	mov.b32 	%r22, %f96;
	and.b32  	%r67, %r22, 8388607;
	or.b32  	%r84, %r67, 1065353216;
	mov.b32 	%f95, %r84;
	and.b32  	%r68, %r22, -8388608;
	add.s32 	%r85, %r68, -1065353216;
	setp.eq.s32 	%p23, %r85, 0;
	@%p23 bra 	$L__BB5_28;
$L__BB5_27:
	min.u32 	%r69, %r85, 192937984;
	add.s32 	%r70, %r84, %r69;
	mov.b32 	%f69, %r70;
	sub.f32 	%f70, %f69, %f69;
	add.f32 	%f71, %f70, %f69;
	sub.f32 	%f72, %f69, %f71;
	mov.f32 	%f73, 0f3F800000;
	fma.rz.f32 	%f74, %f72, %f73, %f71;
	cvt.rzi.f32.f32 	%f75, %f74;
	sub.f32 	%f95, %f69, %f75;
	sub.s32 	%r85, %r85, %r69;
	mov.b32 	%r84, %f95;
	setp.ne.s32 	%p24, %r85, 0;
	setp.ne.s32 	%p25, %r84, 0;
	and.pred  	%p26, %p24, %p25;
	@%p26 bra 	$L__BB5_27;
$L__BB5_28:
	setp.gt.u32 	%p27, %r22, 2139095039;
	selp.f32 	%f77, 0f7FFFFFFF, 0f4B000000, %p27;
	mul.f32 	%f78, %f95, 0f34000000;
	mul.f32 	%f96, %f77, %f78;
$L__BB5_29:
	copysign.f32 	%f80, %f5, %f93;
	abs.f32 	%f81, %f93;
	setp.nan.f32 	%p28, %f81, %f81;
	selp.f32 	%f82, %f93, %f80, %p28;
	setp.neu.f32 	%p29, %f82, 0f00000000;
	abs.f32 	%f83, %f96;
	setp.nan.f32 	%p30, %f83, %f83;
	copysign.f32 	%f84, %f9, %f96;
	selp.f32 	%f85, %f96, %f84, %p30;
	setp.neu.f32 	%p31, %f85, 0f00000000;
	mov.f32 	%f97, 0f00000000;
	or.pred  	%p32, %p29, %p31;
	@%p32 bra 	$L__BB5_31;
	cvt.rzi.s32.f32 	%r71, %f9;
	add.s32 	%r72, %r12, %r71;
	mad.lo.s32 	%r73, %r72, %r33, %r6;
	mul.wide.s32 	%rd6, %r73, 4;
	add.s64 	%rd7, %rd1, %rd6;
	ld.global.f32 	%f97, [%rd7];
$L__BB5_31:
	setp.ge.s32 	%p33, %r13, %r43;
	add.s32 	%r29, %r81, %r4;
	or.b32  	%r74, %r13, %r29;
	setp.lt.s32 	%p34, %r74, 0;
	setp.ge.s32 	%p35, %r29, %r44;
	or.pred  	%p36, %p33, %p35;
	mov.f32 	%f98, 0f00000000;
	or.pred  	%p37, %p36, %p34;
	@%p37 bra 	$L__BB5_33;
	add.s32 	%r75, %r14, %r29;
	mad.lo.s32 	%r76, %r75, %r34, %r5;
	mul.wide.s32 	%rd8, %r76, 4;
	add.s64 	%rd9, %rd2, %rd8;
	ld.global.f32 	%f98, [%rd9];
$L__BB5_33:
	fma.rn.f32 	%f90, %f97, %f98, %f90;
	add.s32 	%r81, %r81, 1;
	setp.ne.s32 	%p38, %r81, %r38;
	@%p38 bra 	$L__BB5_6;
	add.s32 	%r80, %r80, 1;
	setp.ne.s32 	%p39, %r80, %r37;
	@%p39 bra 	$L__BB5_5;
	add.s32 	%r79, %r79, 1;
	setp.ne.s32 	%p40, %r79, %r36;
	@%p40 bra 	$L__BB5_4;
$L__BB5_36:
	ld.param.u64 	%rd13, [_Z16filtergradkerneliiiiiiiiiiiiiiiiPKfS0_Pf_param_18];
	cvta.to.global.u64 	%rd10, %rd13;
	mul.wide.s32 	%rd11, %r1, 4;
	add.s64 	%rd12, %rd10, %rd11;
	st.global.f32 	[%rd12], %f90;
$L__BB5_37:
	ret;

}
	// .globl	_Z10insertholePKfiiiiiiiiiPf
.visible .entry _Z10insertholePKfiiiiiiiiiPf(
	.param .u64 .ptr .align 1 _Z10insertholePKfiiiiiiiiiPf_param_0,
	.param .u32 _Z10insertholePKfiiiiiiiiiPf_param_1,
	.param .u32 _Z10insertholePKfiiiiiiiiiPf_param_2,
	.param .u32 _Z10insertholePKfiiiiiiiiiPf_param_3,
	.param .u32 _Z10insertholePKfiiiiiiiiiPf_param_4,
	.param .u32 _Z10insertholePKfiiiiiiiiiPf_param_5,
	.param .u32 _Z10insertholePKfiiiiiiiiiPf_param_6,
	.param .u32 _Z10insertholePKfiiiiiiiiiPf_param_7,
	.param .u32 _Z10insertholePKfiiiiiiiiiPf_param_8,
	.param .u32 _Z10insertholePKfiiiiiiiiiPf_param_9,
	.param .u64 .ptr .align 1 _Z10insertholePKfiiiiiiiiiPf_param_10
)
{
	.reg .pred 	%p<33>;
	.reg .b32 	%r<54>;
	.reg .b32 	%f<89>;
	.reg .b64 	%rd<15>;

	ld.param.u64 	%rd2, [_Z10insertholePKfiiiiiiiiiPf_param_0];
	ld.param.u32 	%r21, [_Z10insertholePKfiiiiiiiiiPf_param_1];
	ld.param.u32 	%r22, [_Z10insertholePKfiiiiiiiiiPf_param_2];
	ld.param.u32 	%r23, [_Z10insertholePKfiiiiiiiiiPf_param_3];
	ld.param.u32 	%r24, [_Z10insertholePKfiiiiiiiiiPf_param_4];
	ld.param.u32 	%r25, [_Z10insertholePKfiiiiiiiiiPf_param_5];
	ld.param.u32 	%r26, [_Z10insertholePKfiiiiiiiiiPf_param_6];
	ld.param.u32 	%r27, [_Z10insertholePKfiiiiiiiiiPf_param_7];
	ld.param.u32 	%r28, [_Z10insertholePKfiiiiiiiiiPf_param_8];
	ld.param.u32 	%r29, [_Z10insertholePKfiiiiiiiiiPf_param_9];
	ld.param.u64 	%rd3, [_Z10insertholePKfiiiiiiiiiPf_param_10];
	mov.u32 	%r30, %ctaid.x;
	mov.u32 	%r31, %ntid.x;
	mov.u32 	%r32, %tid.x;
	mad.lo.s32 	%r1, %r30, %r31, %r32;
	setp.ge.s32 	%p1, %r1, %r26;
	@%p1 bra 	$L__BB6_32;
	cvta.to.global.u64 	%rd4, %rd3;
	mov.u32 	%r33, %ctaid.y;
	mul.lo.s32 	%r2, %r29, %r33;
	mul.lo.s32 	%r34, %r26, %r33;
	cvt.s64.s32 	%rd5, %r34;
	div.s32 	%r35, %r1, %r23;
	div.s32 	%r4, %r35, %r25;
	mul.lo.s32 	%r36, %r4, %r25;
	sub.s32 	%r3, %r35, %r36;
	cvt.s64.s32 	%rd6, %r1;
	add.s64 	%rd7, %rd5, %rd6;
	shl.b64 	%rd8, %rd7, 2;
	add.s64 	%rd1, %rd4, %rd8;
	setp.ne.s32 	%p2, %r25, %r22;
	@%p2 bra 	$L__BB6_3;
	cvt.rn.f32.s32 	%f80, %r3;
	bra.uni 	$L__BB6_4;
$L__BB6_3:
	cvt.rn.f32.s32 	%f35, %r3;
	cvt.rn.f32.s32 	%f36, %r28;
	div.rn.f32 	%f80, %f35, %f36;
$L__BB6_4:
	setp.ne.s32 	%p3, %r24, %r21;
	@%p3 bra 	$L__BB6_6;
	cvt.rn.f32.s32 	%f81, %r4;
	bra.uni 	$L__BB6_7;
$L__BB6_6:
	cvt.rn.f32.s32 	%f37, %r4;
	cvt.rn.f32.s32 	%f38, %r27;
	div.rn.f32 	%f81, %f37, %f38;
$L__BB6_7:
	abs.f32 	%f84, %f80;
	setp.lt.f32 	%p4, %f84, 0f3F800000;
	@%p4 bra 	$L__BB6_18;
	setp.gtu.f32 	%p5, %f84, 0f4B000000;
	@%p5 bra 	$L__BB6_15;
	mov.f32 	%f39, 0f3F800000;
	div.approx.f32 	%f40, %f84, %f39;
	cvt.rzi.f32.f32 	%f82, %f40;
	sub.f32 	%f9, %f84, %f82;
	mov.b32 	%r5, %f9;
	setp.lt.u32 	%p6, %r5, 1065353216;
	@%p6 bra 	$L__BB6_14;
	setp.lt.u32 	%p7, %r5, -2147483647;
	@%p7 bra 	$L__BB6_12;
	add.f32 	%f44, %f82, 0fBF800000;
	setp.lt.f32 	%p10, %f9, 0fBF800000;
	add.f32 	%f45, %f44, 0fBF800000;
	selp.f32 	%f82, %f45, %f44, %p10;
	bra.uni 	$L__BB6_14;
$L__BB6_12:
	add.f32 	%f82, %f82, 0f3F800000;
	setp.ltu.f32 	%p8, %f9, 0f40000000;
	@%p8 bra 	$L__BB6_14;
	add.f32 	%f41, %f82, 0f3F800000;
	add.f32 	%f42, %f9, 0fC0400000;
	setp.ge.f32 	%p9, %f42, 0f00000000;
	add.f32 	%f43, %f41, 0f3F800000;
	selp.f32 	%f82, %f43, %f41, %p9;
$L__BB6_14:
	sub.f32 	%f84, %f84, %f82;
	bra.uni 	$L__BB6_18;
$L__BB6_15:
	mov.b32 	%r6, %f84;
	and.b32  	%r37, %r6, 8388607;
	or.b32  	%r50, %r37, 1065353216;
	mov.b32 	%f83, %r50;
	and.b32  	%r38, %r6, -8388608;
	add.s32 	%r51, %r38, -1065353216;
	setp.eq.s32 	%p11, %r51, 0;
	@%p11 bra 	$L__BB6_17;
$L__BB6_16:
	min.u32 	%r39, %r51, 192937984;
	add.s32 	%r40, %r50, %r39;
	mov.b32 	%f46, %r40;
	sub.f32 	%f47, %f46, %f46;
	add.f32 	%f48, %f47, %f46;
	sub.f32 	%f49, %f46, %f48;
	mov.f32 	%f50, 0f3F800000;
	fma.rz.f32 	%f51, %f49, %f50, %f48;
	cvt.rzi.f32.f32 	%f52, %f51;
	sub.f32 	%f83, %f46, %f52;
	sub.s32 	%r51, %r51, %r39;
	mov.b32 	%r50, %f83;
	setp.ne.s32 	%p12, %r51, 0;
	setp.ne.s32 	%p13, %r50, 0;
	and.pred  	%p14, %p12, %p13;
	@%p14 bra 	$L__BB6_16;
$L__BB6_17:
	setp.gt.u32 	%p15, %r6, 2139095039;
	selp.f32 	%f54, 0f7FFFFFFF, 0f4B000000, %p15;
	mul.f32 	%f55, %f83, 0f34000000;
	mul.f32 	%f84, %f54, %f55;
$L__BB6_18:
	abs.f32 	%f87, %f81;
	setp.lt.f32 	%p16, %f87, 0f3F800000;
	@%p16 bra 	$L__BB6_29;
	setp.gtu.f32 	%p17, %f87, 0f4B000000;
	@%p17 bra 	$L__BB6_26;
	mov.f32 	%f56, 0f3F800000;
	div.approx.f32 	%f57, %f87, %f56;
	cvt.rzi.f32.f32 	%f85, %f57;
	sub.f32 	%f22, %f87, %f85;
	mov.b32 	%r13, %f22;
	setp.lt.u32 	%p18, %r13, 1065353216;
	@%p18 bra 	$L__BB6_25;
	setp.lt.u32 	%p19, %r13, -2147483647;
	@%p19 bra 	$L__BB6_23;
	add.f32 	%f61, %f85, 0fBF800000;
	setp.lt.f32 	%p22, %f22, 0fBF800000;
	add.f32 	%f62, %f61, 0fBF800000;
	selp.f32 	%f85, %f62, %f61, %p22;
	bra.uni 	$L__BB6_25;
$L__BB6_23:
	add.f32 	%f85, %f85, 0f3F800000;
	setp.ltu.f32 	%p20, %f22, 0f40000000;
	@%p20 bra 	$L__BB6_25;
	add.f32 	%f58, %f85, 0f3F800000;
	add.f32 	%f59, %f22, 0fC0400000;
	setp.ge.f32 	%p21, %f59, 0f00000000;
	add.f32 	%f60, %f58, 0f3F800000;
	selp.f32 	%f85, %f60, %f58, %p21;
$L__BB6_25:
	sub.f32 	%f87, %f87, %f85;
	bra.uni 	$L__BB6_29;
$L__BB6_26:
	mov.b32 	%r14, %f87;
	and.b32  	%r41, %r14, 8388607;
	or.b32  	%r52, %r41, 1065353216;
	mov.b32 	%f86, %r52;
	and.b32  	%r42, %r14, -8388608;
	add.s32 	%r53, %r42, -1065353216;
	setp.eq.s32 	%p23, %r53, 0;
	@%p23 bra 	$L__BB6_28;
$L__BB6_27:
	min.u32 	%r43, %r53, 192937984;
	add.s32 	%r44, %r52, %r43;
	mov.b32 	%f63, %r44;
	sub.f32 	%f64, %f63, %f63;
	add.f32 	%f65, %f64, %f63;
	sub.f32 	%f66, %f63, %f65;
	mov.f32 	%f67, 0f3F800000;
	fma.rz.f32 	%f68, %f66, %f67, %f65;
	cvt.rzi.f32.f32 	%f69, %f68;
	sub.f32 	%f86, %f63, %f69;
	sub.s32 	%r53, %r53, %r43;
	mov.b32 	%r52, %f86;
	setp.ne.s32 	%p24, %r53, 0;
	setp.ne.s32 	%p25, %r52, 0;
	and.pred  	%p26, %p24, %p25;
	@%p26 bra 	$L__BB6_27;
$L__BB6_28:
	setp.gt.u32 	%p27, %r14, 2139095039;
	selp.f32 	%f71, 0f7FFFFFFF, 0f4B000000, %p27;
	mul.f32 	%f72, %f86, 0f34000000;
	mul.f32 	%f87, %f71, %f72;
$L__BB6_29:
	copysign.f32 	%f74, %f80, %f84;
	abs.f32 	%f75, %f84;
	setp.nan.f32 	%p28, %f75, %f75;
	selp.f32 	%f76, %f84, %f74, %p28;
	setp.neu.f32 	%p29, %f76, 0f00000000;
	abs.f32 	%f77, %f87;
	setp.nan.f32 	%p30, %f77, %f77;
	copysign.f32 	%f78, %f81, %f87;
	selp.f32 	%f79, %f87, %f78, %p30;
	setp.neu.f32 	%p31, %f79, 0f00000000;
	mov.f32 	%f88, 0f00000000;
	or.pred  	%p32, %p29, %p31;
	@%p32 bra 	$L__BB6_31;
	cvt.rzi.s32.f32 	%r45, %f80;
	cvt.rzi.s32.f32 	%r46, %f81;
	mad.lo.s32 	%r47, %r46, %r22, %r45;
	rem.s32 	%r48, %r1, %r23;
	mad.lo.s32 	%r49, %r47, %r23, %r48;
	cvt.s64.s32 	%rd9, %r49;
	cvt.s64.s32 	%rd10, %r2;
	add.s64 	%rd11, %rd9, %rd10;
	cvta.to.global.u64 	%rd12, %rd2;
	shl.b64 	%rd13, %rd11, 2;
	add.s64 	%rd14, %rd12, %rd13;
	ld.global.f32 	%f88, [%rd14];
$L__BB6_31:
	st.global.f32 	[%rd1], %f88;
$L__BB6_32:
	ret;

}
	// .globl	_Z12gemm_inversemmmPKfmS0_mPfmiiiii
.visible .entry _Z12gemm_inversemmmPKfmS0_mPfmiiiii(
	.param .u64 _Z12gemm_inversemmmPKfmS0_mPfmiiiii_param_0,
	.param .u64 _Z12gemm_inversemmmPKfmS0_mPfmiiiii_param_1,
	.param .u64 _Z12gemm_inversemmmPKfmS0_mPfmiiiii_param_2,
	.param .u64 .ptr .align 1 _Z12gemm_inversemmmPKfmS0_mPfmiiiii_param_3,
	.param .u64 _Z12gemm_inversemmmPKfmS0_mPfmiiiii_param_4,
	.param .u64 .ptr .align 1 _Z12gemm_inversemmmPKfmS0_mPfmiiiii_param_5,
	.param .u64 _Z12gemm_inversemmmPKfmS0_mPfmiiiii_param_6,
	.param .u64 .ptr .align 1 _Z12gemm_inversemmmPKfmS0_mPfmiiiii_param_7,
	.param .u64 _Z12gemm_inversemmmPKfmS0_mPfmiiiii_param_8,
	.param .u32 _Z12gemm_inversemmmPKfmS0_mPfmiiiii_param_9,
	.param .u32 _Z12gemm_inversemmmPKfmS0_mPfmiiiii_param_10,
	.param .u32 _Z12gemm_inversemmmPKfmS0_mPfmiiiii_param_11,
	.param .u32 _Z12gemm_inversemmmPKfmS0_mPfmiiiii_param_12,
	.param .u32 _Z12gemm_inversemmmPKfmS0_mPfmiiiii_param_13
)
{
	.reg .pred 	%p<14>;
	.reg .b32 	%r<63>;
	.reg .b32 	%f<75>;
	.reg .b64 	%rd<66>;

	ld.param.u64 	%rd15, [_Z12gemm_inversemmmPKfmS0_mPfmiiiii_param_0];
	ld.param.u64 	%rd16, [_Z12gemm_inversemmmPKfmS0_mPfmiiiii_param_1];
	ld.param.u64 	%rd17, [_Z12gemm_inversemmmPKfmS0_mPfmiiiii_param_2];
	ld.param.u64 	%rd21, [_Z12gemm_inversemmmPKfmS0_mPfmiiiii_param_3];
	ld.param.u64 	%rd18, [_Z12gemm_inversemmmPKfmS0_mPfmiiiii_param_4];
	ld.param.u64 	%rd22, [_Z12gemm_inversemmmPKfmS0_mPfmiiiii_param_5];
	ld.param.u32 	%r27, [_Z12gemm_inversemmmPKfmS0_mPfmiiiii_param_9];
	ld.param.u32 	%r23, [_Z12gemm_inversemmmPKfmS0_mPfmiiiii_param_10];
	ld.param.u32 	%r24, [_Z12gemm_inversemmmPKfmS0_mPfmiiiii_param_11];
	ld.param.u32 	%r25, [_Z12gemm_inversemmmPKfmS0_mPfmiiiii_param_12];
	cvta.to.global.u64 	%rd1, %rd22;
	cvta.to.global.u64 	%rd2, %rd21;
	mov.u32 	%r28, %ctaid.x;
	mov.u32 	%r29, %ntid.x;
	mov.u32 	%r30, %tid.x;
	mad.lo.s32 	%r1, %r28, %r29, %r30;
	setp.ge.s32 	%p1, %r1, %r27;
	@%p1 bra 	$L__BB7_22;
	mov.u32 	%r31, %ctaid.y;
	cvt.u64.u32 	%rd23, %r31;
	mul.lo.s64 	%rd24, %rd15, %rd23;
	mul.lo.s64 	%rd3, %rd24, %rd17;
	mul.lo.s64 	%rd4, %rd24, %rd16;
	cvt.s64.s32 	%rd5, %r1;
	or.b64  	%rd25, %rd5, %rd15;
	and.b64  	%rd26, %rd25, -4294967296;
	setp.ne.s64 	%p2, %rd26, 0;
	@%p2 bra 	$L__BB7_3;
	cvt.u32.u64 	%r32, %rd15;
	cvt.u32.u64 	%r33, %rd5;
	div.u32 	%r34, %r33, %r32;
	mul.lo.s32 	%r35, %r34, %r32;
	sub.s32 	%r36, %r33, %r35;
	cvt.u64.u32 	%rd64, %r34;
	cvt.u64.u32 	%rd65, %r36;
	bra.uni 	$L__BB7_4;
$L__BB7_3:
	div.u64 	%rd64, %rd5, %rd15;
	mul.lo.s64 	%rd27, %rd64, %rd15;
	sub.s64 	%rd65, %rd5, %rd27;
$L__BB7_4:
	setp.lt.s32 	%p3, %r23, 1;
	mov.f32 	%f73, 0f00000000;
	@%p3 bra 	$L__BB7_21;
	cvt.s64.s32 	%rd28, %rd65;
	mul.lo.s32 	%r2, %r25, %r23;
	mad.lo.s64 	%rd12, %rd28, %rd18, %rd3;
	min.s32 	%r37, %r24, %r25;
	setp.lt.s32 	%p4, %r37, 1;
	@%p4 bra 	$L__BB7_21;
	and.b32  	%r3, %r25, 7;
	and.b32  	%r4, %r25, 3;
	and.b32  	%r5, %r25, 2147483640;
	and.b32  	%r6, %r25, 1;
	neg.s32 	%r7, %r5;
	mov.f32 	%f73, 0f00000000;
	mov.b32 	%r56, 0;
$L__BB7_7:
	mul.lo.s32 	%r40, %r56, %r25;
	cvt.u64.u32 	%rd29, %r40;
	add.s64 	%rd13, %rd12, %rd29;
	not.b32 	%r41, %r56;
	add.s32 	%r9, %r23, %r41;
	mov.b32 	%r57, 0;
$L__BB7_8:
	ld.param.u32 	%r55, [_Z12gemm_inversemmmPKfmS0_mPfmiiiii_param_13];
	setp.lt.u32 	%p5, %r25, 8;
	mul.lo.s32 	%r43, %r2, %r57;
	cvt.s64.s32 	%rd30, %r43;
	add.s64 	%rd14, %rd13, %rd30;
	not.b32 	%r44, %r57;
	add.s32 	%r45, %r24, %r44;
	mad.lo.s32 	%r46, %r45, %r23, %r9;
	cvt.u32.u64 	%r47, %rd64;
	mad.lo.s32 	%r48, %r46, %r55, %r47;
	mul.lo.s32 	%r11, %r48, %r25;
	mov.b32 	%r61, 0;
	@%p5 bra 	$L__BB7_11;
	mov.b32 	%r59, 0;
	mov.u32 	%r58, %r7;
$L__BB7_10:
	.pragma "nounroll";
	cvt.u64.u32 	%rd31, %r59;
	add.s64 	%rd32, %rd14, %rd31;
	shl.b64 	%rd33, %rd32, 2;
	add.s64 	%rd34, %rd2, %rd33;
	ld.global.f32 	%f20, [%rd34];
	add.s32 	%r50, %r59, %r11;
	mul.wide.s32 	%rd35, %r50, 4;
	add.s64 	%rd36, %rd1, %rd35;
	ld.global.f32 	%f21, [%rd36];
	fma.rn.f32 	%f22, %f20, %f21, %f73;
	ld.global.f32 	%f23, [%rd34+4];
	ld.global.f32 	%f24, [%rd36+4];
	fma.rn.f32 	%f25, %f23, %f24, %f22;
	ld.global.f32 	%f26, [%rd34+8];
	ld.global.f32 	%f27, [%rd36+8];
	fma.rn.f32 	%f28, %f26, %f27, %f25;
	ld.global.f32 	%f29, [%rd34+12];
	ld.global.f32 	%f30, [%rd36+12];
	fma.rn.f32 	%f31, %f29, %f30, %f28;
	ld.global.f32 	%f32, [%rd34+16];
	ld.global.f32 	%f33, [%rd36+16];
	fma.rn.f32 	%f34, %f32, %f33, %f31;
	ld.global.f32 	%f35, [%rd34+20];
	ld.global.f32 	%f36, [%rd36+20];
	fma.rn.f32 	%f37, %f35, %f36, %f34;
	ld.global.f32 	%f38, [%rd34+24];
	ld.global.f32 	%f39, [%rd36+24];
	fma.rn.f32 	%f40, %f38, %f39, %f37;
	ld.global.f32 	%f41, [%rd34+28];
	ld.global.f32 	%f42, [%rd36+28];
	fma.rn.f32 	%f73, %f41, %f42, %f40;
	add.s32 	%r59, %r59, 8;
	add.s32 	%r58, %r58, 8;
	setp.ne.s32 	%p6, %r58, 0;
	mov.u32 	%r61, %r5;
	@%p6 bra 	$L__BB7_10;
$L__BB7_11:
	setp.eq.s32 	%p7, %r3, 0;
	@%p7 bra 	$L__BB7_19;
	add.s32 	%r51, %r3, -1;
	setp.lt.u32 	%p8, %r51, 3;
	@%p8 bra 	$L__BB7_14;
	cvt.u64.u32 	%rd37, %r61;
	add.s64 	%rd38, %rd14, %rd37;
	shl.b64 	%rd39, %rd38, 2;
	add.s64 	%rd40, %rd2, %rd39;
	ld.global.f32 	%f44, [%rd40];
	add.s32 	%r52, %r61, %r11;
	mul.wide.s32 	%rd41, %r52, 4;
	add.s64 	%rd42, %rd1, %rd41;
	ld.global.f32 	%f45, [%rd42];
	fma.rn.f32 	%f46, %f44, %f45, %f73;
	ld.global.f32 	%f47, [%rd40+4];
	ld.global.f32 	%f48, [%rd42+4];
	fma.rn.f32 	%f49, %f47, %f48, %f46;
	ld.global.f32 	%f50, [%rd40+8];
	ld.global.f32 	%f51, [%rd42+8];
	fma.rn.f32 	%f52, %f50, %f51, %f49;
	ld.global.f32 	%f53, [%rd40+12];
	ld.global.f32 	%f54, [%rd42+12];
	fma.rn.f32 	%f73, %f53, %f54, %f52;
	add.s32 	%r61, %r61, 4;
$L__BB7_14:
	setp.eq.s32 	%p9, %r4, 0;
	@%p9 bra 	$L__BB7_19;
	setp.eq.s32 	%p10, %r4, 1;
	@%p10 bra 	$L__BB7_17;
	cvt.u64.u32 	%rd43, %r61;
	add.s64 	%rd44, %rd14, %rd43;
	shl.b64 	%rd45, %rd44, 2;
	add.s64 	%rd46, %rd2, %rd45;
	ld.global.f32 	%f56, [%rd46];
	add.s32 	%r53, %r61, %r11;
	mul.wide.s32 	%rd47, %r53, 4;
	add.s64 	%rd48, %rd1, %rd47;
	ld.global.f32 	%f57, [%rd48];
	fma.rn.f32 	%f58, %f56, %f57, %f73;
	ld.global.f32 	%f59, [%rd46+4];
	ld.global.f32 	%f60, [%rd48+4];
	fma.rn.f32 	%f73, %f59, %f60, %f58;
	add.s32 	%r61, %r61, 2;
$L__BB7_17:
	setp.eq.s32 	%p11, %r6, 0;
	@%p11 bra 	$L__BB7_19;
	cvt.u64.u32 	%rd49, %r61;
	add.s64 	%rd50, %rd14, %rd49;
	shl.b64 	%rd51, %rd50, 2;
	add.s64 	%rd52, %rd2, %rd51;
	ld.global.f32 	%f61, [%rd52];
	add.s32 	%r54, %r61, %r11;
	mul.wide.s32 	%rd53, %r54, 4;
	add.s64 	%rd54, %rd1, %rd53;
	ld.global.f32 	%f62, [%rd54];
	fma.rn.f32 	%f73, %f61, %f62, %f73;
$L__BB7_19:
	add.s32 	%r57, %r57, 1;
	setp.ne.s32 	%p12, %r57, %r24;
	@%p12 bra 	$L__BB7_8;
	add.s32 	%r56, %r56, 1;
	setp.ne.s32 	%p13, %r56, %r23;
	@%p13 bra 	$L__BB7_7;
$L__BB7_21:
	ld.param.u64 	%rd63, [_Z12gemm_inversemmmPKfmS0_mPfmiiiii_param_8];
	ld.param.u64 	%rd62, [_Z12gemm_inversemmmPKfmS0_mPfmiiiii_param_7];
	cvt.s64.s32 	%rd55, %rd65;
	cvt.s64.s32 	%rd56, %rd64;
	add.s64 	%rd57, %rd56, %rd4;
	mad.lo.s64 	%rd58, %rd55, %rd63, %rd57;
	cvta.to.global.u64 	%rd59, %rd62;
	shl.b64 	%rd60, %rd58, 2;
	add.s64 	%rd61, %rd59, %rd60;
	st.global.f32 	[%rd61], %f73;
$L__BB7_22:
	ret;

}


// ===== COMPILED SASS (sm_100) =====

	.target	sm_100

	.elftype	@"ET_EXEC"


//--------------------- .note.nv.tkinfo           --------------------------
	.section	.note.nv.tkinfo,"",@"SHT_NOTE"
	.sectionflags	@"SHF_NOTE_NV_TKINFO"
	.tkinfo
        /*0018*/ 	.word	0x00000002
        /*0030*/ 	.string	""
        /*0030*/ 	.string	"ptxas"
        /*0030*/ 	.string	"Cuda compilation tools, release 13.0, V13.0.88"
        /*0030*/ 	.string	"Build cuda_13.0.r13.0/compiler.36424714_0"
        /*0030*/ 	.string	"-arch sm_100 -m 64 "



//--------------------- .note.nv.cuinfo           --------------------------
	.section	.note.nv.cuinfo,"",@"SHT_NOTE"
	.sectionflags	@"SHF_NOTE_NV_CUINFO"
        /*0018*/ 	.short	0x0002
        /*001a*/ 	.short	0x0064
        /*001c*/ 	.short	0x0082
	.zero		2


//--------------------- .nv.info                  --------------------------
	.section	.nv.info,"",@"SHT_CUDA_INFO"
	.align	4


	//----- nvinfo : EIATTR_REGCOUNT
	.align		4
        /*0000*/ 	.byte	0x04, 0x2f
        /*0002*/ 	.short	(.L_1 - .L_0)
	.align		4
.L_0:
        /*0004*/ 	.word	index@(_Z15im2col_improvedPKfiiiiiiiiiiiiiiiPf)
        /*0008*/ 	.word	0x0000001f


	//----- nvinfo : EIATTR_FRAME_SIZE
	.align		4
.L_1:
        /*000c*/ 	.byte	0x04, 0x11
        /*000e*/ 	.short	(.L_3 - .L_2)
	.align		4
.L_2:
        /*0010*/ 	.word	index@(_Z15im2col_improvedPKfiiiiiiiiiiiiiiiPf)
        /*0014*/ 	.word	0x00000000


	//----- nvinfo : EIATTR_REGCOUNT
	.align		4
.L_3:
        /*0018*/ 	.byte	0x04, 0x2f
        /*001a*/ 	.short	(.L_5 - .L_4)
	.align		4
.L_4:
        /*001c*/ 	.word	index@(_Z4gemmmmmPKfmS0_mPfm)
        /*0020*/ 	.word	0x00000020


	//----- nvinfo : EIATTR_FRAME_SIZE
	.align		4
.L_5:
        /*0024*/ 	.byte	0x04, 0x11
        /*0026*/ 	.short	(.L_7 - .L_6)
	.align		4
.L_6:
        /*0028*/ 	.word	index@(_Z4gemmmmmPKfmS0_mPfm)
        /*002c*/ 	.word	0x00000000


	//----- nvinfo : EIATTR_REGCOUNT
	.align		4
.L_7:
        /*0030*/ 	.byte	0x04, 0x2f
        /*0032*/ 	.short	(.L_9 - .L_8)
	.align		4
.L_8:
        /*0034*/ 	.word	index@(_Z4gemmmmmPKfmS0_mPfmi)
        /*0038*/ 	.word	0x0000001e


	//----- nvinfo : EIATTR_FRAME_SIZE
	.align		4
.L_9:
        /*003c*/ 	.byte	0x04, 0x11
        /*003e*/ 	.short	(.L_11 - .L_10)
	.align		4
.L_10:
        /*0040*/ 	.word	index@($__internal_5_$__cuda_sm20_div_u64)
        /*0044*/ 	.word	0x00000000


	//----- nvinfo : EIATTR_FRAME_SIZE
	.align		4
.L_11:
        /*0048*/ 	.byte	0x04, 0x11
        /*004a*/ 	.short	(.L_13 - .L_12)
	.align		4
.L_12:
        /*004c*/ 	.word	index@(_Z4gemmmmmPKfmS0_mPfmi)
        /*0050*/ 	.word	0x00000000


	//----- nvinfo : EIATTR_REGCOUNT
	.align		4
.L_13:
        /*0054*/ 	.byte	0x04, 0x2f
        /*0056*/ 	.short	(.L_15 - .L_14)
	.align		4
.L_14:
        /*0058*/ 	.word	index@(_Z6im2coliPKfiiiiiiiiiiiiiPf)
        /*005c*/ 	.word	0x00000020


	//----- nvinfo : EIATTR_FRAME_SIZE
	.align		4
.L_15:
        /*0060*/ 	.byte	0x04, 0x11
        /*0062*/ 	.short	(.L_17 - .L_16)
	.align		4
.L_16:
        /*0064*/ 	.word	index@(_Z6im2coliPKfiiiiiiiiiiiiiPf)
        /*0068*/ 	.word	0x00000000


	//----- nvinfo : EIATTR_REGCOUNT
	.align		4
.L_17:
        /*006c*/ 	.byte	0x04, 0x2f
        /*006e*/ 	.short	(.L_19 - .L_18)
	.align		4
.L_18:
        /*0070*/ 	.word	index@(_Z11gemm_filtermmmmmiiPKfmS0_mPfmi)
        /*0074*/ 	.word	0x0000001e


	//----- nvinfo : EIATTR_FRAME_SIZE
	.align		4
.L_19:
        /*0078*/ 	.byte	0x04, 0x11
        /*007a*/ 	.short	(.L_21 - .L_20)
	.align		4
.L_20:
        /*007c*/ 	.word	index@($__internal_4_$__cuda_sm3x_div_rn_noftz_f32_slowpath)
        /*0080*/ 	.word	0x00000000


	//----- nvinfo : EIATTR_FRAME_SIZE
	.align		4
.L_21:
        /*0084*/ 	.byte	0x04, 0x11
        /*0086*/ 	.short	(.L_23 - .L_22)
	.align		4
.L_22:
        /*0088*/ 	.word	index@($__internal_3_$__cuda_sm20_div_u64)
        /*008c*/ 	.word	0x00000000


	//----- nvinfo : EIATTR_FRAME_SIZE
	.align		4
.L_23:
        /*0090*/ 	.byte	0x04, 0x11
        /*0092*/ 	.short	(.L_25 - .L_24)
	.align		4
.L_24:
        /*0094*/ 	.word	index@(_Z11gemm_filtermmmmmiiPKfmS0_mPfmi)
        /*0098*/ 	.word	0x00000000


	//----- nvinfo : EIATTR_REGCOUNT
	.align		4
.L_25:
        /*009c*/ 	.byte	0x04, 0x2f
        /*009e*/ 	.short	(.L_27 - .L_26)
	.align		4
.L_26:
        /*00a0*/ 	.word	index@(_Z16filtergradkerneliiiiiiiiiiiiiiiiPKfS0_Pf)
        /*00a4*/ 	.word	0x0000001c


	//----- nvinfo : EIATTR_FRAME_SIZE
	.align		4
.L_27:
        /*00a8*/ 	.byte	0x04, 0x11
        /*00aa*/ 	.short	(.L_29 - .L_28)
	.align		4
.L_28:
        /*00ac*/ 	.word	index@($__internal_2_$__cuda_sm3x_div_rn_noftz_f32_slowpath)
        /*00b0*/ 	.word	0x00000000


	//----- nvinfo : EIATTR_FRAME_SIZE
	.align		4
.L_29:
        /*00b4*/ 	.byte	0x04, 0x11
        /*00b6*/ 	.short	(.L_31 - .L_30)
	.align		4
.L_30:
        /*00b8*/ 	.word	index@(_Z16filtergradkerneliiiiiiiiiiiiiiiiPKfS0_Pf)
        /*00bc*/ 	.word	0x00000000


	//----- nvinfo : EIATTR_REGCOUNT
	.align		4
.L_31:
        /*00c0*/ 	.byte	0x04, 0x2f
        /*00c2*/ 	.short	(.L_33 - .L_32)
	.align		4
.L_32:
        /*00c4*/ 	.word	index@(_Z10insertholePKfiiiiiiiiiPf)
        /*00c8*/ 	.word	0x00000013


	//----- nvinfo : EIATTR_FRAME_SIZE
	.align		4
.L_33:
        /*00cc*/ 	.byte	0x04, 0x11
        /*00ce*/ 	.short	(.L_35 - .L_34)
	.align		4
.L_34:
        /*00d0*/ 	.word	index@($__internal_1_$__cuda_sm3x_div_rn_noftz_f32_slowpath)
        /*00d4*/ 	.word	0x00000000


	//----- nvinfo : EIATTR_FRAME_SIZE
	.align		4
.L_35:
        /*00d8*/ 	.byte	0x04, 0x11
        /*00da*/ 	.short	(.L_37 - .L_36)
	.align		4
.L_36:
        /*00dc*/ 	.word	index@(_Z10insertholePKfiiiiiiiiiPf)
        /*00e0*/ 	.word	0x00000000


	//----- nvinfo : EIATTR_REGCOUNT
	.align		4
.L_37:
        /*00e4*/ 	.byte	0x04, 0x2f
        /*00e6*/ 	.short	(.L_39 - .L_38)
	.align		4
.L_38:
        /*00e8*/ 	.word	index@(_Z12gemm_inversemmmPKfmS0_mPfmiiiii)
        /*00ec*/ 	.word	0x0000001f


	//----- nvinfo : EIATTR_FRAME_SIZE
	.align		4
.L_39:
        /*00f0*/ 	.byte	0x04, 0x11
        /*00f2*/ 	.short	(.L_41 - .L_40)
	.align		4
.L_40:
        /*00f4*/ 	.word	index@($__internal_0_$__cuda_sm20_div_u64)
        /*00f8*/ 	.word	0x00000000


	//----- nvinfo : EIATTR_FRAME_SIZE
	.align		4
.L_41:
        /*00fc*/ 	.byte	0x04, 0x11
        /*00fe*/ 	.short	(.L_43 - .L_42)
	.align		4
.L_42:
        /*0100*/ 	.word	index@(_Z12gemm_inversemmmPKfmS0_mPfmiiiii)
        /*0104*/ 	.word	0x00000000


	//----- nvinfo : EIATTR_MIN_STACK_SIZE
	.align		4
.L_43:
        /*0108*/ 	.byte	0x04, 0x12
        /*010a*/ 	.short	(.L_45 - .L_44)
	.align		4
.L_44:
        /*010c*/ 	.word	index@(_Z12gemm_inversemmmPKfmS0_mPfmiiiii)
        /*0110*/ 	.word	0x00000000


	//----- nvinfo : EIATTR_MIN_STACK_SIZE
	.align		4
.L_45:
        /*0114*/ 	.byte	0x04, 0x12
        /*0116*/ 	.short	(.L_47 - .L_46)
	.align		4
.L_46:
        /*0118*/ 	.word	index@(_Z10insertholePKfiiiiiiiiiPf)
        /*011c*/ 	.word	0x00000000


	//----- nvinfo : EIATTR_MIN_STACK_SIZE
	.align		4
.L_47:
        /*0120*/ 	.byte	0x04, 0x12
        /*0122*/ 	.short	(.L_49 - .L_48)
	.align		4
.L_48:
        /*0124*/ 	.word	index@(_Z16filtergradkerneliiiiiiiiiiiiiiiiPKfS0_Pf)
        /*0128*/ 	.word	0x00000000


	//----- nvinfo : EIATTR_MIN_STACK_SIZE
	.align		4
.L_49:
        /*012c*/ 	.byte	0x04, 0x12
        /*012e*/ 	.short	(.L_51 - .L_50)
	.align		4
.L_50:
        /*0130*/ 	.word	index@(_Z11gemm_filtermmmmmiiPKfmS0_mPfmi)
        /*0134*/ 	.word	0x00000000


	//----- nvinfo : EIATTR_MIN_STACK_SIZE
	.align		4
.L_51:
        /*0138*/ 	.byte	0x04, 0x12
        /*013a*/ 	.short	(.L_53 - .L_52)
	.align		4
.L_52:
        /*013c*/ 	.word	index@(_Z6im2coliPKfiiiiiiiiiiiiiPf)
        /*0140*/ 	.word	0x00000000


	//----- nvinfo : EIATTR_MIN_STACK_SIZE
	.align		4
.L_53:
        /*0144*/ 	.byte	0x04, 0x12
        /*0146*/ 	.short	(.L_55 - .L_54)
	.align		4
.L_54:
        /*0148*/ 	.word	index@(_Z4gemmmmmPKfmS0_mPfmi)
        /*014c*/ 	.word	0x00000000


	//----- nvinfo : EIATTR_MIN_STACK_SIZE
	.align		4
.L_55:
        /*0150*/ 	.byte	0x04, 0x12
        /*0152*/ 	.short	(.L_57 - .L_56)
	.align		4
.L_56:
        /*0154*/ 	.word	index@(_Z4gemmmmmPKfmS0_mPfm)
        /*0158*/ 	.word	0x00000000


	//----- nvinfo : EIATTR_MIN_STACK_SIZE
	.align		4
.L_57:
        /*015c*/ 	.byte	0x04, 0x12
        /*015e*/ 	.short	(.L_59 - .L_58)
	.align		4
.L_58:
        /*0160*/ 	.word	index@(_Z15im2col_improvedPKfiiiiiiiiiiiiiiiPf)
        /*0164*/ 	.word	0x00000000
.L_59:


//--------------------- .nv.compat                --------------------------
	.section	.nv.compat,"",@"SHT_CUDA_COMPAT_INFO"
	.align	4
        /*0000*/ 	.byte	0x02, 0x09, 0x00, 0x00, 0x02, 0x02, 0x01, 0x00, 0x02, 0x05, 0x05, 0x00, 0x03, 0x07, 0x01, 0x01
        /*0010*/ 	.byte	0x02, 0x03, 0x00, 0x00, 0x02, 0x06, 0x01, 0x00, 0x04, 0x0b, 0x08, 0x00, 0x01, 0x00, 0x00, 0x00
        /*0020*/ 	.byte	0x00, 0x00, 0x00, 0x00


//--------------------- .nv.info._Z12gemm_inversemmmPKfmS0_mPfmiiiii --------------------------
	.section	.nv.info._Z12gemm_inversemmmPKfmS0_mPfmiiiii,"",@"SHT_CUDA_INFO"
	.sectionflags	@""
	.align	4


	//----- nvinfo : EIATTR_CUDA_API_VERSION
	.align		4
        /*0000*/ 	.byte	0x04, 0x37
        /*0002*/ 	.short	(.L_61 - .L_60)
.L_60:
        /*0004*/ 	.word	0x00000082


	//----- nvinfo : EIATTR_KPARAM_INFO
	.align		4
.L_61:
        /*0008*/ 	.byte	0x04, 0x17
        /*000a*/ 	.short	(.L_63 - .L_62)
.L_62:
        /*000c*/ 	.word	0x00000000
        /*0010*/ 	.short	0x000d
        /*0012*/ 	.short	0x0058
        /*0014*/ 	.byte	0x00, 0xf0, 0x11, 0x00


	//----- nvinfo : EIATTR_KPARAM_INFO
	.align		4
.L_63:
        /*0018*/ 	.byte	0x04, 0x17
        /*001a*/ 	.short	(.L_65 - .L_64)
.L_64:
        /*001c*/ 	.word	0x00000000
        /*0020*/ 	.short	0x000c
        /*0022*/ 	.short	0x0054
        /*0024*/ 	.byte	0x00, 0xf0, 0x11, 0x00


	//----- nvinfo : EIATTR_KPARAM_INFO
	.align		4
.L_65:
        /*0028*/ 	.byte	0x04, 0x17
        /*002a*/ 	.short	(.L_67 - .L_66)
.L_66:
        /*002c*/ 	.word	0x00000000
        /*0030*/ 	.short	0x000b
        /*0032*/ 	.short	0x0050
        /*0034*/ 	.byte	0x00, 0xf0, 0x11, 0x00


	//----- nvinfo : EIATTR_KPARAM_INFO
	.align		4
.L_67:
        /*0038*/ 	.byte	0x04, 0x17
        /*003a*/ 	.short	(.L_69 - .L_68)
.L_68:
        /*003c*/ 	.word	0x00000000
        /*0040*/ 	.short	0x000a
        /*0042*/ 	.short	0x004c
        /*0044*/ 	.byte	0x00, 0xf0, 0x11, 0x00


	//----- nvinfo : EIATTR_KPARAM_INFO
	.align		4
.L_69:
        /*0048*/ 	.byte	0x04, 0x17
        /*004a*/ 	.short	(.L_71 - .L_70)
.L_70:
        /*004c*/ 	.word	0x00000000
        /*0050*/ 	.short	0x0009
        /*0052*/ 	.short	0x0048
        /*0054*/ 	.byte	0x00, 0xf0, 0x11, 0x00


	//----- nvinfo : EIATTR_KPARAM_INFO
	.align		4
.L_71:
        /*0058*/ 	.byte	0x04, 0x17
        /*005a*/ 	.short	(.L_73 - .L_72)
.L_72:
        /*005c*/ 	.word	0x00000000
        /*0060*/ 	.short	0x0008
        /*0062*/ 	.short	0x0040
        /*0064*/ 	.byte	0x00, 0xf0, 0x21, 0x00


	//----- nvinfo : EIATTR_KPARAM_INFO
	.align		4
.L_73:
        /*0068*/ 	.byte	0x04, 0x17
        /*006a*/ 	.short	(.L_75 - .L_74)
.L_74:
        /*006c*/ 	.word	0x00000000
        /*0070*/ 	.short	0x0007
        /*0072*/ 	.short	0x0038
        /*0074*/ 	.byte	0x00, 0xf5, 0x21, 0x00


	//----- nvinfo : EIATTR_KPARAM_INFO
	.align		4
.L_75:
        /*0078*/ 	.byte	0x04, 0x17
        /*007a*/ 	.short	(.L_77 - .L_76)
.L_76:
        /*007c*/ 	.word	0x00000000
        /*0080*/ 	.short	0x0006
        /*0082*/ 	.short	0x0030
        /*0084*/ 	.byte	0x00, 0xf0, 0x21, 0x00


	//----- nvinfo : EIATTR_KPARAM_INFO
	.align		4
.L_77:
        /*0088*/ 	.byte	0x04, 0x17
        /*008a*/ 	.short	(.L_79 - .L_78)
.L_78:
        /*008c*/ 	.word	0x00000000
        /*0090*/ 	.short	0x0005
        /*0092*/ 	.short	0x0028
        /*0094*/ 	.byte	0x00, 0xf5, 0x21, 0x00


	//----- nvinfo : EIATTR_KPARAM_INFO
	.align		4
.L_79:
        /*0098*/ 	.byte	0x04, 0x17
        /*009a*/ 	.short	(.L_81 - .L_80)
.L_80:
        /*009c*/ 	.word	0x00000000
        /*00a0*/ 	.short	0x0004
        /*00a2*/ 	.short	0x0020
        /*00a4*/ 	.byte	0x00, 0xf0, 0x21, 0x00


	//----- nvinfo : EIATTR_KPARAM_INFO
	.align		4
.L_81:
        /*00a8*/ 	.byte	0x04, 0x17
        /*00aa*/ 	.short	(.L_83 - .L_82)
.L_82:
        /*00ac*/ 	.word	0x00000000
        /*00b0*/ 	.short	0x0003
        /*00b2*/ 	.short	0x0018
        /*00b4*/ 	.byte	0x00, 0xf5, 0x21, 0x00


	//----- nvinfo : EIATTR_KPARAM_INFO
	.align		4
.L_83:
        /*00b8*/ 	.byte	0x04, 0x17
        /*00ba*/ 	.short	(.L_85 - .L_84)
.L_84:
        /*00bc*/ 	.word	0x00000000
        /*00c0*/ 	.short	0x0002
        /*00c2*/ 	.short	0x0010
        /*00c4*/ 	.byte	0x00, 0xf0, 0x21, 0x00


	//----- nvinfo : EIATTR_KPARAM_INFO
	.align		4
.L_85:
        /*00c8*/ 	.byte	0x04, 0x17
        /*00ca*/ 	.short	(.L_87 - .L_86)
.L_86:
        /*00cc*/ 	.word	0x00000000
        /*00d0*/ 	.short	0x0001
        /*00d2*/ 	.short	0x0008
        /*00d4*/ 	.byte	0x00, 0xf0, 0x21, 0x00


	//----- nvinfo : EIATTR_KPARAM_INFO
	.align		4
.L_87:
        /*00d8*/ 	.byte	0x04, 0x17
        /*00da*/ 	.short	(.L_89 - .L_88)
.L_88:
        /*00dc*/ 	.word	0x00000000
        /*00e0*/ 	.short	0x0000
        /*00e2*/ 	.short	0x0000
        /*00e4*/ 	.byte	0x00, 0xf0, 0x21, 0x00


	//----- nvinfo : EIATTR_SPARSE_MMA_MASK
	.align		4
.L_89:
        /*00e8*/ 	.byte	0x03, 0x50
        /*00ea*/ 	.short	0x0000


	//----- nvinfo : EIATTR_MAXREG_COUNT
	.align		4
        /*00ec*/ 	.byte	0x03, 0x1b
        /*00ee*/ 	.short	0x00ff


	//----- nvinfo : EIATTR_MERCURY_ISA_VERSION
	.align		4
        /*00f0*/ 	.byte	0x03, 0x5f
        /*00f2*/ 	.short	0x0101


	//----- nvinfo : EIATTR_VRC_CTA_INIT_COUNT
	.align		4
        /*00f4*/ 	.byte	0x02, 0x4a
	.zero		1
	.zero		1


	//----- nvinfo : EIATTR_EXIT_INSTR_OFFSETS
	.align		4
        /*00f8*/ 	.byte	0x04, 0x1c
        /*00fa*/ 	.short	(.L_91 - .L_90)


	//   ....[0]....
.L_90:
        /*00fc*/ 	.word	0x00000070


	//   ....[1]....
        /*0100*/ 	.word	0x00000d00


	//----- nvinfo : EIATTR_CRS_STACK_SIZE
	.align		4
.L_91:
        /*0104*/ 	.byte	0x04, 0x1e
        /*0106*/ 	.short	(.L_93 - .L_92)
.L_92:
        /*0108*/ 	.word	0x00000000


	//----- nvinfo : EIATTR_CBANK_PARAM_SIZE
	.align		4
.L_93:
        /*010c*/ 	.byte	0x03, 0x19
        /*010e*/ 	.short	0x005c


	//----- nvinfo : EIATTR_PARAM_CBANK
	.align		4
        /*0110*/ 	.byte	0x04, 0x0a
        /*0112*/ 	.short	(.L_95 - .L_94)
	.align		4
.L_94:
        /*0114*/ 	.word	index@(.nv.constant0._Z12gemm_inversemmmPKfmS0_mPfmiiiii)
        /*0118*/ 	.short	0x0380
        /*011a*/ 	.short	0x005c


	//----- nvinfo : EIATTR_SW_WAR
	.align		4
.L_95:
        /*011c*/ 	.byte	0x04, 0x36
        /*011e*/ 	.short	(.L_97 - .L_96)
.L_96:
        /*0120*/ 	.word	0x00000008
.L_97:


//--------------------- .nv.info._Z10insertholePKfiiiiiiiiiPf --------------------------
	.section	.nv.info._Z10insertholePKfiiiiiiiiiPf,"",@"SHT_CUDA_INFO"
	.sectionflags	@""
	.align	4


	//----- nvinfo : EIATTR_CUDA_API_VERSION
	.align		4
        /*0000*/ 	.byte	0x04, 0x37
        /*0002*/ 	.short	(.L_99 - .L_98)
.L_98:
        /*0004*/ 	.word	0x00000082


	//----- nvinfo : EIATTR_KPARAM_INFO
	.align		4
.L_99:
        /*0008*/ 	.byte	0x04, 0x17
        /*000a*/ 	.short	(.L_101 - .L_100)
.L_100:
        /*000c*/ 	.word	0x00000000
        /*0010*/ 	.short	0x000a
        /*0012*/ 	.short	0x0030
        /*0014*/ 	.byte	0x00, 0xf5, 0x21, 0x00


	//----- nvinfo : EIATTR_KPARAM_INFO
	.align		4
.L_101:
        /*0018*/ 	.byte	0x04, 0x17
        /*001a*/ 	.short	(.L_103 - .L_102)
.L_102:
        /*001c*/ 	.word	0x00000000
        /*0020*/ 	.short	0x0009
        /*0022*/ 	.short	0x0028
        /*0024*/ 	.byte	0x00, 0xf0, 0x11, 0x00


	//----- nvinfo : EIATTR_KPARAM_INFO
	.align		4
.L_103:
        /*0028*/ 	.byte	0x04, 0x17
        /*002a*/ 	.short	(.L_105 - .L_104)
.L_104:
        /*002c*/ 	.word	0x00000000
        /*0030*/ 	.short	0x0008
        /*0032*/ 	.short	0x0024
        /*0034*/ 	.byte	0x00, 0xf0, 0x11, 0x00


	//----- nvinfo : EIATTR_KPARAM_INFO
	.align		4
.L_105:
        /*0038*/ 	.byte	0x04, 0x17
        /*003a*/ 	.short	(.L_107 - .L_106)
.L_106:
        /*003c*/ 	.word	0x00000000
        /*0040*/ 	.short	0x0007
        /*0042*/ 	.short	0x0020
        /*0044*/ 	.byte	0x00, 0xf0, 0x11, 0x00


	//----- nvinfo : EIATTR_KPARAM_INFO
	.align		4
.L_107:
        /*0048*/ 	.byte	0x04, 0x17
        /*004a*/ 	.short	(.L_109 - .L_108)
.L_108:
        /*004c*/ 	.word	0x00000000
        /*0050*/ 	.short	0x0006
        /*0052*/ 	.short	0x001c
        /*0054*/ 	.byte	0x00, 0xf0, 0x11, 0x00


	//----- nvinfo : EIATTR_KPARAM_INFO
	.align		4
.L_109:
        /*0058*/ 	.byte	0x04, 0x17
        /*005a*/ 	.short	(.L_111 - .L_110)
.L_110:
        /*005c*/ 	.word	0x00000000
        /*0060*/ 	.short	0x0005
        /*0062*/ 	.short	0x0018
        /*0064*/ 	.byte	0x00, 0xf0, 0x11, 0x00


	//----- nvinfo : EIATTR_KPARAM_INFO
	.align		4
.L_111:
        /*0068*/ 	.byte	0x04, 0x17
        /*006a*/ 	.short	(.L_113 - .L_112)
.L_112:
        /*006c*/ 	.word	0x00000000
        /*0070*/ 	.short	0x0004
        /*0072*/ 	.short	0x0014
        /*0074*/ 	.byte	0x00, 0xf0, 0x11, 0x00


	//----- nvinfo : EIATTR_KPARAM_INFO
	.align		4
.L_113:
        /*0078*/ 	.byte	0x04, 0x17
        /*007a*/ 	.short	(.L_115 - .L_114)
.L_114:
        /*007c*/ 	.word	0x00000000
        /*0080*/ 	.short	0x0003
        /*0082*/ 	.short	0x0010
        /*0084*/ 	.byte	0x00, 0xf0, 0x11, 0x00


	//----- nvinfo : EIATTR_KPARAM_INFO
	.align		4
.L_115:
        /*0088*/ 	.byte	0x04, 0x17
        /*008a*/ 	.short	(.L_117 - .L_116)
.L_116:
        /*008c*/ 	.word	0x00000000
        /*0090*/ 	.short	0x0002
        /*0092*/ 	.short	0x000c
        /*0094*/ 	.byte	0x00, 0xf0, 0x11, 0x00


	//----- nvinfo : EIATTR_KPARAM_INFO
	.align		4
.L_117:
        /*0098*/ 	.byte	0x04, 0x17
        /*009a*/ 	.short	(.L_119 - .L_118)
.L_118:
        /*009c*/ 	.word	0x00000000
        /*00a0*/ 	.short	0x0001
        /*00a2*/ 	.short	0x0008
        /*00a4*/ 	.byte	0x00, 0xf0, 0x11, 0x00


	//----- nvinfo : EIATTR_KPARAM_INFO
	.align		4
.L_119:
        /*00a8*/ 	.byte	0x04, 0x17
        /*00aa*/ 	.short	(.L_121 - .L_120)
.L_120:
        /*00ac*/ 	.word	0x00000000
        /*00b0*/ 	.short	0x0000
        /*00b2*/ 	.short	0x0000
        /*00b4*/ 	.byte	0x00, 0xf5, 0x21, 0x00


	//----- nvinfo : EIATTR_SPARSE_MMA_MASK
	.align		4
.L_121:
        /*00b8*/ 	.byte	0x03, 0x50
        /*00ba*/ 	.short	0x0000


	//----- nvinfo : EIATTR_MAXREG_COUNT
	.align		4
        /*00bc*/ 	.byte	0x03, 0x1b
        /*00be*/ 	.short	0x00ff


	//----- nvinfo : EIATTR_MERCURY_ISA_VERSION
	.align		4
        /*00c0*/ 	.byte	0x03, 0x5f
        /*00c2*/ 	.short	0x0101


	//----- nvinfo : EIATTR_VRC_CTA_INIT_COUNT
	.align		4
        /*00c4*/ 	.byte	0x02, 0x4a
	.zero		1
	.zero		1


	//----- nvinfo : EIATTR_EXIT_INSTR_OFFSETS
	.align		4
        /*00c8*/ 	.byte	0x04, 0x1c
        /*00ca*/ 	.short	(.L_123 - .L_122)


	//   ....[0]....
.L_122:
        /*00cc*/ 	.word	0x00000070


	//   ....[1]....
        /*00d0*/ 	.word	0x000010b0


	//----- nvinfo : EIATTR_CRS_STACK_SIZE
	.align		4
.L_123:
        /*00d4*/ 	.byte	0x04, 0x1e
        /*00d6*/ 	.short	(.L_125 - .L_124)
.L_124:
        /*00d8*/ 	.word	0x00000000


	//----- nvinfo : EIATTR_CBANK_PARAM_SIZE
	.align		4
.L_125:
        /*00dc*/ 	.byte	0x03, 0x19
        /*00de*/ 	.short	0x0038


	//----- nvinfo : EIATTR_PARAM_CBANK
	.align		4
        /*00e0*/ 	.byte	0x04, 0x0a
        /*00e2*/ 	.short	(.L_127 - .L_126)
	.align		4
.L_126:
        /*00e4*/ 	.word	index@(.nv.constant0._Z10insertholePKfiiiiiiiiiPf)
        /*00e8*/ 	.short	0x0380
        /*00ea*/ 	.short	0x0038


	//----- nvinfo : EIATTR_SW_WAR
	.align		4
.L_127:
        /*00ec*/ 	.byte	0x04, 0x36
        /*00ee*/ 	.short	(.L_129 - .L_128)
.L_128:
        /*00f0*/ 	.word	0x00000008
.L_129:


//--------------------- .nv.info._Z16filtergradkerneliiiiiiiiiiiiiiiiPKfS0_Pf --------------------------
	.section	.nv.info._Z16filtergradkerneliiiiiiiiiiiiiiiiPKfS0_Pf,"",@"SHT_CUDA_INFO"
	.sectionflags	@""
	.align	4


	//----- nvinfo : EIATTR_CUDA_API_VERSION
	.align		4
        /*0000*/ 	.byte	0x04, 0x37
        /*0002*/ 	.short	(.L_131 - .L_130)
.L_130:
        /*0004*/ 	.word	0x00000082


	//----- nvinfo : EIATTR_KPARAM_INFO
	.align		4
.L_131:
        /*0008*/ 	.byte	0x04, 0x17
        /*000a*/ 	.short	(.L_133 - .L_132)
.L_132:
        /*000c*/ 	.word	0x00000000
        /*0010*/ 	.short	0x0012
        /*0012*/ 	.short	0x0050
        /*0014*/ 	.byte	0x00, 0xf5, 0x21, 0x00


	//----- nvinfo : EIATTR_KPARAM_INFO
	.align		4
.L_133:
        /*0018*/ 	.byte	0x04, 0x17
        /*001a*/ 	.short	(.L_135 - .L_134)
.L_134:
        /*001c*/ 	.word	0x00000000
        /*0020*/ 	.short	0x0011
        /*0022*/ 	.short	0x0048
        /*0024*/ 	.byte	0x00, 0xf5, 0x21, 0x00


	//----- nvinfo : EIATTR_KPARAM_INFO
	.align		4
.L_135:
        /*0028*/ 	.byte	0x04, 0x17
        /*002a*/ 	.short	(.L_137 - .L_136)
.L_136:
        /*002c*/ 	.word	0x00000000
        /*0030*/ 	.short	0x0010
        /*0032*/ 	.short	0x0040
        /*0034*/ 	.byte	0x00, 0xf5, 0x21, 0x00


	//----- nvinfo : EIATTR_KPARAM_INFO
	.align		4
.L_137:
        /*0038*/ 	.byte	0x04, 0x17
        /*003a*/ 	.short	(.L_139 - .L_138)
.L_138:
        /*003c*/ 	.word	0x00000000
        /*0040*/ 	.short	0x000f
        /*0042*/ 	.short	0x003c
        /*0044*/ 	.byte	0x00, 0xf0, 0x11, 0x00


	//----- nvinfo : EIATTR_KPARAM_INFO
	.align		4
.L_139:
        /*0048*/ 	.byte	0x04, 0x17
        /*004a*/ 	.short	(.L_141 - .L_140)
.L_140:
        /*004c*/ 	.word	0x00000000
        /*0050*/ 	.short	0x000e
        /*0052*/ 	.short	0x0038
        /*0054*/ 	.byte	0x00, 0xf0, 0x11, 0x00


	//----- nvinfo : EIATTR_KPARAM_INFO
	.align		4
.L_141:
        /*0058*/ 	.byte	0x04, 0x17
        /*005a*/ 	.short	(.L_143 - .L_142)
.L_142:
        /*005c*/ 	.word	0x00000000
        /*0060*/ 	.short	0x000d
        /*0062*/ 	.short	0x0034
        /*0064*/ 	.byte	0x00, 0xf0, 0x11, 0x00


	//----- nvinfo : EIATTR_KPARAM_INFO
	.align		4
.L_143:
        /*0068*/ 	.byte	0x04, 0x17
        /*006a*/ 	.short	(.L_145 - .L_144)
.L_144:
        /*006c*/ 	.word	0x00000000
        /*0070*/ 	.short	0x000c
        /*0072*/ 	.short	0x0030
        /*0074*/ 	.byte	0x00, 0xf0, 0x11, 0x00


	//----- nvinfo : EIATTR_KPARAM_INFO
	.align		4
.L_145:
        /*0078*/ 	.byte	0x04, 0x17
        /*007a*/ 	.short	(.L_147 - .L_146)
.L_146:
        /*007c*/ 	.word	0x00000000
        /*0080*/ 	.short	0x000b
        /*0082*/ 	.short	0x002c
        /*0084*/ 	.byte	0x00, 0xf0, 0x11, 0x00


	//----- nvinfo : EIATTR_KPARAM_INFO
	.align		4
.L_147:
        /*0088*/ 	.byte	0x04, 0x17
        /*008a*/ 	.short	(.L_149 - .L_148)
.L_148:
        /*008c*/ 	.word	0x00000000
        /*0090*/ 	.short	0x000a
        /*0092*/ 	.short	0x0028
        /*0094*/ 	.byte	0x00, 0xf0, 0x11, 0x00


	//----- nvinfo : EIATTR_KPARAM_INFO
	.align		4
.L_149:
        /*0098*/ 	.byte	0x04, 0x17
        /*009a*/ 	.short	(.L_151 - .L_150)
.L_150:
        /*009c*/ 	.word	0x00000000
        /*00a0*/ 	.short	0x0009
        /*00a2*/ 	.short	0x0024
        /*00a4*/ 	.byte	0x00, 0xf0, 0x11, 0x00


	//----- nvinfo : EIATTR_KPARAM_INFO
	.align		4
.L_151:
        /*00a8*/ 	.byte	0x04, 0x17
        /*00aa*/ 	.short	(.L_153 - .L_152)
.L_152:
        /*00ac*/ 	.word	0x00000000
        /*00b0*/ 	.short	0x0008
        /*00b2*/ 	.short	0x0020
        /*00b4*/ 	.byte	0x00, 0xf0, 0x11, 0x00


	//----- nvinfo : EIATTR_KPARAM_INFO
	.align		4
.L_153:
        /*00b8*/ 	.byte	0x04, 0x17
        /*00ba*/ 	.short	(.L_155 - .L_154)
.L_154:
        /*00bc*/ 	.word	0x00000000
        /*00c0*/ 	.short	0x0007
        /*00c2*/ 	.short	0x001c
        /*00c4*/ 	.byte	0x00, 0xf0, 0x11, 0x00


	//----- nvinfo : EIATTR_KPARAM_INFO
	.align		4
.L_155:
        /*00c8*/ 	.byte	0x04, 0x17
        /*00ca*/ 	.short	(.L_157 - .L_156)
.L_156:
        /*00cc*/ 	.word	0x00000000
        /*00d0*/ 	.short	0x0006
        /*00d2*/ 	.short	0x0018
        /*00d4*/ 	.byte	0x00, 0xf0, 0x11, 0x00


	//----- nvinfo : EIATTR_KPARAM_INFO
	.align		4
.L_157:
        /*00d8*/ 	.byte	0x04, 0x17
        /*00da*/ 	.short	(.L_159 - .L_158)
.L_158:
        /*00dc*/ 	.word	0x00000000
        /*00e0*/ 	.short	0x0005
        /*00e2*/ 	.short	0x0014
        /*00e4*/ 	.byte	0x00, 0xf0, 0x11, 0x00


	//----- nvinfo : EIATTR_KPARAM_INFO
	.align		4
.L_159:
        /*00e8*/ 	.byte	0x04, 0x17
        /*00ea*/ 	.short	(.L_161 - .L_160)
.L_160:
        /*00ec*/ 	.word	0x00000000
        /*00f0*/ 	.short	0x0004
        /*00f2*/ 	.short	0x0010
        /*00f4*/ 	.byte	0x00, 0xf0, 0x11, 0x00


	//----- nvinfo : EIATTR_KPARAM_INFO
	.align		4
.L_161:
        /*00f8*/ 	.byte	0x04, 0x17
        /*00fa*/ 	.short	(.L_163 - .L_162)
.L_162:
        /*00fc*/ 	.word	0x00000000
        /*0100*/ 	.short	0x0003
        /*0102*/ 	.short	0x000c
        /*0104*/ 	.byte	0x00, 0xf0, 0x11, 0x00


	//----- nvinfo : EIATTR_KPARAM_INFO
	.align		4
.L_163:
        /*0108*/ 	.byte	0x04, 0x17
        /*010a*/ 	.short	(.L_165 - .L_164)
.L_164:
        /*010c*/ 	.word	0x00000000
        /*0110*/ 	.short	0x0002
        /*0112*/ 	.short	0x0008
        /*0114*/ 	.byte	0x00, 0xf0, 0x11, 0x00


	//----- nvinfo : EIATTR_KPARAM_INFO
	.align		4
.L_165:
        /*0118*/ 	.byte	0x04, 0x17
        /*011a*/ 	.short	(.L_167 - .L_166)
.L_166:
        /*011c*/ 	.word	0x00000000
        /*0120*/ 	.short	0x0001
        /*0122*/ 	.short	0x0004
        /*0124*/ 	.byte	0x00, 0xf0, 0x11, 0x00


	//----- nvinfo : EIATTR_KPARAM_INFO
	.align		4
.L_167:
        /*0128*/ 	.byte	0x04, 0x17
        /*012a*/ 	.short	(.L_169 - .L_168)
.L_168:
        /*012c*/ 	.word	0x00000000
        /*0130*/ 	.short	0x0000
        /*0132*/ 	.short	0x0000
        /*0134*/ 	.byte	0x00, 0xf0, 0x11, 0x00


	//----- nvinfo : EIATTR_SPARSE_MMA_MASK
	.align		4
.L_169:
        /*0138*/ 	.byte	0x03, 0x50
        /*013a*/ 	.short	0x0000


	//----- nvinfo : EIATTR_MAXREG_COUNT
	.align		4
        /*013c*/ 	.byte	0x03, 0x1b
        /*013e*/ 	.short	0x00ff


	//----- nvinfo : EIATTR_MERCURY_ISA_VERSION
	.align		4
        /*0140*/ 	.byte	0x03, 0x5f
        /*0142*/ 	.short	0x0101


	//----- nvinfo : EIATTR_VRC_CTA_INIT_COUNT
	.align		4
        /*0144*/ 	.byte	0x02, 0x4a
	.zero		1
	.zero		1


	//----- nvinfo : EIATTR_EXIT_INSTR_OFFSETS
	.align		4
        /*0148*/ 	.byte	0x04, 0x1c
        /*014a*/ 	.short	(.L_171 - .L_170)


	//   ....[0]....
.L_170:
        /*014c*/ 	.word	0x00000070


	//   ....[1]....
        /*0150*/ 	.word	0x00001280


	//----- nvinfo : EIATTR_CRS_STACK_SIZE
	.align		4
.L_171:
        /*0154*/ 	.byte	0x04, 0x1e
        /*0156*/ 	.short	(.L_173 - .L_172)
.L_172:
        /*0158*/ 	.word	0x00000000


	//----- nvinfo : EIATTR_CBANK_PARAM_SIZE
	.align		4
.L_173:
        /*015c*/ 	.byte	0x03, 0x19
        /*015e*/ 	.short	0x0058


	//----- nvinfo : EIATTR_PARAM_CBANK
	.align		4
        /*0160*/ 	.byte	0x04, 0x0a
        /*0162*/ 	.short	(.L_175 - .L_174)
	.align		4
.L_174:
        /*0164*/ 	.word	index@(.nv.constant0._Z16filtergradkerneliiiiiiiiiiiiiiiiPKfS0_Pf)
        /*0168*/ 	.short	0x0380
        /*016a*/ 	.short	0x0058


	//----- nvinfo : EIATTR_SW_WAR
	.align		4
.L_175:
        /*016c*/ 	.byte	0x04, 0x36
        /*016e*/ 	.short	(.L_177 - .L_176)
.L_176:
        /*0170*/ 	.word	0x00000008
.L_177:


//--------------------- .nv.info._Z11gemm_filtermmmmmiiPKfmS0_mPfmi --------------------------
	.section	.nv.info._Z11gemm_filtermmmmmiiPKfmS0_mPfmi,"",@"SHT_CUDA_INFO"
	.sectionflags	@""
	.align	4


	//----- nvinfo : EIATTR_CUDA_API_VERSION
	.align		4
        /*0000*/ 	.byte	0x04, 0x37
        /*0002*/ 	.short	(.L_179 - .L_178)
.L_178:
        /*0004*/ 	.word	0x00000082


	//----- nvinfo : EIATTR_KPARAM_INFO
	.align		4
.L_179:
        /*0008*/ 	.byte	0x04, 0x17
        /*000a*/ 	.short	(.L_181 - .L_180)
.L_180:
        /*000c*/ 	.word	0x00000000
        /*0010*/ 	.short	0x000d
        /*0012*/ 	.short	0x0060
        /*0014*/ 	.byte	0x00, 0xf0, 0x11, 0x00


	//----- nvinfo : EIATTR_KPARAM_INFO
	.align		4
.L_181:
        /*0018*/ 	.byte	0x04, 0x17
        /*001a*/ 	.short	(.L_183 - .L_182)
.L_182:
        /*001c*/ 	.word	0x00000000
        /*0020*/ 	.short	0x000c
        /*0022*/ 	.short	0x0058
        /*0024*/ 	.byte	0x00, 0xf0, 0x21, 0x00


	//----- nvinfo : EIATTR_KPARAM_INFO
	.align		4
.L_183:
        /*0028*/ 	.byte	0x04, 0x17
        /*002a*/ 	.short	(.L_185 - .L_184)
.L_184:
        /*002c*/ 	.word	0x00000000
        /*0030*/ 	.short	0x000b
        /*0032*/ 	.short	0x0050
        /*0034*/ 	.byte	0x00, 0xf5, 0x21, 0x00


	//----- nvinfo : EIATTR_KPARAM_INFO
	.align		4
.L_185:
        /*0038*/ 	.byte	0x04, 0x17
        /*003a*/ 	.short	(.L_187 - .L_186)
.L_186:
        /*003c*/ 	.word	0x00000000
        /*0040*/ 	.short	0x000a
        /*0042*/ 	.short	0x0048
        /*0044*/ 	.byte	0x00, 0xf0, 0x21, 0x00


	//----- nvinfo : EIATTR_KPARAM_INFO
	.align		4
.L_187:
        /*0048*/ 	.byte	0x04, 0x17
        /*004a*/ 	.short	(.L_189 - .L_188)
.L_188:
        /*004c*/ 	.word	0x00000000
        /*0050*/ 	.short	0x0009
        /*0052*/ 	.short	0x0040
        /*0054*/ 	.byte	0x00, 0xf5, 0x21, 0x00


	//----- nvinfo : EIATTR_KPARAM_INFO
	.align		4
.L_189:
        /*0058*/ 	.byte	0x04, 0x17
        /*005a*/ 	.short	(.L_191 - .L_190)
.L_190:
        /*005c*/ 	.word	0x00000000
        /*0060*/ 	.short	0x0008
        /*0062*/ 	.short	0x0038
        /*0064*/ 	.byte	0x00, 0xf0, 0x21, 0x00


	//----- nvinfo : EIATTR_KPARAM_INFO
	.align		4
.L_191:
        /*0068*/ 	.byte	0x04, 0x17
        /*006a*/ 	.short	(.L_193 - .L_192)
.L_192:
        /*006c*/ 	.word	0x00000000
        /*0070*/ 	.short	0x0007
        /*0072*/ 	.short	0x0030
        /*0074*/ 	.byte	0x00, 0xf5, 0x21, 0x00


	//----- nvinfo : EIATTR_KPARAM_INFO
	.align		4
.L_193:
        /*0078*/ 	.byte	0x04, 0x17
        /*007a*/ 	.short	(.L_195 - .L_194)
.L_194:
        /*007c*/ 	.word	0x00000000
        /*0080*/ 	.short	0x0006
        /*0082*/ 	.short	0x002c
        /*0084*/ 	.byte	0x00, 0xf0, 0x11, 0x00


	//----- nvinfo : EIATTR_KPARAM_INFO
	.align		4
.L_195:
        /*0088*/ 	.byte	0x04, 0x17
        /*008a*/ 	.short	(.L_197 - .L_196)
.L_196:
        /*008c*/ 	.word	0x00000000
        /*0090*/ 	.short	0x0005
        /*0092*/ 	.short	0x0028
        /*0094*/ 	.byte	0x00, 0xf0, 0x11, 0x00


	//----- nvinfo : EIATTR_KPARAM_INFO
	.align		4
.L_197:
        /*0098*/ 	.byte	0x04, 0x17
        /*009a*/ 	.short	(.L_199 - .L_198)
.L_198:
        /*009c*/ 	.word	0x00000000
        /*00a0*/ 	.short	0x0004
        /*00a2*/ 	.short	0x0020
        /*00a4*/ 	.byte	0x00, 0xf0, 0x21, 0x00


	//----- nvinfo : EIATTR_KPARAM_INFO
	.align		4
.L_199:
        /*00a8*/ 	.byte	0x04, 0x17
        /*00aa*/ 	.short	(.L_201 - .L_200)
.L_200:
        /*00ac*/ 	.word	0x00000000
        /*00b0*/ 	.short	0x0003
        /*00b2*/ 	.short	0x0018
        /*00b4*/ 	.byte	0x00, 0xf0, 0x21, 0x00


	//----- nvinfo : EIATTR_KPARAM_INFO
	.align		4
.L_201:
        /*00b8*/ 	.byte	0x04, 0x17
        /*00ba*/ 	.short	(.L_203 - .L_202)
.L_202:
        /*00bc*/ 	.word	0x00000000
        /*00c0*/ 	.short	0x0002
        /*00c2*/ 	.short	0x0010
        /*00c4*/ 	.byte	0x00, 0xf0, 0x21, 0x00


	//----- nvinfo : EIATTR_KPARAM_INFO
	.align		4
.L_203:
        /*00c8*/ 	.byte	0x04, 0x17
        /*00ca*/ 	.short	(.L_205 - .L_204)
.L_204:
        /*00cc*/ 	.word	0x00000000
        /*00d0*/ 	.short	0x0001
        /*00d2*/ 	.short	0x0008
        /*00d4*/ 	.byte	0x00, 0xf0, 0x21, 0x00


	//----- nvinfo : EIATTR_KPARAM_INFO
	.align		4
.L_205:
        /*00d8*/ 	.byte	0x04, 0x17
        /*00da*/ 	.short	(.L_207 - .L_206)
.L_206:
        /*00dc*/ 	.word	0x00000000
        /*00e0*/ 	.short	0x0000
        /*00e2*/ 	.short	0x0000
        /*00e4*/ 	.byte	0x00, 0xf0, 0x21, 0x00


	//----- nvinfo : EIATTR_SPARSE_MMA_MASK
	.align		4
.L_207:
        /*00e8*/ 	.byte	0x03, 0x50
        /*00ea*/ 	.short	0x0000


	//----- nvinfo : EIATTR_MAXREG_COUNT
	.align		4
        /*00ec*/ 	.byte	0x03, 0x1b
        /*00ee*/ 	.short	0x00ff


	//----- nvinfo : EIATTR_MERCURY_ISA_VERSION
	.align		4
        /*00f0*/ 	.byte	0x03, 0x5f
        /*00f2*/ 	.short	0x0101


	//----- nvinfo : EIATTR_VRC_CTA_INIT_COUNT
	.align		4
        /*00f4*/ 	.byte	0x02, 0x4a
	.zero		1
	.zero		1


	//----- nvinfo : EIATTR_EXIT_INSTR_OFFSETS
	.align		4
        /*00f8*/ 	.byte	0x04, 0x1c
        /*00fa*/ 	.short	(.L_209 - .L_208)


	//   ....[0]....
.L_208:
        /*00fc*/ 	.word	0x00000070


	//   ....[1]....
        /*0100*/ 	.word	0x00001290


	//----- nvinfo : EIATTR_CRS_STACK_SIZE
	.align		4
.L_209:
        /*0104*/ 	.byte	0x04, 0x1e
        /*0106*/ 	.short	(.L_211 - .L_210)
.L_210:
        /*0108*/ 	.word	0x00000000


	//----- nvinfo : EIATTR_CBANK_PARAM_SIZE
	.align		4
.L_211:
        /*010c*/ 	.byte	0x03, 0x19
        /*010e*/ 	.short	0x0064


	//----- nvinfo : EIATTR_PARAM_CBANK
	.align		4
        /*0110*/ 	.byte	0x04, 0x0a
        /*0112*/ 	.short	(.L_213 - .L_212)
	.align		4
.L_212:
        /*0114*/ 	.word	index@(.nv.constant0._Z11gemm_filtermmmmmiiPKfmS0_mPfmi)
        /*0118*/ 	.short	0x0380
        /*011a*/ 	.short	0x0064


	//----- nvinfo : EIATTR_SW_WAR
	.align		4
.L_213:
        /*011c*/ 	.byte	0x04, 0x36
        /*011e*/ 	.short	(.L_215 - .L_214)
.L_214:
        /*0120*/ 	.word	0x00000008
.L_215:


//--------------------- .nv.info._Z6im2coliPKfiiiiiiiiiiiiiPf --------------------------
	.section	.nv.info._Z6im2coliPKfiiiiiiiiiiiiiPf,"",@"SHT_CUDA_INFO"
	.sectionflags	@""
	.align	4


	//----- nvinfo : EIATTR_CUDA_API_VERSION
	.align		4
        /*0000*/ 	.byte	0x04, 0x37
        /*0002*/ 	.short	(.L_217 - .L_216)
.L_216:
        /*0004*/ 	.word	0x00000082


	//----- nvinfo : EIATTR_KPARAM_INFO
	.align		4
.L_217:
        /*0008*/ 	.byte	0x04, 0x17
        /*000a*/ 	.short	(.L_219 - .L_218)
.L_218:
        /*000c*/ 	.word	0x00000000
        /*0010*/ 	.short	0x000f
        /*0012*/ 	.short	0x0048
        /*0014*/ 	.byte	0x00, 0xf5, 0x21, 0x00


	//----- nvinfo : EIATTR_KPARAM_INFO
	.align		4
.L_219:
        /*0018*/ 	.byte	0x04, 0x17
        /*001a*/ 	.short	(.L_221 - .L_220)
.L_220:
        /*001c*/ 	.word	0x00000000
        /*0020*/ 	.short	0x000e
        /*0022*/ 	.short	0x0040
        /*0024*/ 	.byte	0x00, 0xf0, 0x11, 0x00


	//----- nvinfo : EIATTR_KPARAM_INFO
	.align		4
.L_221:
        /*0028*/ 	.byte	0x04, 0x17
        /*002a*/ 	.short	(.L_223 - .L_222)
.L_222:
        /*002c*/ 	.word	0x00000000
        /*0030*/ 	.short	0x000d
        /*0032*/ 	.short	0x003c
        /*0034*/ 	.byte	0x00, 0xf0, 0x11, 0x00


	//----- nvinfo : EIATTR_KPARAM_INFO
	.align		4
.L_223:
        /*0038*/ 	.byte	0x04, 0x17
        /*003a*/ 	.short	(.L_225 - .L_224)
.L_224:
        /*003c*/ 	.word	0x00000000
        /*0040*/ 	.short	0x000c
        /*0042*/ 	.short	0x0038
        /*0044*/ 	.byte	0x00, 0xf0, 0x11, 0x00


	//----- nvinfo : EIATTR_KPARAM_INFO
	.align		4
.L_225:
        /*0048*/ 	.byte	0x04, 0x17
        /*004a*/ 	.short	(.L_227 - .L_226)
.L_226:
        /*004c*/ 	.word	0x00000000
        /*0050*/ 	.short	0x000b
        /*0052*/ 	.short	0x0034
        /*0054*/ 	.byte	0x00, 0xf0, 0x11, 0x00


	//----- nvinfo : EIATTR_KPARAM_INFO
	.align		4
.L_227:
        /*0058*/ 	.byte	0x04, 0x17
        /*005a*/ 	.short	(.L_229 - .L_228)
.L_228:
        /*005c*/ 	.word	0x00000000
        /*0060*/ 	.short	0x000a
        /*0062*/ 	.short	0x0030
        /*0064*/ 	.byte	0x00, 0xf0, 0x11, 0x00


	//----- nvinfo : EIATTR_KPARAM_INFO
	.align		4
.L_229:
        /*0068*/ 	.byte	0x04, 0x17
        /*006a*/ 	.short	(.L_231 - .L_230)
.L_230:
        /*006c*/ 	.word	0x00000000
        /*0070*/ 	.short	0x0009
        /*0072*/ 	.short	0x002c
        /*0074*/ 	.byte	0x00, 0xf0, 0x11, 0x00


	//----- nvinfo : EIATTR_KPARAM_INFO
	.align		4
.L_231:
        /*0078*/ 	.byte	0x04, 0x17
        /*007a*/ 	.short	(.L_233 - .L_232)
.L_232:
        /*007c*/ 	.word	0x00000000
        /*0080*/ 	.short	0x0008
        /*0082*/ 	.short	0x0028
        /*0084*/ 	.byte	0x00, 0xf0, 0x11, 0x00


	//----- nvinfo : EIATTR_KPARAM_INFO
	.align		4
.L_233:
        /*0088*/ 	.byte	0x04, 0x17
        /*008a*/ 	.short	(.L_235 - .L_234)
.L_234:
        /*008c*/ 	.word	0x00000000
        /*0090*/ 	.short	0x0007
        /*0092*/ 	.short	0x0024
        /*0094*/ 	.byte	0x00, 0xf0, 0x11, 0x00


	//----- nvinfo : EIATTR_KPARAM_INFO
	.align		4
.L_235:
        /*0098*/ 	.byte	0x04, 0x17
        /*009a*/ 	.short	(.L_237 - .L_236)
.L_236:
        /*009c*/ 	.word	0x00000000
        /*00a0*/ 	.short	0x0006
        /*00a2*/ 	.short	0x0020
        /*00a4*/ 	.byte	0x00, 0xf0, 0x11, 0x00


	//----- nvinfo : EIATTR_KPARAM_INFO
	.align		4
.L_237:
        /*00a8*/ 	.byte	0x04, 0x17
        /*00aa*/ 	.short	(.L_239 - .L_238)
.L_238:
        /*00ac*/ 	.word	0x00000000
        /*00b0*/ 	.short	0x0005
        /*00b2*/ 	.short	0x001c
        /*00b4*/ 	.byte	0x00, 0xf0, 0x11, 0x00


	//----- nvinfo : EIATTR_KPARAM_INFO
	.align		4
.L_239:
        /*00b8*/ 	.byte	0x04, 0x17
        /*00ba*/ 	.short	(.L_241 - .L_240)
.L_240:
        /*00bc*/ 	.word	0x00000000
        /*00c0*/ 	.short	0x0004
        /*00c2*/ 	.short	0x0018
        /*00c4*/ 	.byte	0x00, 0xf0, 0x11, 0x00


	//----- nvinfo : EIATTR_KPARAM_INFO
	.align		4
.L_241:
        /*00c8*/ 	.byte	0x04, 0x17
        /*00ca*/ 	.short	(.L_243 - .L_242)
.L_242:
        /*00cc*/ 	.word	0x00000000
        /*00d0*/ 	.short	0x0003
        /*00d2*/ 	.short	0x0014
        /*00d4*/ 	.byte	0x00, 0xf0, 0x11, 0x00


	//----- nvinfo : EIATTR_KPARAM_INFO
	.align		4
.L_243:
        /*00d8*/ 	.byte	0x04, 0x17
        /*00da*/ 	.short	(.L_245 - .L_244)
.L_244:
        /*00dc*/ 	.word	0x00000000
        /*00e0*/ 	.short	0x0002
        /*00e2*/ 	.short	0x0010
        /*00e4*/ 	.byte	0x00, 0xf0, 0x11, 0x00


	//----- nvinfo : EIATTR_KPARAM_INFO
	.align		4
.L_245:
        /*00e8*/ 	.byte	0x04, 0x17
        /*00ea*/ 	.short	(.L_247 - .L_246)
.L_246:
        /*00ec*/ 	.word	0x00000000
        /*00f0*/ 	.short	0x0001
        /*00f2*/ 	.short	0x0008
        /*00f4*/ 	.byte	0x00, 0xf5, 0x21, 0x00


	//----- nvinfo : EIATTR_KPARAM_INFO
	.align		4
.L_247:
        /*00f8*/ 	.byte	0x04, 0x17
        /*00fa*/ 	.short	(.L_249 - .L_248)
.L_248:
        /*00fc*/ 	.word	0x00000000
        /*0100*/ 	.short	0x0000
        /*0102*/ 	.short	0x0000
        /*0104*/ 	.byte	0x00, 0xf0, 0x11, 0x00


	//----- nvinfo : EIATTR_SPARSE_MMA_MASK
	.align		4
.L_249:
        /*0108*/ 	.byte	0x03, 0x50
        /*010a*/ 	.short	0x0000


	//----- nvinfo : EIATTR_MAXREG_COUNT
	.align		4
        /*010c*/ 	.byte	0x03, 0x1b
        /*010e*/ 	.short	0x00ff


	//----- nvinfo : EIATTR_MERCURY_ISA_VERSION
	.align		4
        /*0110*/ 	.byte	0x03, 0x5f
        /*0112*/ 	.short	0x0101


	//----- nvinfo : EIATTR_VRC_CTA_INIT_COUNT
	.align		4
        /*0114*/ 	.byte	0x02, 0x4a
	.zero		1
	.zero		1


	//----- nvinfo : EIATTR_EXIT_INSTR_OFFSETS
	.align		4
        /*0118*/ 	.byte	0x04, 0x1c
        /*011a*/ 	.short	(.L_251 - .L_250)


	//   ....[0]....
.L_250:
        /*011c*/ 	.word	0x00000070


	//   ....[1]....
        /*0120*/ 	.word	0x00000540


	//   ....[2]....
        /*0124*/ 	.word	0x00000570


	//   ....[3]....
        /*0128*/ 	.word	0x00001880


	//----- nvinfo : EIATTR_CRS_STACK_SIZE
	.align		4
.L_251:
        /*012c*/ 	.byte	0x04, 0x1e
        /*012e*/ 	.short	(.L_253 - .L_252)
.L_252:
        /*0130*/ 	.word	0x00000000


	//----- nvinfo : EIATTR_CBANK_PARAM_SIZE
	.align		4
.L_253:
        /*0134*/ 	.byte	0x03, 0x19
        /*0136*/ 	.short	0x0050


	//----- nvinfo : EIATTR_PARAM_CBANK
	.align		4
        /*0138*/ 	.byte	0x04, 0x0a
        /*013a*/ 	.short	(.L_255 - .L_254)
	.align		4
.L_254:
        /*013c*/ 	.word	index@(.nv.constant0._Z6im2coliPKfiiiiiiiiiiiiiPf)
        /*0140*/ 	.short	0x0380
        /*0142*/ 	.short	0x0050


	//----- nvinfo : EIATTR_SW_WAR
	.align		4
.L_255:
        /*0144*/ 	.byte	0x04, 0x36
        /*0146*/ 	.short	(.L_257 - .L_256)
.L_256:
        /*0148*/ 	.word	0x00000008
.L_257:


//--------------------- .nv.info._Z4gemmmmmPKfmS0_mPfmi --------------------------
	.section	.nv.info._Z4gemmmmmPKfmS0_mPfmi,"",@"SHT_CUDA_INFO"
	.sectionflags	@""
	.align	4


	//----- nvinfo : EIATTR_CUDA_API_VERSION
	.align		4
        /*0000*/ 	.byte	0x04, 0x37
        /*0002*/ 	.short	(.L_259 - .L_258)
.L_258:
        /*0004*/ 	.word	0x00000082


	//----- nvinfo : EIATTR_KPARAM_INFO
	.align		4
.L_259:
        /*0008*/ 	.byte	0x04, 0x17
        /*000a*/ 	.short	(.L_261 - .L_260)
.L_260:
        /*000c*/ 	.word	0x00000000
        /*0010*/ 	.short	0x0009
        /*0012*/ 	.short	0x0048
        /*0014*/ 	.byte	0x00, 0xf0, 0x11, 0x00


	//----- nvinfo : EIATTR_KPARAM_INFO
	.align		4
.L_261:
        /*0018*/ 	.byte	0x04, 0x17
        /*001a*/ 	.short	(.L_263 - .L_262)
.L_262:
        /*001c*/ 	.word	0x00000000
        /*0020*/ 	.short	0x0008
        /*0022*/ 	.short	0x0040
        /*0024*/ 	.byte	0x00, 0xf0, 0x21, 0x00


	//----- nvinfo : EIATTR_KPARAM_INFO
	.align		4
.L_263:
        /*0028*/ 	.byte	0x04, 0x17
        /*002a*/ 	.short	(.L_265 - .L_264)
.L_264:
        /*002c*/ 	.word	0x00000000
        /*0030*/ 	.short	0x0007
        /*0032*/ 	.short	0x0038
        /*0034*/ 	.byte	0x00, 0xf5, 0x21, 0x00


	//----- nvinfo : EIATTR_KPARAM_INFO
	.align		4
.L_265:
        /*0038*/ 	.byte	0x04, 0x17
        /*003a*/ 	.short	(.L_267 - .L_266)
.L_266:
        /*003c*/ 	.word	0x00000000
        /*0040*/ 	.short	0x0006
        /*0042*/ 	.short	0x0030
        /*0044*/ 	.byte	0x00, 0xf0, 0x21, 0x00


	//----- nvinfo : EIATTR_KPARAM_INFO
	.align		4
.L_267:
        /*0048*/ 	.byte	0x04, 0x17
        /*004a*/ 	.short	(.L_269 - .L_268)
.L_268:
        /*004c*/ 	.word	0x00000000
        /*0050*/ 	.short	0x0005
        /*0052*/ 	.short	0x0028
        /*0054*/ 	.byte	0x00, 0xf5, 0x21, 0x00


	//----- nvinfo : EIATTR_KPARAM_INFO
	.align		4
.L_269:
        /*0058*/ 	.byte	0x04, 0x17
        /*005a*/ 	.short	(.L_271 - .L_270)
.L_270:
        /*005c*/ 	.word	0x00000000
        /*0060*/ 	.short	0x0004
        /*0062*/ 	.short	0x0020
        /*0064*/ 	.byte	0x00, 0xf0, 0x21, 0x00


	//----- nvinfo : EIATTR_KPARAM_INFO
	.align		4
.L_271:
        /*0068*/ 	.byte	0x04, 0x17
        /*006a*/ 	.short	(.L_273 - .L_272)
.L_272:
        /*006c*/ 	.word	0x00000000
        /*0070*/ 	.short	0x0003
        /*0072*/ 	.short	0x0018
        /*0074*/ 	.byte	0x00, 0xf5, 0x21, 0x00


	//----- nvinfo : EIATTR_KPARAM_INFO
	.align		4
.L_273:
        /*0078*/ 	.byte	0x04, 0x17
        /*007a*/ 	.short	(.L_275 - .L_274)
.L_274:
        /*007c*/ 	.word	0x00000000
        /*0080*/ 	.short	0x0002
        /*0082*/ 	.short	0x0010
        /*0084*/ 	.byte	0x00, 0xf0, 0x21, 0x00


	//----- nvinfo : EIATTR_KPARAM_INFO
	.align		4
.L_275:
        /*0088*/ 	.byte	0x04, 0x17
        /*008a*/ 	.short	(.L_277 - .L_276)
.L_276:
        /*008c*/ 	.word	0x00000000
        /*0090*/ 	.short	0x0001
        /*0092*/ 	.short	0x0008
        /*0094*/ 	.byte	0x00, 0xf0, 0x21, 0x00


	//----- nvinfo : EIATTR_KPARAM_INFO
	.align		4
.L_277:
        /*0098*/ 	.byte	0x04, 0x17
        /*009a*/ 	.short	(.L_279 - .L_278)
.L_278:
        /*009c*/ 	.word	0x00000000
        /*00a0*/ 	.short	0x0000
        /*00a2*/ 	.short	0x0000
        /*00a4*/ 	.byte	0x00, 0xf0, 0x21, 0x00


	//----- nvinfo : EIATTR_SPARSE_MMA_MASK
	.align		4
.L_279:
        /*00a8*/ 	.byte	0x03, 0x50
        /*00aa*/ 	.short	0x0000


	//----- nvinfo : EIATTR_MAXREG_COUNT
	.align		4
        /*00ac*/ 	.byte	0x03, 0x1b
        /*00ae*/ 	.short	0x00ff


	//----- nvinfo : EIATTR_MERCURY_ISA_VERSION
	.align		4
        /*00b0*/ 	.byte	0x03, 0x5f
        /*00b2*/ 	.short	0x0101


	//----- nvinfo : EIATTR_VRC_CTA_INIT_COUNT
	.align		4
        /*00b4*/ 	.byte	0x02, 0x4a
	.zero		1
	.zero		1


	//----- nvinfo : EIATTR_EXIT_INSTR_OFFSETS
	.align		4
        /*00b8*/ 	.byte	0x04, 0x1c
        /*00ba*/ 	.short	(.L_281 - .L_280)


	//   ....[0]....
.L_280:
        /*00bc*/ 	.word	0x00000070


	//   ....[1]....
        /*00c0*/ 	.word	0x00000c90


	//----- nvinfo : EIATTR_CRS_STACK_SIZE
	.align		4
.L_281:
        /*00c4*/ 	.byte	0x04, 0x1e
        /*00c6*/ 	.short	(.L_283 - .L_282)
.L_282:
        /*00c8*/ 	.word	0x00000000


	//----- nvinfo : EIATTR_CBANK_PARAM_SIZE
	.align		4
.L_283:
        /*00cc*/ 	.byte	0x03, 0x19
        /*00ce*/ 	.short	0x004c


	//----- nvinfo : EIATTR_PARAM_CBANK
	.align		4
        /*00d0*/ 	.byte	0x04, 0x0a
        /*00d2*/ 	.short	(.L_285 - .L_284)
	.align		4
.L_284:
        /*00d4*/ 	.word	index@(.nv.constant0._Z4gemmmmmPKfmS0_mPfmi)
        /*00d8*/ 	.short	0x0380
        /*00da*/ 	.short	0x004c


	//----- nvinfo : EIATTR_SW_WAR
	.align		4
.L_285:
        /*00dc*/ 	.byte	0x04, 0x36
        /*00de*/ 	.short	(.L_287 - .L_286)
.L_286:
        /*00e0*/ 	.word	0x00000008
.L_287:


//--------------------- .nv.info._Z4gemmmmmPKfmS0_mPfm --------------------------
	.section	.nv.info._Z4gemmmmmPKfmS0_mPfm,"",@"SHT_CUDA_INFO"
	.sectionflags	@""
	.align	4


	//----- nvinfo : EIATTR_CUDA_API_VERSION
	.align		4
        /*0000*/ 	.byte	0x04, 0x37
        /*0002*/ 	.short	(.L_289 - .L_288)
.L_288:
        /*0004*/ 	.word	0x00000082


	//----- nvinfo : EIATTR_KPARAM_INFO
	.align		4
.L_289:
        /*0008*/ 	.byte	0x04, 0x17
        /*000a*/ 	.short	(.L_291 - .L_290)
.L_290:
        /*000c*/ 	.word	0x00000000
        /*0010*/ 	.short	0x0008
        /*0012*/ 	.short	0x0040
        /*0014*/ 	.byte	0x00, 0xf0, 0x21, 0x00


	//----- nvinfo : EIATTR_KPARAM_INFO
	.align		4
.L_291:
        /*0018*/ 	.byte	0x04, 0x17
        /*001a*/ 	.short	(.L_293 - .L_292)
.L_292:
        /*001c*/ 	.word	0x00000000
        /*0020*/ 	.short	0x0007
        /*0022*/ 	.short	0x0038
        /*0024*/ 	.byte	0x00, 0xf5, 0x21, 0x00


	//----- nvinfo : EIATTR_KPARAM_INFO
	.align		4
.L_293:
        /*0028*/ 	.byte	0x04, 0x17
        /*002a*/ 	.short	(.L_295 - .L_294)
.L_294:
        /*002c*/ 	.word	0x00000000
        /*0030*/ 	.short	0x0006
        /*0032*/ 	.short	0x0030
        /*0034*/ 	.byte	0x00, 0xf0, 0x21, 0x00


	//----- nvinfo : EIATTR_KPARAM_INFO
	.align		4
.L_295:
        /*0038*/ 	.byte	0x04, 0x17
        /*003a*/ 	.short	(.L_297 - .L_296)
.L_296:
        /*003c*/ 	.word	0x00000000
        /*0040*/ 	.short	0x0005
        /*0042*/ 	.short	0x0028
        /*0044*/ 	.byte	0x00, 0xf5, 0x21, 0x00


	//----- nvinfo : EIATTR_KPARAM_INFO
	.align		4
.L_297:
        /*0048*/ 	.byte	0x04, 0x17
        /*004a*/ 	.short	(.L_299 - .L_298)
.L_298:
        /*004c*/ 	.word	0x00000000
        /*0050*/ 	.short	0x0004
        /*0052*/ 	.short	0x0020
        /*0054*/ 	.byte	0x00, 0xf0, 0x21, 0x00


	//----- nvinfo : EIATTR_KPARAM_INFO
	.align		4
.L_299:
        /*0058*/ 	.byte	0x04, 0x17
        /*005a*/ 	.short	(.L_301 - .L_300)
.L_300:
        /*005c*/ 	.word	0x00000000
        /*0060*/ 	.short	0x0003
        /*0062*/ 	.short	0x0018
        /*0064*/ 	.byte	0x00, 0xf5, 0x21, 0x00


	//----- nvinfo : EIATTR_KPARAM_INFO
	.align		4
.L_301:
        /*0068*/ 	.byte	0x04, 0x17
        /*006a*/ 	.short	(.L_303 - .L_302)
.L_302:
        /*006c*/ 	.word	0x00000000
        /*0070*/ 	.short	0x0002
        /*0072*/ 	.short	0x0010
        /*0074*/ 	.byte	0x00, 0xf0, 0x21, 0x00


	//----- nvinfo : EIATTR_KPARAM_INFO
	.align		4
.L_303:
        /*0078*/ 	.byte	0x04, 0x17
        /*007a*/ 	.short	(.L_305 - .L_304)
.L_304:
        /*007c*/ 	.word	0x00000000
        /*0080*/ 	.short	0x0001
        /*0082*/ 	.short	0x0008
        /*0084*/ 	.byte	0x00, 0xf0, 0x21, 0x00


	//----- nvinfo : EIATTR_KPARAM_INFO
	.align		4
.L_305:
        /*0088*/ 	.byte	0x04, 0x17
        /*008a*/ 	.short	(.L_307 - .L_306)
.L_306:
        /*008c*/ 	.word	0x00000000
        /*0090*/ 	.short	0x0000
        /*0092*/ 	.short	0x0000
        /*0094*/ 	.byte	0x00, 0xf0, 0x21, 0x00


	//----- nvinfo : EIATTR_SPARSE_MMA_MASK
	.align		4
.L_307:
        /*0098*/ 	.byte	0x03, 0x50
        /*009a*/ 	.short	0x0000


	//----- nvinfo : EIATTR_MAXREG_COUNT
	.align		4
        /*009c*/ 	.byte	0x03, 0x1b
        /*009e*/ 	.short	0x00ff


	//----- nvinfo : EIATTR_NUM_BARRIERS
	.align		4
        /*00a0*/ 	.byte	0x02, 0x4c
        /*00a2*/ 	.byte	0x01
	.zero		1


	//----- nvinfo : EIATTR_MERCURY_ISA_VERSION
	.align		4
        /*00a4*/ 	.byte	0x03, 0x5f
        /*00a6*/ 	.short	0x0101


	//----- nvinfo : EIATTR_VRC_CTA_INIT_COUNT
	.align		4
        /*00a8*/ 	.byte	0x02, 0x4a
	.zero		1
	.zero		1


	//----- nvinfo : EIATTR_EXIT_INSTR_OFFSETS
	.align		4
        /*00ac*/ 	.byte	0x04, 0x1c
        /*00ae*/ 	.short	(.L_309 - .L_308)


	//   ....[0]....
.L_308:
        /*00b0*/ 	.word	0x00000c90


	//   ....[1]....
        /*00b4*/ 	.word	0x00000d70


	//----- nvinfo : EIATTR_CBANK_PARAM_SIZE
	.align		4
.L_309:
        /*00b8*/ 	.byte	0x03, 0x19
        /*00ba*/ 	.short	0x0048


	//----- nvinfo : EIATTR_PARAM_CBANK
	.align		4
        /*00bc*/ 	.byte	0x04, 0x0a
        /*00be*/ 	.short	(.L_311 - .L_310)
	.align		4
.L_310:
        /*00c0*/ 	.word	index@(.nv.constant0._Z4gemmmmmPKfmS0_mPfm)
        /*00c4*/ 	.short	0x0380
        /*00c6*/ 	.short	0x0048


	//----- nvinfo : EIATTR_SW_WAR
	.align		4
.L_311:
        /*00c8*/ 	.byte	0x04, 0x36
        /*00ca*/ 	.short	(.L_313 - .L_312)
.L_312:
        /*00cc*/ 	.word	0x00000008
.L_313:


//--------------------- .nv.info._Z15im2col_improvedPKfiiiiiiiiiiiiiiiPf --------------------------
	.section	.nv.info._Z15im2col_improvedPKfiiiiiiiiiiiiiiiPf,"",@"SHT_CUDA_INFO"
	.sectionflags	@""
	.align	4


	//----- nvinfo : EIATTR_CUDA_API_VERSION
	.align		4
        /*0000*/ 	.byte	0x04, 0x37
        /*0002*/ 	.short	(.L_315 - .L_314)
.L_314:
        /*0004*/ 	.word	0x00000082


	//----- nvinfo : EIATTR_KPARAM_INFO
	.align		4
.L_315:
        /*0008*/ 	.byte	0x04, 0x17
        /*000a*/ 	.short	(.L_317 - .L_316)
.L_316:
        /*000c*/ 	.word	0x00000000
        /*0010*/ 	.short	0x0010
        /*0012*/ 	.short	0x0048
        /*0014*/ 	.byte	0x00, 0xf5, 0x21, 0x00


	//----- nvinfo : EIATTR_KPARAM_INFO
	.align		4
.L_317:
        /*0018*/ 	.byte	0x04, 0x17
        /*001a*/ 	.short	(.L_319 - .L_318)
.L_318:
        /*001c*/ 	.word	0x00000000
        /*0020*/ 	.short	0x000f
        /*0022*/ 	.short	0x0040
        /*0024*/ 	.byte	0x00, 0xf0, 0x11, 0x00


	//----- nvinfo : EIATTR_KPARAM_INFO
	.align		4
.L_319:
        /*0028*/ 	.byte	0x04, 0x17
        /*002a*/ 	.short	(.L_321 - .L_320)
.L_320:
        /*002c*/ 	.word	0x00000000
        /*0030*/ 	.short	0x000e
        /*0032*/ 	.short	0x003c
        /*0034*/ 	.byte	0x00, 0xf0, 0x11, 0x00


	//----- nvinfo : EIATTR_KPARAM_INFO
	.align		4
.L_321:
        /*0038*/ 	.byte	0x04, 0x17
        /*003a*/ 	.short	(.L_323 - .L_322)
.L_322:
        /*003c*/ 	.word	0x00000000
        /*0040*/ 	.short	0x000d
        /*0042*/ 	.short	0x0038
        /*0044*/ 	.byte	0x00, 0xf0, 0x11, 0x00


	//----- nvinfo : EIATTR_KPARAM_INFO
	.align		4
.L_323:
        /*0048*/ 	.byte	0x04, 0x17
        /*004a*/ 	.short	(.L_325 - .L_324)
.L_324:
        /*004c*/ 	.word	0x00000000
        /*0050*/ 	.short	0x000c
        /*0052*/ 	.short	0x0034
        /*0054*/ 	.byte	0x00, 0xf0, 0x11, 0x00


	//----- nvinfo : EIATTR_KPARAM_INFO
	.align		4
.L_325:
        /*0058*/ 	.byte	0x04, 0x17
        /*005a*/ 	.short	(.L_327 - .L_326)
.L_326:
        /*005c*/ 	.word	0x00000000
        /*0060*/ 	.short	0x000b
        /*0062*/ 	.short	0x0030
        /*0064*/ 	.byte	0x00, 0xf0, 0x11, 0x00


	//----- nvinfo : EIATTR_KPARAM_INFO
	.align		4
.L_327:
        /*0068*/ 	.byte	0x04, 0x17
        /*006a*/ 	.short	(.L_329 - .L_328)
.L_328:
        /*006c*/ 	.word	0x00000000
        /*0070*/ 	.short	0x000a
        /*0072*/ 	.short	0x002c
        /*0074*/ 	.byte	0x00, 0xf0, 0x11, 0x00


	//----- nvinfo : EIATTR_KPARAM_INFO
	.align		4
.L_329:
        /*0078*/ 	.byte	0x04, 0x17
        /*007a*/ 	.short	(.L_331 - .L_330)
.L_330:
        /*007c*/ 	.word	0x00000000
        /*0080*/ 	.short	0x0009
        /*0082*/ 	.short	0x0028
        /*0084*/ 	.byte	0x00, 0xf0, 0x11, 0x00


	//----- nvinfo : EIATTR_KPARAM_INFO
	.align		4
.L_331:
        /*0088*/ 	.byte	0x04, 0x17
        /*008a*/ 	.short	(.L_333 - .L_332)
.L_332:
        /*008c*/ 	.word	0x00000000
        /*0090*/ 	.short	0x0008
        /*0092*/ 	.short	0x0024
        /*0094*/ 	.byte	0x00, 0xf0, 0x11, 0x00


	//----- nvinfo : EIATTR_KPARAM_INFO
	.align		4
.L_333:
        /*0098*/ 	.byte	0x04, 0x17
        /*009a*/ 	.short	(.L_335 - .L_334)
.L_334:
        /*009c*/ 	.word	0x00000000
        /*00a0*/ 	.short	0x0007
        /*00a2*/ 	.short	0x0020
        /*00a4*/ 	.byte	0x00, 0xf0, 0x11, 0x00


	//----- nvinfo : EIATTR_KPARAM_INFO
	.align		4
.L_335:
        /*00a8*/ 	.byte	0x04, 0x17
        /*00aa*/ 	.short	(.L_337 - .L_336)
.L_336:
        /*00ac*/ 	.word	0x00000000
        /*00b0*/ 	.short	0x0006
        /*00b2*/ 	.short	0x001c
        /*00b4*/ 	.byte	0x00, 0xf0, 0x11, 0x00


	//----- nvinfo : EIATTR_KPARAM_INFO
	.align		4
.L_337:
        /*00b8*/ 	.byte	0x04, 0x17
        /*00ba*/ 	.short	(.L_339 - .L_338)
.L_338:
        /*00bc*/ 	.word	0x00000000
        /*00c0*/ 	.short	0x0005
        /*00c2*/ 	.short	0x0018
        /*00c4*/ 	.byte	0x00, 0xf0, 0x11, 0x00


	//----- nvinfo : EIATTR_KPARAM_INFO
	.align		4
.L_339:
        /*00c8*/ 	.byte	0x04, 0x17
        /*00ca*/ 	.short	(.L_341 - .L_340)
.L_340:
        /*00cc*/ 	.word	0x00000000
        /*00d0*/ 	.short	0x0004
        /*00d2*/ 	.short	0x0014
        /*00d4*/ 	.byte	0x00, 0xf0, 0x11, 0x00


	//----- nvinfo : EIATTR_KPARAM_INFO
	.align		4
.L_341:
        /*00d8*/ 	.byte	0x04, 0x17
        /*00da*/ 	.short	(.L_343 - .L_342)
.L_342:
        /*00dc*/ 	.word	0x00000000
        /*00e0*/ 	.short	0x0003
        /*00e2*/ 	.short	0x0010
        /*00e4*/ 	.byte	0x00, 0xf0, 0x11, 0x00


	//----- nvinfo : EIATTR_KPARAM_INFO
	.align		4
.L_343:
        /*00e8*/ 	.byte	0x04, 0x17
        /*00ea*/ 	.short	(.L_345 - .L_344)
.L_344:
        /*00ec*/ 	.word	0x00000000
        /*00f0*/ 	.short	0x0002
        /*00f2*/ 	.short	0x000c
        /*00f4*/ 	.byte	0x00, 0xf0, 0x11, 0x00


	//----- nvinfo : EIATTR_KPARAM_INFO
	.align		4
.L_345:
        /*00f8*/ 	.byte	0x04, 0x17
        /*00fa*/ 	.short	(.L_347 - .L_346)
.L_346:
        /*00fc*/ 	.word	0x00000000
        /*0100*/ 	.short	0x0001
        /*0102*/ 	.short	0x0008
        /*0104*/ 	.byte	0x00, 0xf0, 0x11, 0x00


	//----- nvinfo : EIATTR_KPARAM_INFO
	.align		4
.L_347:
        /*0108*/ 	.byte	0x04, 0x17
        /*010a*/ 	.short	(.L_349 - .L_348)
.L_348:
        /*010c*/ 	.word	0x00000000
        /*0110*/ 	.short	0x0000
        /*0112*/ 	.short	0x0000
        /*0114*/ 	.byte	0x00, 0xf5, 0x21, 0x00


	//----- nvinfo : EIATTR_SPARSE_MMA_MASK
	.align		4
.L_349:
        /*0118*/ 	.byte	0x03, 0x50
        /*011a*/ 	.short	0x0000


	//----- nvinfo : EIATTR_MAXREG_COUNT
	.align		4
        /*011c*/ 	.byte	0x03, 0x1b
        /*011e*/ 	.short	0x00ff


	//----- nvinfo : EIATTR_MERCURY_ISA_VERSION
	.align		4
        /*0120*/ 	.byte	0x03, 0x5f
        /*0122*/ 	.short	0x0101


	//----- nvinfo : EIATTR_VRC_CTA_INIT_COUNT
	.align		4
        /*0124*/ 	.byte	0x02, 0x4a
	.zero		1
	.zero		1


	//----- nvinfo : EIATTR_EXIT_INSTR_OFFSETS
	.align		4
        /*0128*/ 	.byte	0x04, 0x1c
        /*012a*/ 	.short	(.L_351 - .L_350)


	//   ....[0]....
.L_350:
        /*012c*/ 	.word	0x000000e0


	//   ....[1]....
        /*0130*/ 	.word	0x00000ce0


	//----- nvinfo : EIATTR_CRS_STACK_SIZE
	.align		4
.L_351:
        /*0134*/ 	.byte	0x04, 0x1e
        /*0136*/ 	.short	(.L_353 - .L_352)
.L_352:
        /*0138*/ 	.word	0x00000000


	//----- nvinfo : EIATTR_CBANK_PARAM_SIZE
	.align		4
.L_353:
        /*013c*/ 	.byte	0x03, 0x19
        /*013e*/ 	.short	0x0050


	//----- nvinfo : EIATTR_PARAM_CBANK
	.align		4
        /*0140*/ 	.byte	0x04, 0x0a
        /*0142*/ 	.short	(.L_355 - .L_354)
	.align		4
.L_354:
        /*0144*/ 	.word	index@(.nv.constant0._Z15im2col_improvedPKfiiiiiiiiiiiiiiiPf)
        /*0148*/ 	.short	0x0380
        /*014a*/ 	.short	0x0050


	//----- nvinfo : EIATTR_SW_WAR
	.align		4
.L_355:
        /*014c*/ 	.byte	0x04, 0x36
        /*014e*/ 	.short	(.L_357 - .L_356)
.L_356:
        /*0150*/ 	.word	0x00000008
.L_357:


//--------------------- .nv.callgraph             --------------------------
	.section	.nv.callgraph,"",@"SHT_CUDA_CALLGRAPH"
	.align	4
	.sectionentsize	8
	.align		4
        /*0000*/ 	.word	0x00000000
	.align		4
        /*0004*/ 	.word	0xffffffff
	.align		4
        /*0008*/ 	.word	0x00000000
	.align		4
        /*000c*/ 	.word	0xfffffffe
	.align		4
        /*0010*/ 	.word	0x00000000
	.align		4
        /*0014*/ 	.word	0xfffffffd
	.align		4
        /*0018*/ 	.word	0x00000000
	.align		4
        /*001c*/ 	.word	0xfffffffc


//--------------------- .text._Z12gemm_inversemmmPKfmS0_mPfmiiiii --------------------------
	.section	.text._Z12gemm_inversemmmPKfmS0_mPfmiiiii,"ax",@progbits
	.align	128
        .global         _Z12gemm_inversemmmPKfmS0_mPfmiiiii
        .type           _Z12gemm_inversemmmPKfmS0_mPfmiiiii,@function
        .size           _Z12gemm_inversemmmPKfmS0_mPfmiiiii,(.L_x_130 - _Z12gemm_inversemmmPKfmS0_mPfmiiiii)
        .other          _Z12gemm_inversemmmPKfmS0_mPfmiiiii,@"STO_CUDA_ENTRY STV_DEFAULT"
_Z12gemm_inversemmmPKfmS0_mPfmiiiii:
.text._Z12gemm_inversemmmPKfmS0_mPfmiiiii:
[----:B------:R-:W-:Y:S01]  /*0000*/  LDC R1, c[0x0][0x37c] ;  /* 0x0000df00ff017b82 */ /* 0x000fe20000000800 */
[----:B------:R-:W0:Y:S07]  /*0010*/  S2R R3, SR_TID.X ;  /* 0x0000000000037919 */ /* 0x000e2e0000002100 */
[----:B------:R-:W0:Y:S01]  /*0020*/  S2UR UR4, SR_CTAID.X ;  /* 0x00000000000479c3 */ /* 0x000e220000002500 */
[----:B------:R-:W1:Y:S07]  /*0030*/  LDCU UR5, c[0x0][0x3c8] ;  /* 0x00007900ff0577ac */ /* 0x000e6e0008000800 */
[----:B------:R-:W0:Y:S02]  /*0040*/  LDC R8, c[0x0][0x360] ;  /* 0x0000d800ff087b82 */ /* 0x000e240000000800 */
[----:B0-----:R-:W-:-:S05]  /*0050*/  IMAD R8, R8, UR4, R3 ;  /* 0x0000000408087c24 */ /* 0x001fca000f8e0203 */
[----:B-1----:R-:W-:-:S13]  /*0060*/  ISETP.GE.AND P0, PT, R8, UR5, PT ;  /* 0x0000000508007c0c */ /* 0x002fda000bf06270 */
[----:B------:R-:W-:Y:S05]  /*0070*/  @P0 EXIT ;  /* 0x000000000000094d */ /* 0x000fea0003800000 */
[----:B------:R-:W0:Y:S01]  /*0080*/  LDCU.64 UR6, c[0x0][0x380] ;  /* 0x00007000ff0677ac */ /* 0x000e220008000a00 */
[----:B------:R-:W1:Y:S01]  /*0090*/  S2UR UR4, SR_CTAID.Y ;  /* 0x00000000000479c3 */ /* 0x000e620000002600 */
[----:B------:R-:W-:Y:S01]  /*00a0*/  SHF.R.S32.HI R4, RZ, 0x1f, R8 ;  /* 0x0000001fff047819 */ /* 0x000fe20000011408 */
[----:B------:R-:W-:Y:S03]  /*00b0*/  BSSY.RECONVERGENT B0, `(.L_x_0) ;  /* 0x0000020000007945 */ /* 0x000fe60003800200 */
[----:B0-----:R-:W-:-:S04]  /*00c0*/  LOP3.LUT R0, R4, UR7, RZ, 0xfc, !PT ;  /* 0x0000000704007c12 */ /* 0x001fc8000f8efcff */
[----:B------:R-:W-:Y:S01]  /*00d0*/  ISETP.NE.U32.AND P0, PT, R0, RZ, PT ;  /* 0x000000ff0000720c */ /* 0x000fe20003f05070 */
[----:B-1----:R-:W-:-:S04]  /*00e0*/  UIMAD.WIDE.U32 UR14, UR4, UR6, URZ ;  /* 0x00000006040e72a5 */ /* 0x002fc8000f8e00ff */
[----:B------:R-:W-:-:S08]  /*00f0*/  UIMAD UR8, UR4, UR7, UR15 ;  /* 0x00000007040872a4 */ /* 0x000fd0000f8e020f */
[----:B------:R-:W-:Y:S05]  /*0100*/  @P0 BRA `(.L_x_1) ;  /* 0x0000000000540947 */ /* 0x000fea0003800000 */
[----:B------:R-:W0:Y:S01]  /*0110*/  I2F.U32.RP R0, UR6 ;  /* 0x0000000600007d06 */ /* 0x000e220008209000 */
[----:B------:R-:W-:-:S07]  /*0120*/  ISETP.NE.U32.AND P2, PT, RZ, UR6, PT ;  /* 0x00000006ff007c0c */ /* 0x000fce000bf45070 */
[----:B0-----:R-:W0:Y:S02]  /*0130*/  MUFU.RCP R0, R0 ;  /* 0x0000000000007308 */ /* 0x001e240000001000 */
[----:B0-----:R-:W-:-:S06]  /*0140*/  IADD3 R2, PT, PT, R0, 0xffffffe, RZ ;  /* 0x0ffffffe00027810 */ /* 0x001fcc0007ffe0ff */
[----:B------:R0:W1:Y:S02]  /*0150*/  F2I.FTZ.U32.TRUNC.NTZ R3, R2 ;  /* 0x0000000200037305 */ /* 0x000064000021f000 */
[----:B0-----:R-:W-:Y:S02]  /*0160*/  HFMA2 R2, -RZ, RZ, 0, 0 ;  /* 0x00000000ff027431 */ /* 0x001fe400000001ff */
[----:B-1----:R-:W-:-:S04]  /*0170*/  IMAD.MOV R5, RZ, RZ, -R3 ;  /* 0x000000ffff057224 */ /* 0x002fc800078e0a03 */
[----:B------:R-:W-:-:S04]  /*0180*/  IMAD R5, R5, UR6, RZ ;  /* 0x0000000605057c24 */ /* 0x000fc8000f8e02ff */
[----:B------:R-:W-:-:S06]  /*0190*/  IMAD.HI.U32 R3, R3, R5, R2 ;  /* 0x0000000503037227 */ /* 0x000fcc00078e0002 */
[----:B------:R-:W-:-:S04]  /*01a0*/  IMAD.HI.U32 R20, R3, R8, RZ ;  /* 0x0000000803147227 */ /* 0x000fc800078e00ff */
[----:B------:R-:W-:-:S04]  /*01b0*/  IMAD.MOV R3, RZ, RZ, -R20 ;  /* 0x000000ffff037224 */ /* 0x000fc800078e0a14 */
[----:B------:R-:W-:-:S05]  /*01c0*/  IMAD R3, R3, UR6, R8 ;  /* 0x0000000603037c24 */ /* 0x000fca000f8e0208 */
[----:B------:R-:W-:-:S13]  /*01d0*/  ISETP.GE.U32.AND P0, PT, R3, UR6, PT ;  /* 0x0000000603007c0c */ /* 0x000fda000bf06070 */
[----:B------:R-:W-:Y:S01]  /*01e0*/  @P0 IADD3 R3, PT, PT, R3, -UR6, RZ ;  /* 0x8000000603030c10 */ /* 0x000fe2000fffe0ff */
[----:B------:R-:W-:-:S03]  /*01f0*/  @P0 VIADD R20, R20, 0x1 ;  /* 0x0000000114140836 */ /* 0x000fc60000000000 */
[----:B------:R-:W-:-:S13]  /*0200*/  ISETP.GE.U32.AND P1, PT, R3, UR6, PT ;  /* 0x0000000603007c0c */ /* 0x000fda000bf26070 */
[----:B------:R-:W-:Y:S02]  /*0210*/  @P1 IADD3 R20, PT, PT, R20, 0x1, RZ ;  /* 0x0000000114141810 */ /* 0x000fe40007ffe0ff */
[----:B------:R-:W-:-:S05]  /*0220*/  @!P2 LOP3.LUT R20, RZ, UR6, RZ, 0x33, !PT ;  /* 0x00000006ff14ac12 */ /* 0x000fca000f8e33ff */
[----:B------:R-:W-:-:S04]  /*0230*/  IMAD.MOV R3, RZ, RZ, -R20 ;  /* 0x000000ffff037224 */ /* 0x000fc800078e0a14 */
[----:B------:R-:W-:Y:S01]  /*0240*/  IMAD R8, R3, UR6, R8 ;  /* 0x0000000603087c24 */ /* 0x000fe2000f8e0208 */
[----:B------:R-:W-:Y:S06]  /*0250*/  BRA `(.L_x_2) ;  /* 0x0000000000147947 */ /* 0x000fec0003800000 */
.L_x_1:
[----:B------:R-:W-:-:S07]  /*0260*/  MOV R0, 0x280 ;  /* 0x0000028000007802 */ /* 0x000fce0000000f00 */
[----:B------:R-:W-:Y:S05]  /*0270*/  CALL.REL.NOINC `($__internal_0_$__cuda_sm20_div_u64) ;  /* 0x0000000800a47944 */ /* 0x000fea0003c00000 */
[----:B------:R-:W0:Y:S01]  /*0280*/  LDCU UR4, c[0x0][0x380] ;  /* 0x00007000ff0477ac */ /* 0x000e220008000800 */
[----:B------:R-:W-:-:S05]  /*0290*/  IADD3 R3, PT, PT, -R20, RZ, RZ ;  /* 0x000000ff14037210 */ /* 0x000fca0007ffe1ff */
[----:B0-----:R-:W-:-:S07]  /*02a0*/  IMAD R8, R3, UR4, R8 ;  /* 0x0000000403087c24 */ /* 0x001fce000f8e0208 */
.L_x_2:
[----:B------:R-:W-:Y:S05]  /*02b0*/  BSYNC.RECONVERGENT B0 ;  /* 0x0000000000007941 */ /* 0x000fea0003800200 */
.L_x_0:
[----:B------:R-:W0:Y:S01]  /*02c0*/  LDCU UR4, c[0x0][0x3cc] ;  /* 0x00007980ff0477ac */ /* 0x000e220008000800 */
[----:B------:R-:W-:Y:S01]  /*02d0*/  IMAD.MOV.U32 R7, RZ, RZ, RZ ;  /* 0x000000ffff077224 */ /* 0x000fe200078e00ff */
[----:B------:R-:W1:Y:S01]  /*02e0*/  LDCU.64 UR12, c[0x0][0x358] ;  /* 0x00006b00ff0c77ac */ /* 0x000e620008000a00 */
[----:B0-----:R-:W-:-:S09]  /*02f0*/  UISETP.GE.AND UP0, UPT, UR4, 0x1, UPT ;  /* 0x000000010400788c */ /* 0x001fd2000bf06270 */
[----:B-1----:R-:W-:Y:S05]  /*0300*/  BRA.U !UP0, `(.L_x_3) ;  /* 0x00000009083c7547 */ /* 0x002fea000b800000 */
[----:B------:R-:W0:Y:S02]  /*0310*/  LDC.64 R2, c[0x0][0x3d0] ;  /* 0x0000f400ff027b82 */ /* 0x000e240000000a00 */
[----:B0-----:R-:W-:-:S04]  /*0320*/  VIMNMX R0, PT, PT, R2, R3, PT ;  /* 0x0000000302007248 */ /* 0x001fc80003fe0100 */
[----:B------:R-:W-:-:S13]  /*0330*/  ISETP.GE.AND P0, PT, R0, 0x1, PT ;  /* 0x000000010000780c */ /* 0x000fda0003f06270 */
[----:B------:R-:W-:Y:S05]  /*0340*/  @!P0 BRA `(.L_x_3) ;  /* 0x00000008002c8947 */ /* 0x000fea0003800000 */
[----:B------:R-:W-:Y:S02]  /*0350*/  MOV R7, RZ ;  /* 0x000000ff00077202 */ /* 0x000fe40000000f00 */
[C---:B------:R-:W-:Y:S02]  /*0360*/  LOP3.LUT R6, R3.reuse, 0x7, RZ, 0xc0, !PT ;  /* 0x0000000703067812 */ /* 0x040fe400078ec0ff */
[C---:B------:R-:W-:Y:S02]  /*0370*/  LOP3.LUT R5, R3.reuse, 0x3, RZ, 0xc0, !PT ;  /* 0x0000000303057812 */ /* 0x040fe400078ec0ff */
[C---:B------:R-:W-:Y:S01]  /*0380*/  LOP3.LUT R4, R3.reuse, 0x7ffffff8, RZ, 0xc0, !PT ;  /* 0x7ffffff803047812 */ /* 0x040fe200078ec0ff */
[----:B------:R-:W-:Y:S01]  /*0390*/  IMAD R3, R3, UR4, RZ ;  /* 0x0000000403037c24 */ /* 0x000fe2000f8e02ff */
[----:B------:R-:W-:-:S06]  /*03a0*/  UMOV UR4, URZ ;  /* 0x000000ff00047c82 */ /* 0x000fcc0008000000 */
.L_x_9:
[----:B------:R-:W0:Y:S01]  /*03b0*/  LDCU.64 UR10, c[0x0][0x390] ;  /* 0x00007200ff0a77ac */ /* 0x000e220008000a00 */
[----:B------:R-:W1:Y:S01]  /*03c0*/  LDC.64 R12, c[0x0][0x3a0] ;  /* 0x0000e800ff0c7b82 */ /* 0x000e620000000a00 */
[----:B------:R-:W-:Y:S01]  /*03d0*/  SHF.R.S32.HI R9, RZ, 0x1f, R8 ;  /* 0x0000001fff097819 */ /* 0x000fe20000011408 */
[----:B------:R-:W2:Y:S06]  /*03e0*/  LDCU UR9, c[0x0][0x3cc] ;  /* 0x00007980ff0977ac */ /* 0x000eac0008000800 */
[----:B------:R-:W3:Y:S01]  /*03f0*/  LDC R0, c[0x0][0x3d4] ;  /* 0x0000f500ff007b82 */ /* 0x000ee20000000800 */
[----:B0-----:R-:W-:-:S02]  /*0400*/  UIMAD UR5, UR8, UR10, URZ ;  /* 0x0000000a080572a4 */ /* 0x001fc4000f8e02ff */
[----:B------:R-:W-:Y:S02]  /*0410*/  UIMAD.WIDE.U32 UR6, UR14, UR10, URZ ;  /* 0x0000000a0e0672a5 */ /* 0x000fe4000f8e00ff */
[----:B------:R-:W-:Y:S01]  /*0420*/  UIMAD UR5, UR14, UR11, UR5 ;  /* 0x0000000b0e0572a4 */ /* 0x000fe2000f8e0205 */
[----:B-1----:R-:W-:-:S03]  /*0430*/  IMAD R9, R9, R12, RZ ;  /* 0x0000000c09097224 */ /* 0x002fc600078e02ff */
[----:B------:R-:W-:Y:S02]  /*0440*/  UIADD3 UR7, UPT, UPT, UR7, UR5, URZ ;  /* 0x0000000507077290 */ /* 0x000fe4000fffe0ff */
[----:B------:R-:W-:Y:S01]  /*0450*/  ULOP3.LUT UR5, URZ, UR4, URZ, 0x33, !UPT ;  /* 0x00000004ff057292 */ /* 0x000fe2000f8e33ff */
[----:B------:R-:W-:-:S03]  /*0460*/  IMAD R9, R8, R13, R9 ;  /* 0x0000000d08097224 */ /* 0x000fc600078e0209 */
[----:B------:R-:W-:Y:S01]  /*0470*/  IMAD.WIDE.U32 R10, R8, R12, UR6 ;  /* 0x00000006080a7e25 */ /* 0x000fe2000f8e000c */
[----:B--2---:R-:W-:-:S03]  /*0480*/  UIADD3 UR7, UPT, UPT, UR5, UR9, URZ ;  /* 0x0000000905077290 */ /* 0x004fc6000fffe0ff */
[----:B---3--:R-:W-:Y:S01]  /*0490*/  IMAD R15, R0, UR4, RZ ;  /* 0x00000004000f7c24 */ /* 0x008fe2000f8e02ff */
[----:B------:R-:W-:Y:S01]  /*04a0*/  UIADD3 UR4, UPT, UPT, UR4, 0x1, URZ ;  /* 0x0000000104047890 */ /* 0x000fe2000fffe0ff */
[----:B------:R-:W-:Y:S01]  /*04b0*/  IMAD.IADD R0, R11, 0x1, R9 ;  /* 0x000000010b007824 */ /* 0x000fe200078e0209 */
[----:B------:R-:W-:Y:S02]  /*04c0*/  UMOV UR5, URZ ;  /* 0x000000ff00057c82 */ /* 0x000fe40008000000 */
[----:B------:R-:W-:Y:S01]  /*04d0*/  IADD3 R2, P0, PT, R15, R10, RZ ;  /* 0x0000000a0f027210 */ /* 0x000fe20007f1e0ff */
[----:B------:R-:W-:-:S03]  /*04e0*/  UISETP.NE.AND UP0, UPT, UR4, UR9, UPT ;  /* 0x000000090400728c */ /* 0x000fc6000bf05270 */
[----:B------:R-:W-:-:S09]  /*04f0*/  IADD3.X R0, PT, PT, RZ, R0, RZ, P0, !PT ;  /* 0x00000000ff007210 */ /* 0x000fd200007fe4ff */
.L_x_8:
[----:B------:R-:W0:Y:S01]  /*0500*/  LDC.64 R16, c[0x0][0x3d0] ;  /* 0x0000f400ff107b82 */ /* 0x000e220000000a00 */
[----:B------:R-:W1:Y:S01]  /*0510*/  LDCU UR9, c[0x0][0x3d8] ;  /* 0x00007b00ff0977ac */ /* 0x000e620008000800 */
[----:B------:R-:W-:Y:S01]  /*0520*/  IMAD R9, R3, UR5, RZ ;  /* 0x0000000503097c24 */ /* 0x000fe2000f8e02ff */
[----:B------:R-:W-:Y:S02]  /*0530*/  ULOP3.LUT UR6, URZ, UR5, URZ, 0x33, !UPT ;  /* 0x00000005ff067292 */ /* 0x000fe4000f8e33ff */
[----:B------:R-:W-:-:S03]  /*0540*/  UIADD3 UR5, UPT, UPT, UR5, 0x1, URZ ;  /* 0x0000000105057890 */ /* 0x000fc6000fffe0ff */
[----:B------:R-:W2:Y:S01]  /*0550*/  LDC R11, c[0x0][0x3cc] ;  /* 0x0000f300ff0b7b82 */ /* 0x000ea20000000800 */
[----:B------:R-:W-:-:S04]  /*0560*/  IADD3 R21, P2, PT, R9, R2, RZ ;  /* 0x0000000209157210 */ /* 0x000fc80007f5e0ff */
[----:B------:R-:W-:Y:S02]  /*0570*/  LEA.HI.X.SX32 R9, R9, R0, 0x1, P2 ;  /* 0x0000000009097211 */ /* 0x000fe400010f0eff */
[----:B0-----:R-:W-:Y:S01]  /*0580*/  ISETP.GE.U32.AND P1, PT, R17, 0x8, PT ;  /* 0x000000081100780c */ /* 0x001fe20003f26070 */
[C---:B------:R-:W-:Y:S01]  /*0590*/  VIADD R10, R16.reuse, UR6 ;  /* 0x00000006100a7c36 */ /* 0x040fe20008000000 */
[----:B------:R-:W-:Y:S01]  /*05a0*/  ISETP.NE.AND P0, PT, R16, UR5, PT ;  /* 0x0000000510007c0c */ /* 0x000fe2000bf05270 */
[----:B------:R-:W-:Y:S02]  /*05b0*/  HFMA2 R16, -RZ, RZ, 0, 0 ;  /* 0x00000000ff107431 */ /* 0x000fe400000001ff */
[----:B--2---:R-:W-:-:S04]  /*05c0*/  IMAD R11, R10, R11, UR7 ;  /* 0x000000070a0b7e24 */ /* 0x004fc8000f8e020b */
[----:B-1----:R-:W-:-:S04]  /*05d0*/  IMAD R22, R11, UR9, R20 ;  /* 0x000000090b167c24 */ /* 0x002fc8000f8e0214 */
[----:B------:R-:W-:Y:S05]  /*05e0*/  @!P1 BRA `(.L_x_4) ;  /* 0x00000000009c9947 */ /* 0x000fea0003800000 */
[----:B------:R-:W-:Y:S01]  /*05f0*/  IMAD.MOV R14, RZ, RZ, -R4 ;  /* 0x000000ffff0e7224 */ /* 0x000fe200078e0a04 */
[----:B------:R-:W0:Y:S01]  /*0600*/  LDCU.64 UR10, c[0x0][0x398] ;  /* 0x00007300ff0a77ac */ /* 0x000e220008000a00 */
[----:B------:R-:W-:-:S05]  /*0610*/  UMOV UR6, URZ ;  /* 0x000000ff00067c82 */ /* 0x000fca0008000000 */
.L_x_5:
[----:B------:R-:W1:Y:S01]  /*0620*/  LDC.64 R10, c[0x0][0x3a8] ;  /* 0x0000ea00ff0a7b82 */ /* 0x000e620000000a00 */
[----:B------:R-:W-:Y:S01]  /*0630*/  IADD3 R15, P1, PT, R21, UR6, RZ ;  /* 0x00000006150f7c10 */ /* 0x000fe2000ff3e0ff */
[----:B------:R-:W-:-:S03]  /*0640*/  IMAD R13, R22, R17, UR6 ;  /* 0x00000006160d7e24 */ /* 0x000fc6000f8e0211 */
[----:B------:R-:W-:Y:S02]  /*0650*/  IADD3.X R16, PT, PT, RZ, R9, RZ, P1, !PT ;  /* 0x00000009ff107210 */ /* 0x000fe40000ffe4ff */
[----:B0-----:R-:W-:Y:S01]  /*0660*/  LEA R12, P1, R15, UR10, 0x2 ;  /* 0x0000000a0f0c7c11 */ /* 0x001fe2000f8210ff */
[----:B-1----:R-:W-:-:S03]  /*0670*/  IMAD.WIDE R10, R13, 0x4, R10 ;  /* 0x000000040d0a7825 */ /* 0x002fc600078e020a */
[----:B------:R-:W-:Y:S02]  /*0680*/  LEA.HI.X R13, R15, UR11, R16, 0x2, P1 ;  /* 0x0000000b0f0d7c11 */ /* 0x000fe400088f1410 */
[----:B------:R-:W2:Y:S04]  /*0690*/  LDG.E R19, desc[UR12][R10.64] ;  /* 0x0000000c0a137981 */ /* 0x000ea8000c1e1900 */
[----:B------:R-:W2:Y:S04]  /*06a0*/  LDG.E R16, desc[UR12][R12.64] ;  /* 0x0000000c0c107981 */ /* 0x000ea8000c1e1900 */
[----:B------:R-:W3:Y:S04]  /*06b0*/  LDG.E R23, desc[UR12][R10.64+0x4] ;  /* 0x0000040c0a177981 */ /* 0x000ee8000c1e1900 */
[----:B------:R-:W3:Y:S04]  /*06c0*/  LDG.E R24, desc[UR12][R12.64+0x4] ;  /* 0x0000040c0c187981 */ /* 0x000ee8000c1e1900 */
[----:B------:R-:W4:Y:S04]  /*06d0*/  LDG.E R15, desc[UR12][R10.64+0x8] ;  /* 0x0000080c0a0f7981 */ /* 0x000f28000c1e1900 */
[----:B------:R-:W4:Y:S04]  /*06e0*/  LDG.E R18, desc[UR12][R12.64+0x8] ;  /* 0x0000080c0c127981 */ /* 0x000f28000c1e1900 */
[----:B------:R-:W5:Y:S04]  /*06f0*/  LDG.E R26, desc[UR12][R10.64+0x14] ;  /* 0x0000140c0a1a7981 */ /* 0x000f68000c1e1900 */
[----:B------:R-:W5:Y:S04]  /*0700*/  LDG.E R27, desc[UR12][R10.64+0x18] ;  /* 0x0000180c0a1b7981 */ /* 0x000f68000c1e1900 */
[----:B------:R-:W5:Y:S01]  /*0710*/  LDG.E R28, desc[UR12][R10.64+0x1c] ;  /* 0x00001c0c0a1c7981 */ /* 0x000f62000c1e1900 */
[----:B--2---:R-:W-:-:S03]  /*0720*/  FFMA R19, R16, R19, R7 ;  /* 0x0000001310137223 */ /* 0x004fc60000000007 */
[----:B------:R-:W2:Y:S04]  /*0730*/  LDG.E R7, desc[UR12][R10.64+0xc] ;  /* 0x00000c0c0a077981 */ /* 0x000ea8000c1e1900 */
[----:B------:R-:W2:Y:S01]  /*0740*/  LDG.E R16, desc[UR12][R12.64+0xc] ;  /* 0x00000c0c0c107981 */ /* 0x000ea2000c1e1900 */
[----:B---3--:R-:W-:-:S03]  /*0750*/  FFMA R23, R24, R23, R19 ;  /* 0x0000001718177223 */ /* 0x008fc60000000013 */
[----:B------:R-:W3:Y:S04]  /*0760*/  LDG.E R24, desc[UR12][R10.64+0x10] ;  /* 0x0000100c0a187981 */ /* 0x000ee8000c1e1900 */
[----:B------:R-:W3:Y:S01]  /*0770*/  LDG.E R19, desc[UR12][R12.64+0x10] ;  /* 0x0000100c0c137981 */ /* 0x000ee2000c1e1900 */
[----:B----4-:R-:W-:-:S03]  /*0780*/  FFMA R25, R18, R15, R23 ;  /* 0x0000000f12197223 */ /* 0x010fc60000000017 */
[----:B------:R-:W5:Y:S04]  /*0790*/  LDG.E R23, desc[UR12][R12.64+0x14] ;  /* 0x0000140c0c177981 */ /* 0x000f68000c1e1900 */
[----:B------:R-:W4:Y:S04]  /*07a0*/  LDG.E R15, desc[UR12][R12.64+0x18] ;  /* 0x0000180c0c0f7981 */ /* 0x000f28000c1e1900 */
[----:B------:R-:W4:Y:S01]  /*07b0*/  LDG.E R18, desc[UR12][R12.64+0x1c] ;  /* 0x00001c0c0c127981 */ /* 0x000f22000c1e1900 */
[----:B------:R-:W-:-:S05]  /*07c0*/  VIADD R14, R14, 0x8 ;  /* 0x000000080e0e7836 */ /* 0x000fca0000000000 */
[----:B------:R-:W-:Y:S01]  /*07d0*/  ISETP.NE.AND P1, PT, R14, RZ, PT ;  /* 0x000000ff0e00720c */ /* 0x000fe20003f25270 */
[----:B------:R-:W-:Y:S01]  /*07e0*/  UIADD3 UR6, UPT, UPT, UR6, 0x8, URZ ;  /* 0x0000000806067890 */ /* 0x000fe2000fffe0ff */
[----:B--2---:R-:W-:-:S04]  /*07f0*/  FFMA R16, R16, R7, R25 ;  /* 0x0000000710107223 */ /* 0x004fc80000000019 */
[----:B---3--:R-:W-:-:S04]  /*0800*/  FFMA R16, R19, R24, R16 ;  /* 0x0000001813107223 */ /* 0x008fc80000000010 */
[----:B-----5:R-:W-:-:S04]  /*0810*/  FFMA R16, R23, R26, R16 ;  /* 0x0000001a17107223 */ /* 0x020fc80000000010 */
[----:B----4-:R-:W-:-:S04]  /*0820*/  FFMA R15, R15, R27, R16 ;  /* 0x0000001b0f0f7223 */ /* 0x010fc80000000010 */
[----:B------:R-:W-:Y:S01]  /*0830*/  FFMA R7, R18, R28, R15 ;  /* 0x0000001c12077223 */ /* 0x000fe2000000000f */
[----:B------:R-:W-:Y:S06]  /*0840*/  @P1 BRA `(.L_x_5) ;  /* 0xfffffffc00741947 */ /* 0x000fec000383ffff */
[----:B------:R-:W-:-:S07]  /*0850*/  MOV R16, R4 ;  /* 0x0000000400107202 */ /* 0x000fce0000000f00 */
.L_x_4:
[----:B------:R-:W-:-:S13]  /*0860*/  ISETP.NE.AND P1, PT, R6, RZ, PT ;  /* 0x000000ff0600720c */ /* 0x000fda0003f25270 */
[----:B------:R-:W-:Y:S05]  /*0870*/  @!P1 BRA `(.L_x_6) ;  /* 0x0000000000d89947 */ /* 0x000fea0003800000 */
[----:B------:R-:W-:Y:S01]  /*0880*/  VIADD R10, R6, 0xffffffff ;  /* 0xffffffff060a7836 */ /* 0x000fe20000000000 */
[----:B------:R-:W-:-:S04]  /*0890*/  ISETP.NE.AND P2, PT, R5, RZ, PT ;  /* 0x000000ff0500720c */ /* 0x000fc80003f45270 */
[----:B------:R-:W-:-:S13]  /*08a0*/  ISETP.GE.U32.AND P1, PT, R10, 0x3, PT ;  /* 0x000000030a00780c */ /* 0x000fda0003f26070 */
[----:B------:R-:W-:Y:S05]  /*08b0*/  @!P1 BRA `(.L_x_7) ;  /* 0x0000000000549947 */ /* 0x000fea0003800000 */
[----:B------:R-:W0:Y:S01]  /*08c0*/  LDC.64 R10, c[0x0][0x3a8] ;  /* 0x0000ea00ff0a7b82 */ /* 0x000e220000000a00 */
[----:B------:R-:W1:Y:S01]  /*08d0*/  LDCU.64 UR10, c[0x0][0x398] ;  /* 0x00007300ff0a77ac */ /* 0x000e620008000a00 */
[----:B------:R-:W-:Y:S01]  /*08e0*/  IADD3 R14, P1, PT, R16, R21, RZ ;  /* 0x00000015100e7210 */ /* 0x000fe20007f3e0ff */
[----:B------:R-:W-:-:S03]  /*08f0*/  IMAD R13, R22, R17, R16 ;  /* 0x00000011160d7224 */ /* 0x000fc600078e0210 */
[----:B------:R-:W-:Y:S02]  /*0900*/  IADD3.X R15, PT, PT, RZ, R9, RZ, P1, !PT ;  /* 0x00000009ff0f7210 */ /* 0x000fe40000ffe4ff */
[----:B-1----:R-:W-:Y:S01]  /*0910*/  LEA R12, P1, R14, UR10, 0x2 ;  /* 0x0000000a0e0c7c11 */ /* 0x002fe2000f8210ff */
[----:B0-----:R-:W-:-:S03]  /*0920*/  IMAD.WIDE R10, R13, 0x4, R10 ;  /* 0x000000040d0a7825 */ /* 0x001fc600078e020a */
        /* <DEDUP_REMOVED lines=8> */
[----:B------:R-:W5:Y:S01]  /*09b0*/  LDG.E R26, desc[UR12][R10.64+0xc] ;  /* 0x00000c0c0a1a7981 */ /* 0x000f62000c1e1900 */
[----:B------:R-:W-:-:S02]  /*09c0*/  VIADD R16, R16, 0x4 ;  /* 0x0000000410107836 */ /* 0x000fc40000000000 */
[----:B--2---:R-:W-:-:S04]  /*09d0*/  FFMA R14, R14, R15, R7 ;  /* 0x0000000f0e0e7223 */ /* 0x004fc80000000007 */
[----:B---3--:R-:W-:-:S04]  /*09e0*/  FFMA R14, R19, R18, R14 ;  /* 0x00000012130e7223 */ /* 0x008fc8000000000e */
[----:B----4-:R-:W-:-:S04]  /*09f0*/  FFMA R14, R23, R24, R14 ;  /* 0x00000018170e7223 */ /* 0x010fc8000000000e */
[----:B-----5:R-:W-:-:S07]  /*0a00*/  FFMA R7, R25, R26, R14 ;  /* 0x0000001a19077223 */ /* 0x020fce000000000e */
.L_x_7:
[----:B------:R-:W-:Y:S05]  /*0a10*/  @!P2 BRA `(.L_x_6) ;  /* 0x000000000070a947 */ /* 0x000fea0003800000 */
[----:B------:R-:W-:Y:S02]  /*0a20*/  ISETP.NE.AND P2, PT, R5, 0x1, PT ;  /* 0x000000010500780c */ /* 0x000fe40003f45270 */
[----:B------:R-:W-:-:S11]  /*0a30*/  LOP3.LUT P1, RZ, R17, 0x1, RZ, 0xc0, !PT ;  /* 0x0000000111ff7812 */ /* 0x000fd6000782c0ff */
[----:B------:R-:W0:Y:S01]  /*0a40*/  @P2 LDC.64 R10, c[0x0][0x398] ;  /* 0x0000e600ff0a2b82 */ /* 0x000e220000000a00 */
[----:B------:R-:W-:Y:S01]  /*0a50*/  @P2 IADD3 R23, P4, PT, R16, R21, RZ ;  /* 0x0000001510172210 */ /* 0x000fe20007f9e0ff */
[----:B------:R-:W-:Y:S01]  /*0a60*/  @P2 IMAD R25, R22, R17, R16 ;  /* 0x0000001116192224 */ /* 0x000fe200078e0210 */
[----:B------:R-:W-:-:S03]  /*0a70*/  @P2 IADD3 R16, PT, PT, R16, 0x2, RZ ;  /* 0x0000000210102810 */ /* 0x000fc60007ffe0ff */
[----:B------:R-:W-:Y:S01]  /*0a80*/  @P2 IMAD.X R24, RZ, RZ, R9, P4 ;  /* 0x000000ffff182224 */ /* 0x000fe200020e0609 */
[----:B------:R-:W-:Y:S01]  /*0a90*/  @P1 IADD3 R21, P4, PT, R16, R21, RZ ;  /* 0x0000001510151210 */ /* 0x000fe20007f9e0ff */
[----:B------:R-:W1:Y:S01]  /*0aa0*/  @P2 LDC.64 R18, c[0x0][0x3a8] ;  /* 0x0000ea00ff122b82 */ /* 0x000e620000000a00 */
[----:B------:R-:W-:Y:S02]  /*0ab0*/  @P1 IMAD R17, R22, R17, R16 ;  /* 0x0000001116111224 */ /* 0x000fe400078e0210 */
[----:B------:R-:W-:-:S05]  /*0ac0*/  @P1 IADD3.X R16, PT, PT, RZ, R9, RZ, P4, !PT ;  /* 0x00000009ff101210 */ /* 0x000fca00027fe4ff */
[----:B------:R-:W2:Y:S08]  /*0ad0*/  @P1 LDC.64 R14, c[0x0][0x398] ;  /* 0x0000e600ff0e1b82 */ /* 0x000eb00000000a00 */
[----:B------:R-:W3:Y:S01]  /*0ae0*/  @P1 LDC.64 R12, c[0x0][0x3a8] ;  /* 0x0000ea00ff0c1b82 */ /* 0x000ee20000000a00 */
[----:B0-----:R-:W-:-:S04]  /*0af0*/  @P2 LEA R10, P3, R23, R10, 0x2 ;  /* 0x0000000a170a2211 */ /* 0x001fc800078610ff */
[----:B------:R-:W-:Y:S01]  /*0b00*/  @P2 LEA.HI.X R11, R23, R11, R24, 0x2, P3 ;  /* 0x0000000b170b2211 */ /* 0x000fe200018f1418 */
[----:B-1----:R-:W-:-:S04]  /*0b10*/  @P2 IMAD.WIDE R18, R25, 0x4, R18 ;  /* 0x0000000419122825 */ /* 0x002fc800078e0212 */
[----:B------:R-:W4:Y:S04]  /*0b20*/  @P2 LDG.E R22, desc[UR12][R10.64] ;  /* 0x0000000c0a162981 */ /* 0x000f28000c1e1900 */
[----:B------:R-:W4:Y:S01]  /*0b30*/  @P2 LDG.E R9, desc[UR12][R18.64] ;  /* 0x0000000c12092981 */ /* 0x000f22000c1e1900 */
[----:B--2---:R-:W-:-:S04]  /*0b40*/  @P1 LEA R14, P3, R21, R14, 0x2 ;  /* 0x0000000e150e1211 */ /* 0x004fc800078610ff */
[----:B------:R-:W-:Y:S02]  /*0b50*/  @P1 LEA.HI.X R15, R21, R15, R16, 0x2, P3 ;  /* 0x0000000f150f1211 */ /* 0x000fe400018f1410 */
[----:B------:R-:W2:Y:S01]  /*0b60*/  @P2 LDG.E R16, desc[UR12][R10.64+0x4] ;  /* 0x0000040c0a102981 */ /* 0x000ea2000c1e1900 */
[----:B---3--:R-:W-:-:S03]  /*0b70*/  @P1 IMAD.WIDE R12, R17, 0x4, R12 ;  /* 0x00000004110c1825 */ /* 0x008fc600078e020c */
[----:B------:R-:W2:Y:S04]  /*0b80*/  @P2 LDG.E R17, desc[UR12][R18.64+0x4] ;  /* 0x0000040c12112981 */ /* 0x000ea8000c1e1900 */
[----:B------:R-:W3:Y:S04]  /*0b90*/  @P1 LDG.E R14, desc[UR12][R14.64] ;  /* 0x0000000c0e0e1981 */ /* 0x000ee8000c1e1900 */
[----:B------:R-:W3:Y:S01]  /*0ba0*/  @P1 LDG.E R12, desc[UR12][R12.64] ;  /* 0x0000000c0c0c1981 */ /* 0x000ee2000c1e1900 */
[----:B----4-:R-:W-:-:S04]  /*0bb0*/  @P2 FFMA R9, R22, R9, R7 ;  /* 0x0000000916092223 */ /* 0x010fc80000000007 */
[----:B--2---:R-:W-:-:S04]  /*0bc0*/  @P2 FFMA R7, R16, R17, R9 ;  /* 0x0000001110072223 */ /* 0x004fc80000000009 */
[----:B---3--:R-:W-:-:S07]  /*0bd0*/  @P1 FFMA R7, R14, R12, R7 ;  /* 0x0000000c0e071223 */ /* 0x008fce0000000007 */
.L_x_6:
[----:B------:R-:W-:Y:S05]  /*0be0*/  @P0 BRA `(.L_x_8) ;  /* 0xfffffff800440947 */ /* 0x000fea000383ffff */
[----:B------:R-:W-:Y:S05]  /*0bf0*/  BRA.U UP0, `(.L_x_9) ;  /* 0xfffffff500ec7547 */ /* 0x000fea000b83ffff */
.L_x_3:
[----:B------:R-:W0:Y:S01]  /*0c00*/  LDC.64 R4, c[0x0][0x388] ;  /* 0x0000e200ff047b82 */ /* 0x000e220000000a00 */
[----:B------:R-:W1:Y:S01]  /*0c10*/  LDCU.64 UR4, c[0x0][0x3c0] ;  /* 0x00007800ff0477ac */ /* 0x000e620008000a00 */
[----:B------:R-:W-:Y:S02]  /*0c20*/  SHF.R.S32.HI R21, RZ, 0x1f, R20 ;  /* 0x0000001fff157819 */ /* 0x000fe40000011414 */
[----:B------:R-:W-:Y:S01]  /*0c30*/  SHF.R.S32.HI R9, RZ, 0x1f, R8 ;  /* 0x0000001fff097819 */ /* 0x000fe20000011408 */
[----:B------:R-:W2:Y:S04]  /*0c40*/  LDCU.64 UR6, c[0x0][0x3b8] ;  /* 0x00007700ff0677ac */ /* 0x000ea80008000a00 */
[----:B-1----:R-:W-:Y:S02]  /*0c50*/  IMAD R9, R9, UR4, RZ ;  /* 0x0000000409097c24 */ /* 0x002fe4000f8e02ff */
[----:B0-----:R-:W-:-:S02]  /*0c60*/  IMAD R0, R4, UR8, RZ ;  /* 0x0000000804007c24 */ /* 0x001fc4000f8e02ff */
[----:B------:R-:W-:-:S04]  /*0c70*/  IMAD.WIDE.U32 R2, R4, UR14, R20 ;  /* 0x0000000e04027c25 */ /* 0x000fc8000f8e0014 */
[----:B------:R-:W-:-:S04]  /*0c80*/  IMAD R5, R5, UR14, R0 ;  /* 0x0000000e05057c24 */ /* 0x000fc8000f8e0200 */
[----:B------:R-:W-:Y:S02]  /*0c90*/  IMAD.IADD R3, R3, 0x1, R5 ;  /* 0x0000000103037824 */ /* 0x000fe400078e0205 */
[C---:B------:R-:W-:Y:S02]  /*0ca0*/  IMAD R5, R8.reuse, UR5, R9 ;  /* 0x0000000508057c24 */ /* 0x040fe4000f8e0209 */
[----:B------:R-:W-:-:S05]  /*0cb0*/  IMAD.WIDE.U32 R8, R8, UR4, R2 ;  /* 0x0000000408087c25 */ /* 0x000fca000f8e0002 */
[----:B------:R-:W-:Y:S02]  /*0cc0*/  IADD3 R3, PT, PT, R9, R5, RZ ;  /* 0x0000000509037210 */ /* 0x000fe40007ffe0ff */
[----:B--2---:R-:W-:-:S04]  /*0cd0*/  LEA R2, P0, R8, UR6, 0x2 ;  /* 0x0000000608027c11 */ /* 0x004fc8000f8010ff */
[----:B------:R-:W-:-:S05]  /*0ce0*/  LEA.HI.X R3, R8, UR7, R3, 0x2, P0 ;  /* 0x0000000708037c11 */ /* 0x000fca00080f1403 */
[----:B------:R-:W-:Y:S01]  /*0cf0*/  STG.E desc[UR12][R2.64], R7 ;  /* 0x0000000702007986 */ /* 0x000fe2000c10190c */
[----:B------:R-:W-:Y:S05]  /*0d00*/  EXIT ;  /* 0x000000000000794d */ /* 0x000fea0003800000 */
        .weak           $__internal_0_$__cuda_sm20_div_u64
        .type           $__internal_0_$__cuda_sm20_div_u64,@function
        .size           $__internal_0_$__cuda_sm20_div_u64,(.L_x_130 - $__internal_0_$__cuda_sm20_div_u64)
$__internal_0_$__cuda_sm20_div_u64:
[----:B------:R-:W0:Y:S01]  /*0d10*/  LDCU.64 UR4, c[0x0][0x380] ;  /* 0x00007000ff0477ac */ /* 0x000e220008000a00 */
[----:B------:R-:W1:Y:S01]  /*0d20*/  LDC.64 R2, c[0x0][0x380] ;  /* 0x0000e000ff027b82 */ /* 0x000e620000000a00 */
[----:B0-----:R-:W0:Y:S08]  /*0d30*/  I2F.U64.RP R5, UR4 ;  /* 0x0000000400057d12 */ /* 0x001e300008309000 */
[----:B0-----:R-:W0:Y:S02]  /*0d40*/  MUFU.RCP R5, R5 ;  /* 0x0000000500057308 */ /* 0x001e240000001000 */
[----:B0-----:R-:W-:-:S06]  /*0d50*/  VIADD R6, R5, 0x1ffffffe ;  /* 0x1ffffffe05067836 */ /* 0x001fcc0000000000 */
[----:B------:R-:W1:Y:S02]  /*0d60*/  F2I.U64.TRUNC R6, R6 ;  /* 0x0000000600067311 */ /* 0x000e64000020d800 */
[----:B-1----:R-:W-:-:S04]  /*0d70*/  IMAD.WIDE.U32 R10, R6, R2, RZ ;  /* 0x00000002060a7225 */ /* 0x002fc800078e00ff */
[C---:B------:R-:W-:Y:S01]  /*0d80*/  IMAD R9, R6.reuse, R3, R11 ;  /* 0x0000000306097224 */ /* 0x040fe200078e020b */
[----:B------:R-:W-:Y:S02]  /*0d90*/  IADD3 R13, P0, PT, RZ, -R10, RZ ;  /* 0x8000000aff0d7210 */ /* 0x000fe40007f1e0ff */
[----:B------:R-:W-:Y:S01]  /*0da0*/  MOV R11, R6 ;  /* 0x00000006000b7202 */ /* 0x000fe20000000f00 */
[----:B------:R-:W-:Y:S02]  /*0db0*/  IMAD R9, R7, R2, R9 ;  /* 0x0000000207097224 */ /* 0x000fe400078e0209 */
[----:B------:R-:W-:-:S03]  /*0dc0*/  IMAD.HI.U32 R10, R6, R13, RZ ;  /* 0x0000000d060a7227 */ /* 0x000fc600078e00ff */
[----:B------:R-:W-:-:S05]  /*0dd0*/  IADD3.X R9, PT, PT, RZ, ~R9, RZ, P0, !PT ;  /* 0x80000009ff097210 */ /* 0x000fca00007fe4ff */
[----:B------:R-:W-:-:S04]  /*0de0*/  IMAD.WIDE.U32 R10, P0, R6, R9, R10 ;  /* 0x00000009060a7225 */ /* 0x000fc8000780000a */
[C---:B------:R-:W-:Y:S02]  /*0df0*/  IMAD R15, R7.reuse, R9, RZ ;  /* 0x00000009070f7224 */ /* 0x040fe400078e02ff */
[----:B------:R-:W-:-:S04]  /*0e00*/  IMAD.HI.U32 R10, P1, R7, R13, R10 ;  /* 0x0000000d070a7227 */ /* 0x000fc8000782000a */
[----:B------:R-:W-:Y:S01]  /*0e10*/  IMAD.HI.U32 R5, R7, R9, RZ ;  /* 0x0000000907057227 */ /* 0x000fe200078e00ff */
[----:B------:R-:W-:-:S03]  /*0e20*/  IADD3 R11, P2, PT, R15, R10, RZ ;  /* 0x0000000a0f0b7210 */ /* 0x000fc60007f5e0ff */
[----:B------:R-:W-:Y:S02]  /*0e30*/  IMAD.X R5, R5, 0x1, R7, P0 ;  /* 0x0000000105057824 */ /* 0x000fe400000e0607 */
[----:B------:R-:W-:-:S03]  /*0e40*/  IMAD.WIDE.U32 R6, R11, R2, RZ ;  /* 0x000000020b067225 */ /* 0x000fc600078e00ff */
[----:B------:R-:W-:Y:S01]  /*0e50*/  IADD3.X R5, PT, PT, RZ, RZ, R5, P2, P1 ;  /* 0x000000ffff057210 */ /* 0x000fe200017e2405 */
[----:B------:R-:W-:Y:S01]  /*0e60*/  IMAD R7, R11, R3, R7 ;  /* 0x000000030b077224 */ /* 0x000fe200078e0207 */
[----:B------:R-:W-:-:S03]  /*0e70*/  IADD3 R9, P0, PT, RZ, -R6, RZ ;  /* 0x80000006ff097210 */ /* 0x000fc60007f1e0ff */
[----:B------:R-:W-:Y:S02]  /*0e80*/  IMAD R7, R5, R2, R7 ;  /* 0x0000000205077224 */ /* 0x000fe400078e0207 */
[----:B------:R-:W-:-:S03]  /*0e90*/  IMAD.HI.U32 R10, R11, R9, RZ ;  /* 0x000000090b0a7227 */ /* 0x000fc600078e00ff */
[----:B------:R-:W-:Y:S01]  /*0ea0*/  IADD3.X R6, PT, PT, RZ, ~R7, RZ, P0, !PT ;  /* 0x80000007ff067210 */ /* 0x000fe200007fe4ff */
[----:B------:R-:W-:-:S04]  /*0eb0*/  IMAD.MOV.U32 R7, RZ, RZ, RZ ;  /* 0x000000ffff077224 */ /* 0x000fc800078e00ff */
[----:B------:R-:W-:-:S04]  /*0ec0*/  IMAD.WIDE.U32 R10, P0, R11, R6, R10 ;  /* 0x000000060b0a7225 */ /* 0x000fc8000780000a */
[C---:B------:R-:W-:Y:S02]  /*0ed0*/  IMAD R12, R5.reuse, R6, RZ ;  /* 0x00000006050c7224 */ /* 0x040fe400078e02ff */
[----:B------:R-:W-:-:S04]  /*0ee0*/  IMAD.HI.U32 R9, P1, R5, R9, R10 ;  /* 0x0000000905097227 */ /* 0x000fc8000782000a */
[----:B------:R-:W-:Y:S01]  /*0ef0*/  IMAD.HI.U32 R6, R5, R6, RZ ;  /* 0x0000000605067227 */ /* 0x000fe200078e00ff */
[----:B------:R-:W-:-:S04]  /*0f00*/  IADD3 R9, P2, PT, R12, R9, RZ ;  /* 0x000000090c097210 */ /* 0x000fc80007f5e0ff */
[----:B------:R-:W-:Y:S01]  /*0f10*/  IADD3.X R5, PT, PT, R6, R5, RZ, P0, !PT ;  /* 0x0000000506057210 */ /* 0x000fe200007fe4ff */
[----:B------:R-:W-:-:S03]  /*0f20*/  IMAD.HI.U32 R6, R9, R8, RZ ;  /* 0x0000000809067227 */ /* 0x000fc600078e00ff */
[----:B------:R-:W-:Y:S01]  /*0f30*/  IADD3.X R5, PT, PT, RZ, RZ, R5, P2, P1 ;  /* 0x000000ffff057210 */ /* 0x000fe200017e2405 */
[----:B------:R-:W-:-:S04]  /*0f40*/  IMAD.WIDE.U32 R6, R9, R4, R6 ;  /* 0x0000000409067225 */ /* 0x000fc800078e0006 */
[C---:B------:R-:W-:Y:S02]  /*0f50*/  IMAD R9, R5.reuse, R4, RZ ;  /* 0x0000000405097224 */ /* 0x040fe400078e02ff */
[----:B------:R-:W-:-:S04]  /*0f60*/  IMAD.HI.U32 R6, P0, R5, R8, R6 ;  /* 0x0000000805067227 */ /* 0x000fc80007800006 */
[----:B------:R-:W-:Y:S01]  /*0f70*/  IMAD.HI.U32 R5, R5, R4, RZ ;  /* 0x0000000405057227 */ /* 0x000fe200078e00ff */
[----:B------:R-:W-:-:S04]  /*0f80*/  IADD3 R9, P1, PT, R9, R6, RZ ;  /* 0x0000000609097210 */ /* 0x000fc80007f3e0ff */
[----:B------:R-:W-:Y:S01]  /*0f90*/  IADD3.X R5, PT, PT, R5, RZ, RZ, P0, !PT ;  /* 0x000000ff05057210 */ /* 0x000fe200007fe4ff */
[----:B------:R-:W-:-:S03]  /*0fa0*/  IMAD.WIDE.U32 R6, R9, R2, RZ ;  /* 0x0000000209067225 */ /* 0x000fc600078e00ff */
[----:B------:R-:W-:Y:S01]  /*0fb0*/  IADD3.X R5, PT, PT, RZ, R5, RZ, P1, !PT ;  /* 0x00000005ff057210 */ /* 0x000fe20000ffe4ff */
[----:B------:R-:W-:Y:S01]  /*0fc0*/  IMAD R7, R9, R3, R7 ;  /* 0x0000000309077224 */ /* 0x000fe200078e0207 */
[----:B------:R-:W-:-:S03]  /*0fd0*/  IADD3 R11, P1, PT, -R6, R8, RZ ;  /* 0x00000008060b7210 */ /* 0x000fc60007f3e1ff */
[-C--:B------:R-:W-:Y:S01]  /*0fe0*/  IMAD R5, R5, R2.reuse, R7 ;  /* 0x0000000205057224 */ /* 0x080fe200078e0207 */
[----:B------:R-:W-:-:S03]  /*0ff0*/  ISETP.GE.U32.AND P0, PT, R11, R2, PT ;  /* 0x000000020b00720c */ /* 0x000fc60003f06070 */
[----:B------:R-:W-:Y:S01]  /*1000*/  IMAD.X R10, R4, 0x1, ~R5, P1 ;  /* 0x00000001040a7824 */ /* 0x000fe200008e0e05 */
[----:B------:R-:W-:Y:S02]  /*1010*/  IADD3 R5, P1, PT, R11, -R2, RZ ;  /* 0x800000020b057210 */ /* 0x000fe40007f3e0ff */
[----:B------:R-:W-:Y:S02]  /*1020*/  IADD3 R4, PT, PT, R9, 0x1, RZ ;  /* 0x0000000109047810 */ /* 0x000fe40007ffe0ff */
[CC--:B------:R-:W-:Y:S02]  /*1030*/  ISETP.GE.U32.AND.EX P0, PT, R10.reuse, R3.reuse, PT, P0 ;  /* 0x000000030a00720c */ /* 0x0c0fe40003f06100 */
[----:B------:R-:W-:Y:S02]  /*1040*/  IADD3.X R6, PT, PT, R10, ~R3, RZ, P1, !PT ;  /* 0x800000030a067210 */ /* 0x000fe40000ffe4ff */
[----:B------:R-:W-:Y:S02]  /*1050*/  SEL R5, R5, R11, P0 ;  /* 0x0000000b05057207 */ /* 0x000fe40000000000 */
[----:B------:R-:W-:-:S02]  /*1060*/  SEL R6, R6, R10, P0 ;  /* 0x0000000a06067207 */ /* 0x000fc40000000000 */
[----:B------:R-:W-:Y:S02]  /*1070*/  SEL R9, R4, R9, P0 ;  /* 0x0000000904097207 */ /* 0x000fe40000000000 */
[----:B------:R-:W-:Y:S02]  /*1080*/  ISETP.GE.U32.AND P0, PT, R5, R2, PT ;  /* 0x000000020500720c */ /* 0x000fe40003f06070 */
[----:B------:R-:W-:Y:S01]  /*1090*/  ISETP.NE.U32.AND P1, PT, R2, RZ, PT ;  /* 0x000000ff0200720c */ /* 0x000fe20003f25070 */
[----:B------:R-:W-:Y:S01]  /*10a0*/  VIADD R20, R9, 0x1 ;  /* 0x0000000109147836 */ /* 0x000fe20000000000 */
[----:B------:R-:W-:Y:S02]  /*10b0*/  ISETP.GE.U32.AND.EX P0, PT, R6, R3, PT, P0 ;  /* 0x000000030600720c */ /* 0x000fe40003f06100 */
[----:B------:R-:W-:Y:S01]  /*10c0*/  ISETP.NE.AND.EX P1, PT, R3, RZ, PT, P1 ;  /* 0x000000ff0300720c */ /* 0x000fe20003f25310 */
[----:B------:R-:W-:Y:S01]  /*10d0*/  HFMA2 R3, -RZ, RZ, 0, 0 ;  /* 0x00000000ff037431 */ /* 0x000fe200000001ff */
[----:B------:R-:W-:-:S02]  /*10e0*/  MOV R2, R0 ;  /* 0x0000000000027202 */ /* 0x000fc40000000f00 */
[----:B------:R-:W-:-:S04]  /*10f0*/  SEL R20, R20, R9, P0 ;  /* 0x0000000914147207 */ /* 0x000fc80000000000 */
[----:B------:R-:W-:Y:S01]  /*1100*/  SEL R20, R20, 0xffffffff, P1 ;  /* 0xffffffff14147807 */ /* 0x000fe20000800000 */
[----:B------:R-:W-:Y:S06]  /*1110*/  RET.REL.NODEC R2 `(_Z12gemm_inversemmmPKfmS0_mPfmiiiii) ;  /* 0xffffffec02b87950 */ /* 0x000fec0003c3ffff */
.L_x_10:
[----:B------:R-:W-:-:S00]  /*1120*/  BRA `(.L_x_10) ;  /* 0xfffffffc00fc7947 */ /* 0x000fc0000383ffff */
[----:B------:R-:W-:-:S00]  /*1130*/  NOP ;  /* 0x0000000000007918 */ /* 0x000fc00000000000 */
        /* <DEDUP_REMOVED lines=12> */
.L_x_130:


//--------------------- .text._Z10insertholePKfiiiiiiiiiPf --------------------------
	.section	.text._Z10insertholePKfiiiiiiiiiPf,"ax",@progbits
	.align	128
        .global         _Z10insertholePKfiiiiiiiiiPf
        .type           _Z10insertholePKfiiiiiiiiiPf,@function
        .size           _Z10insertholePKfiiiiiiiiiPf,(.L_x_131 - _Z10insertholePKfiiiiiiiiiPf)
        .other          _Z10insertholePKfiiiiiiiiiPf,@"STO_CUDA_ENTRY STV_DEFAULT"
_Z10insertholePKfiiiiiiiiiPf:
.text._Z10insertholePKfiiiiiiiiiPf:
        /* <DEDUP_REMOVED lines=8> */
[----:B------:R-:W0:Y:S01]  /*0080*/  LDC R3, c[0x0][0x390] ;  /* 0x0000e400ff037b82 */ /* 0x000e220000000800 */
[----:B------:R-:W-:Y:S01]  /*0090*/  IABS R8, R2 ;  /* 0x0000000200087213 */ /* 0x000fe20000000000 */
[----:B------:R-:W1:Y:S01]  /*00a0*/  LDCU UR8, c[0x0][0x38c] ;  /* 0x00007180ff0877ac */ /* 0x000e620008000800 */
[----:B------:R-:W2:Y:S05]  /*00b0*/  LDCU.64 UR6, c[0x0][0x3b0] ;  /* 0x00007600ff0677ac */ /* 0x000eaa0008000a00 */
[----:B------:R-:W3:Y:S01]  /*00c0*/  LDC R0, c[0x0][0x398] ;  /* 0x0000e600ff007b82 */ /* 0x000ee20000000800 */
[----:B------:R-:W4:Y:S01]  /*00d0*/  LDCU UR4, c[0x0][0x3a8] ;  /* 0x00007500ff0477ac */ /* 0x000f220008000800 */
[----:B0-----:R-:W-:-:S04]  /*00e0*/  IABS R10, R3 ;  /* 0x00000003000a7213 */ /* 0x001fc80000000000 */
[----:B------:R-:W0:Y:S01]  /*00f0*/  I2F.RP R6, R10 ;  /* 0x0000000a00067306 */ /* 0x000e220000209400 */
[----:B---3--:R-:W-:-:S07]  /*0100*/  IABS R12, R0 ;  /* 0x00000000000c7213 */ /* 0x008fce0000000000 */
[----:B0-----:R-:W0:Y:S02]  /*0110*/  MUFU.RCP R6, R6 ;  /* 0x0000000600067308 */ /* 0x001e240000001000 */
[----:B0-----:R-:W-:Y:S01]  /*0120*/  VIADD R4, R6, 0xffffffe ;  /* 0x0ffffffe06047836 */ /* 0x001fe20000000000 */
[----:B------:R-:W-:-:S05]  /*0130*/  LOP3.LUT R6, R2, R3, RZ, 0x3c, !PT ;  /* 0x0000000302067212 */ /* 0x000fca00078e3cff */
[----:B------:R0:W3:Y:S01]  /*0140*/  F2I.FTZ.U32.TRUNC.NTZ R5, R4 ;  /* 0x0000000400057305 */ /* 0x0000e2000021f000 */
[----:B------:R-:W-:Y:S01]  /*0150*/  ISETP.GE.AND P1, PT, R6, RZ, PT ;  /* 0x000000ff0600720c */ /* 0x000fe20003f26270 */
[----:B0-----:R-:W-:Y:S02]  /*0160*/  IMAD.MOV.U32 R4, RZ, RZ, RZ ;  /* 0x000000ffff047224 */ /* 0x001fe400078e00ff */
[----:B---3--:R-:W-:-:S04]  /*0170*/  IMAD.MOV R7, RZ, RZ, -R5 ;  /* 0x000000ffff077224 */ /* 0x008fc800078e0a05 */
[----:B------:R-:W-:-:S04]  /*0180*/  IMAD R7, R7, R10, RZ ;  /* 0x0000000a07077224 */ /* 0x000fc800078e02ff */
[----:B------:R-:W-:Y:S02]  /*0190*/  IMAD.HI.U32 R5, R5, R7, R4 ;  /* 0x0000000705057227 */ /* 0x000fe400078e0004 */
[----:B------:R-:W0:Y:S04]  /*01a0*/  I2F.RP R7, R12 ;  /* 0x0000000c00077306 */ /* 0x000e280000209400 */
[----:B------:R-:W-:-:S04]  /*01b0*/  IMAD.HI.U32 R4, R5, R8, RZ ;  /* 0x0000000805047227 */ /* 0x000fc800078e00ff */
[----:B------:R-:W-:-:S04]  /*01c0*/  IMAD.MOV R5, RZ, RZ, -R4 ;  /* 0x000000ffff057224 */ /* 0x000fc800078e0a04 */
[C---:B------:R-:W-:Y:S01]  /*01d0*/  IMAD R5, R10.reuse, R5, R8 ;  /* 0x000000050a057224 */ /* 0x040fe200078e0208 */
[----:B0-----:R-:W0:Y:S04]  /*01e0*/  MUFU.RCP R7, R7 ;  /* 0x0000000700077308 */ /* 0x001e280000001000 */
[----:B------:R-:W-:-:S13]  /*01f0*/  ISETP.GT.U32.AND P2, PT, R10, R5, PT ;  /* 0x000000050a00720c */ /* 0x000fda0003f44070 */
[----:B------:R-:W-:Y:S02]  /*0200*/  @!P2 IMAD.IADD R5, R5, 0x1, -R10 ;  /* 0x000000010505a824 */ /* 0x000fe400078e0a0a */
[----:B0-----:R-:W-:Y:S02]  /*0210*/  VIADD R8, R7, 0xffffffe ;  /* 0x0ffffffe07087836 */ /* 0x001fe40000000000 */
[----:B------:R-:W-:Y:S01]  /*0220*/  @!P2 VIADD R4, R4, 0x1 ;  /* 0x000000010404a836 */ /* 0x000fe20000000000 */
[----:B------:R-:W-:Y:S02]  /*0230*/  ISETP.GE.U32.AND P0, PT, R5, R10, PT ;  /* 0x0000000a0500720c */ /* 0x000fe40003f06070 */
[----:B------:R-:W0:Y:S01]  /*0240*/  F2I.FTZ.U32.TRUNC.NTZ R5, R8 ;  /* 0x0000000800057305 */ /* 0x000e22000021f000 */
[----:B------:R-:W-:-:S10]  /*0250*/  ISETP.NE.AND P2, PT, R3, RZ, PT ;  /* 0x000000ff0300720c */ /* 0x000fd40003f45270 */
[----:B------:R-:W-:-:S04]  /*0260*/  @P0 VIADD R4, R4, 0x1 ;  /* 0x0000000104040836 */ /* 0x000fc80000000000 */
[----:B------:R-:W-:Y:S02]  /*0270*/  IMAD.MOV.U32 R9, RZ, RZ, R4 ;  /* 0x000000ffff097224 */ /* 0x000fe400078e0004 */
[----:B0-----:R-:W-:Y:S02]  /*0280*/  IMAD.MOV R7, RZ, RZ, -R5 ;  /* 0x000000ffff077224 */ /* 0x001fe400078e0a05 */
[----:B------:R-:W-:Y:S01]  /*0290*/  @!P1 IMAD.MOV R9, RZ, RZ, -R9 ;  /* 0x000000ffff099224 */ /* 0x000fe200078e0a09 */
[----:B------:R-:W-:Y:S01]  /*02a0*/  @!P2 LOP3.LUT R9, RZ, R3, RZ, 0x33, !PT ;  /* 0x00000003ff09a212 */ /* 0x000fe200078e33ff */
[----:B------:R-:W-:Y:S02]  /*02b0*/  IMAD R3, R7, R12, RZ ;  /* 0x0000000c07037224 */ /* 0x000fe400078e02ff */
[----:B------:R-:W-:Y:S01]  /*02c0*/  IMAD.MOV.U32 R4, RZ, RZ, RZ ;  /* 0x000000ffff047224 */ /* 0x000fe200078e00ff */
[----:B------:R-:W-:-:S03]  /*02d0*/  IABS R6, R9 ;  /* 0x0000000900067213 */ /* 0x000fc60000000000 */
[----:B------:R-:W-:-:S04]  /*02e0*/  IMAD.HI.U32 R4, R5, R3, R4 ;  /* 0x0000000305047227 */ /* 0x000fc800078e0004 */
[----:B------:R-:W-:Y:S02]  /*02f0*/  IMAD.MOV.U32 R3, RZ, RZ, R6 ;  /* 0x000000ffff037224 */ /* 0x000fe400078e0006 */
[----:B------:R-:W0:Y:S02]  /*0300*/  S2R R6, SR_CTAID.Y ;  /* 0x0000000000067919 */ /* 0x000e240000002600 */
[----:B------:R-:W-:-:S04]  /*0310*/  IMAD.HI.U32 R8, R4, R3, RZ ;  /* 0x0000000304087227 */ /* 0x000fc800078e00ff */
[----:B------:R-:W-:-:S04]  /*0320*/  IMAD.MOV R4, RZ, RZ, -R8 ;  /* 0x000000ffff047224 */ /* 0x000fc800078e0a08 */
[----:B------:R-:W-:Y:S01]  /*0330*/  IMAD R3, R12, R4, R3 ;  /* 0x000000040c037224 */ /* 0x000fe200078e0203 */
[----:B------:R-:W-:-:S04]  /*0340*/  SHF.R.S32.HI R4, RZ, 0x1f, R2 ;  /* 0x0000001fff047819 */ /* 0x000fc80000011402 */
[----:B------:R-:W-:-:S13]  /*0350*/  ISETP.GT.U32.AND P2, PT, R12, R3, PT ;  /* 0x000000030c00720c */ /* 0x000fda0003f44070 */
[----:B------:R-:W-:Y:S02]  /*0360*/  @!P2 IMAD.IADD R3, R3, 0x1, -R12 ;  /* 0x000000010303a824 */ /* 0x000fe400078e0a0c */
[----:B------:R-:W-:Y:S01]  /*0370*/  @!P2 VIADD R8, R8, 0x1 ;  /* 0x000000010808a836 */ /* 0x000fe20000000000 */
[----:B------:R-:W-:Y:S02]  /*0380*/  ISETP.NE.AND P2, PT, R0, RZ, PT ;  /* 0x000000ff0000720c */ /* 0x000fe40003f45270 */
[----:B------:R-:W-:Y:S02]  /*0390*/  ISETP.GE.U32.AND P0, PT, R3, R12, PT ;  /* 0x0000000c0300720c */ /* 0x000fe40003f06070 */
[----:B------:R-:W-:-:S04]  /*03a0*/  LOP3.LUT R3, R9, R0, RZ, 0x3c, !PT ;  /* 0x0000000009037212 */ /* 0x000fc800078e3cff */
[----:B------:R-:W-:Y:S01]  /*03b0*/  ISETP.GE.AND P1, PT, R3, RZ, PT ;  /* 0x000000ff0300720c */ /* 0x000fe20003f26270 */
[C---:B0-----:R-:W-:Y:S02]  /*03c0*/  IMAD R3, R6.reuse, UR5, RZ ;  /* 0x0000000506037c24 */ /* 0x041fe4000f8e02ff */
[----:B----4-:R-:W-:-:S04]  /*03d0*/  IMAD R6, R6, UR4, RZ ;  /* 0x0000000406067c24 */ /* 0x010fc8000f8e02ff */
[----:B------:R-:W-:Y:S01]  /*03e0*/  @P0 VIADD R8, R8, 0x1 ;  /* 0x0000000108080836 */ /* 0x000fe20000000000 */
[----:B-1----:R-:W-:-:S05]  /*03f0*/  ISETP.NE.AND P0, PT, R0, UR8, PT ;  /* 0x0000000800007c0c */ /* 0x002fca000bf05270 */
[----:B------:R-:W-:Y:S01]  /*0400*/  @!P1 IMAD.MOV R8, RZ, RZ, -R8 ;  /* 0x000000ffff089224 */ /* 0x000fe200078e0a08 */
[----:B------:R-:W-:Y:S02]  /*0410*/  @!P2 LOP3.LUT R8, RZ, R0, RZ, 0x33, !PT ;  /* 0x00000000ff08a212 */ /* 0x000fe400078e33ff */
[----:B------:R-:W-:-:S03]  /*0420*/  IADD3 R5, P1, PT, R2, R3, RZ ;  /* 0x0000000302057210 */ /* 0x000fc60007f3e0ff */
[----:B------:R-:W-:Y:S01]  /*0430*/  IMAD.MOV R7, RZ, RZ, -R8 ;  /* 0x000000ffff077224 */ /* 0x000fe200078e0a08 */
[----:B------:R-:W-:Y:S02]  /*0440*/  LEA.HI.X.SX32 R10, R3, R4, 0x1, P1 ;  /* 0x00000004030a7211 */ /* 0x000fe400008f0eff */
[----:B--2---:R-:W-:Y:S01]  /*0450*/  LEA R4, P1, R5, UR6, 0x2 ;  /* 0x0000000605047c11 */ /* 0x004fe2000f8210ff */
[----:B------:R-:W-:-:S03]  /*0460*/  IMAD R0, R0, R7, R9 ;  /* 0x0000000700007224 */ /* 0x000fc600078e0209 */
[----:B------:R-:W-:Y:S02]  /*0470*/  LEA.HI.X R5, R5, UR7, R10, 0x2, P1 ;  /* 0x0000000705057c11 */ /* 0x000fe400088f140a */
[----:B------:R-:W-:Y:S01]  /*0480*/  @!P0 I2FP.F32.S32 R7, R0 ;  /* 0x0000000000078245 */ /* 0x000fe20000201400 */
[----:B------:R-:W-:Y:S06]  /*0490*/  @!P0 BRA `(.L_x_11) ;  /* 0x0000000000408947 */ /* 0x000fec0003800000 */
[----:B------:R-:W0:Y:S01]  /*04a0*/  LDCU UR4, c[0x0][0x3a4] ;  /* 0x00007480ff0477ac */ /* 0x000e220008000800 */
[----:B------:R-:W-:Y:S01]  /*04b0*/  I2FP.F32.S32 R0, R0 ;  /* 0x0000000000007245 */ /* 0x000fe20000201400 */
[----:B------:R-:W-:Y:S01]  /*04c0*/  BSSY.RECONVERGENT B0, `(.L_x_11) ;  /* 0x000000d000007945 */ /* 0x000fe20003800200 */
[----:B0-----:R-:W-:-:S04]  /*04d0*/  I2FP.F32.S32 R3, UR4 ;  /* 0x0000000400037c45 */ /* 0x001fc80008201400 */
[----:B------:R-:W0:Y:S08]  /*04e0*/  MUFU.RCP R10, R3 ;  /* 0x00000003000a7308 */ /* 0x000e300000001000 */
[----:B------:R-:W1:Y:S01]  /*04f0*/  FCHK P0, R0, R3 ;  /* 0x0000000300007302 */ /* 0x000e620000000000 */
[----:B0-----:R-:W-:-:S04]  /*0500*/  FFMA R7, -R3, R10, 1 ;  /* 0x3f80000003077423 */ /* 0x001fc8000000010a */
[----:B------:R-:W-:-:S04]  /*0510*/  FFMA R7, R10, R7, R10 ;  /* 0x000000070a077223 */ /* 0x000fc8000000000a */
[----:B------:R-:W-:-:S04]  /*0520*/  FFMA R10, R0, R7, RZ ;  /* 0x00000007000a7223 */ /* 0x000fc800000000ff */
[----:B------:R-:W-:-:S04]  /*0530*/  FFMA R9, -R3, R10, R0 ;  /* 0x0000000a03097223 */ /* 0x000fc80000000100 */
[----:B------:R-:W-:Y:S01]  /*0540*/  FFMA R7, R7, R9, R10 ;  /* 0x0000000907077223 */ /* 0x000fe2000000000a */
[----:B-1----:R-:W-:Y:S06]  /*0550*/  @!P0 BRA `(.L_x_12) ;  /* 0x00000000000c8947 */ /* 0x002fec0003800000 */
[----:B------:R-:W-:-:S07]  /*0560*/  MOV R10, 0x580 ;  /* 0x00000580000a7802 */ /* 0x000fce0000000f00 */
[----:B------:R-:W-:Y:S05]  /*0570*/  CALL.REL.NOINC `($__internal_1_$__cuda_sm3x_div_rn_noftz_f32_slowpath) ;  /* 0x0000000800d07944 */ /* 0x000fea0003c00000 */
[----:B------:R-:W-:-:S07]  /*0580*/  IMAD.MOV.U32 R7, RZ, RZ, R0 ;  /* 0x000000ffff077224 */ /* 0x000fce00078e0000 */
.L_x_12:
[----:B------:R-:W-:Y:S05]  /*0590*/  BSYNC.RECONVERGENT B0 ;  /* 0x0000000000007941 */ /* 0x000fea0003800200 */
.L_x_11:
[----:B------:R-:W0:Y:S01]  /*05a0*/  LDC R0, c[0x0][0x388] ;  /* 0x0000e200ff007b82 */ /* 0x000e220000000800 */
[----:B------:R-:W0:Y:S02]  /*05b0*/  LDCU UR4, c[0x0][0x394] ;  /* 0x00007280ff0477ac */ /* 0x000e240008000800 */
[----:B0-----:R-:W-:-:S13]  /*05c0*/  ISETP.NE.AND P0, PT, R0, UR4, PT ;  /* 0x0000000400007c0c */ /* 0x001fda000bf05270 */
        /* <DEDUP_REMOVED lines=17> */
.L_x_15:
[----:B------:R-:W-:Y:S05]  /*06e0*/  BSYNC.RECONVERGENT B0 ;  /* 0x0000000000007941 */ /* 0x000fea0003800200 */
.L_x_14:
[----:B------:R-:W-:-:S07]  /*06f0*/  IMAD.MOV.U32 R0, RZ, RZ, R8 ;  /* 0x000000ffff007224 */ /* 0x000fce00078e0008 */
.L_x_13:
[C---:B------:R-:W-:Y:S01]  /*0700*/  FSETP.GEU.AND P0, PT, |R7|.reuse, 1, PT ;  /* 0x3f8000000700780b */ /* 0x040fe20003f0e200 */
[----:B------:R-:W-:Y:S01]  /*0710*/  BSSY.RECONVERGENT B0, `(.L_x_16) ;  /* 0x0000033000007945 */ /* 0x000fe20003800200 */
[----:B------:R-:W-:-:S11]  /*0720*/  FADD R8, |R7|, -RZ ;  /* 0x800000ff07087221 */ /* 0x000fd60000000200 */
[----:B------:R-:W-:Y:S05]  /*0730*/  @!P0 BRA `(.L_x_17) ;  /* 0x0000000000c08947 */ /* 0x000fea0003800000 */
[----:B------:R-:W-:-:S13]  /*0740*/  FSETP.GTU.AND P0, PT, R8, 8388608, PT ;  /* 0x4b0000000800780b */ /* 0x000fda0003f0c000 */
[----:B------:R-:W-:Y:S05]  /*0750*/  @P0 BRA `(.L_x_18) ;  /* 0x0000000000540947 */ /* 0x000fea0003800000 */
[----:B------:R-:W0:Y:S01]  /*0760*/  FRND.TRUNC R3, R8 ;  /* 0x0000000800037307 */ /* 0x000e22000020d000 */
[----:B------:R-:W-:Y:S01]  /*0770*/  BSSY.RECONVERGENT B1, `(.L_x_19) ;  /* 0x0000011000017945 */ /* 0x000fe20003800200 */
[----:B0-----:R-:W-:-:S05]  /*0780*/  FADD R9, R8, -R3 ;  /* 0x8000000308097221 */ /* 0x001fca0000000000 */
[----:B------:R-:W-:-:S13]  /*0790*/  ISETP.GE.U32.AND P0, PT, R9, 0x3f800000, PT ;  /* 0x3f8000000900780c */ /* 0x000fda0003f06070 */
[----:B------:R-:W-:Y:S05]  /*07a0*/  @!P0 BRA `(.L_x_20) ;  /* 0x0000000000348947 */ /* 0x000fea0003800000 */
[----:B------:R-:W-:-:S04]  /*07b0*/  ISETP.GE.U32.AND P0, PT, R9, -0x7fffffff, PT ;  /* 0x800000010900780c */ /* 0x000fc80003f06070 */
[----:B------:R-:W-:-:S09]  /*07c0*/  FSETP.GEU.OR P1, PT, R9, -1, !P0 ;  /* 0xbf8000000900780b */ /* 0x000fd2000472e400 */
[----:B------:R-:W-:-:S04]  /*07d0*/  @P0 FADD R10, R3, -1 ;  /* 0xbf800000030a0421 */ /* 0x000fc80000000000 */
[----:B------:R-:W-:-:S04]  /*07e0*/  @!P1 FADD R10, R10, -1 ;  /* 0xbf8000000a0a9421 */ /* 0x000fc80000000000 */
[----:B------:R-:W-:Y:S01]  /*07f0*/  @P0 IMAD.MOV.U32 R3, RZ, RZ, R10 ;  /* 0x000000ffff030224 */ /* 0x000fe200078e000a */
[----:B------:R-:W-:Y:S06]  /*0800*/  @P0 BRA `(.L_x_20) ;  /* 0x00000000001c0947 */ /* 0x000fec0003800000 */
[----:B------:R-:W-:Y:S01]  /*0810*/  FSETP.GE.AND P0, PT, R9, 2, PT ;  /* 0x400000000900780b */ /* 0x000fe20003f06000 */
[----:B------:R-:W-:-:S12]  /*0820*/  FADD R3, R3, 1 ;  /* 0x3f80000003037421 */ /* 0x000fd80000000000 */
[----:B------:R-:W-:-:S05]  /*0830*/  @P0 FADD R9, R9, -3 ;  /* 0xc040000009090421 */ /* 0x000fca0000000000 */
[----:B------:R-:W-:Y:S01]  /*0840*/  FSETP.GE.AND P1, PT, R9, RZ, P0 ;  /* 0x000000ff0900720b */ /* 0x000fe20000726000 */
[----:B------:R-:W-:-:S12]  /*0850*/  @P0 FADD R9, R3, 1 ;  /* 0x3f80000003090421 */ /* 0x000fd80000000000 */
[----:B------:R-:W-:-:S04]  /*0860*/  @P1 FADD R9, R9, 1 ;  /* 0x3f80000009091421 */ /* 0x000fc80000000000 */
[----:B------:R-:W-:-:S07]  /*0870*/  @P0 IMAD.MOV.U32 R3, RZ, RZ, R9 ;  /* 0x000000ffff030224 */ /* 0x000fce00078e0009 */
.L_x_20:
[----:B------:R-:W-:Y:S05]  /*0880*/  BSYNC.RECONVERGENT B1 ;  /* 0x0000000000017941 */ /* 0x000fea0003800200 */
.L_x_19:
[----:B------:R-:W-:Y:S01]  /*0890*/  FADD R8, R8, -R3 ;  /* 0x8000000308087221 */ /* 0x000fe20000000000 */
[----:B------:R-:W-:Y:S06]  /*08a0*/  BRA `(.L_x_17) ;  /* 0x0000000000647947 */ /* 0x000fec0003800000 */
.L_x_18:
[C---:B------:R-:W-:Y:S01]  /*08b0*/  LOP3.LUT R3, R8.reuse, 0xff800000, RZ, 0xc0, !PT ;  /* 0xff80000008037812 */ /* 0x040fe200078ec0ff */
[----:B------:R-:W-:Y:S01]  /*08c0*/  IMAD.MOV.U32 R12, RZ, RZ, 0x7fffffff ;  /* 0x7fffffffff0c7424 */ /* 0x000fe200078e00ff */
[C---:B------:R-:W-:Y:S01]  /*08d0*/  ISETP.GT.U32.AND P0, PT, R8.reuse, 0x7f7fffff, PT ;  /* 0x7f7fffff0800780c */ /* 0x040fe20003f04070 */
[----:B------:R-:W-:Y:S02]  /*08e0*/  BSSY.RECONVERGENT B1, `(.L_x_21) ;  /* 0x0000013000017945 */ /* 0x000fe40003800200 */
[----:B------:R-:W-:Y:S01]  /*08f0*/  VIADD R9, R3, 0xc0800000 ;  /* 0xc080000003097836 */ /* 0x000fe20000000000 */
[----:B------:R-:W-:Y:S02]  /*0900*/  LOP3.LUT R3, R8, 0x7fffff, RZ, 0xc0, !PT ;  /* 0x007fffff08037812 */ /* 0x000fe400078ec0ff */
[----:B------:R-:W-:Y:S02]  /*0910*/  FSEL R12, R12, 8388608, P0 ;  /* 0x4b0000000c0c7808 */ /* 0x000fe40000000000 */
[----:B------:R-:W-:-:S02]  /*0920*/  ISETP.NE.AND P1, PT, R9, RZ, PT ;  /* 0x000000ff0900720c */ /* 0x000fc40003f25270 */
[----:B------:R-:W-:-:S11]  /*0930*/  LOP3.LUT R3, R3, 0x3f800000, RZ, 0xfc, !PT ;  /* 0x3f80000003037812 */ /* 0x000fd600078efcff */
[----:B------:R-:W-:Y:S05]  /*0940*/  @!P1 BRA `(.L_x_22) ;  /* 0x0000000000309947 */ /* 0x000fea0003800000 */
.L_x_23:
[----:B------:R-:W-:-:S05]  /*0950*/  VIMNMX.U32 R8, PT, PT, R9, 0xb800000, PT ;  /* 0x0b80000009087848 */ /* 0x000fca0003fe0000 */
[----:B------:R-:W-:Y:S02]  /*0960*/  IMAD.IADD R3, R8, 0x1, R3 ;  /* 0x0000000108037824 */ /* 0x000fe400078e0203 */
[----:B------:R-:W-:Y:S02]  /*0970*/  IMAD.IADD R9, R9, 0x1, -R8 ;  /* 0x0000000109097824 */ /* 0x000fe400078e0a08 */
[----:B------:R-:W-:-:S03]  /*0980*/  FADD R10, R3, -R3 ;  /* 0x80000003030a7221 */ /* 0x000fc60000000000 */
[----:B------:R-:W-:Y:S01]  /*0990*/  ISETP.NE.AND P1, PT, R9, RZ, PT ;  /* 0x000000ff0900720c */ /* 0x000fe20003f25270 */
[----:B------:R-:W-:-:S04]  /*09a0*/  FADD R10, R3, R10 ;  /* 0x0000000a030a7221 */ /* 0x000fc80000000000 */
[----:B------:R-:W-:-:S04]  /*09b0*/  FADD R11, R3, -R10 ;  /* 0x8000000a030b7221 */ /* 0x000fc80000000000 */
[----:B------:R-:W-:-:S04]  /*09c0*/  FFMA.RZ R11, R11, 1, R10 ;  /* 0x3f8000000b0b7823 */ /* 0x000fc8000000c00a */
[----:B------:R-:W0:Y:S02]  /*09d0*/  FRND.TRUNC R10, R11 ;  /* 0x0000000b000a7307 */ /* 0x000e24000020d000 */
[----:B0-----:R-:W-:-:S05]  /*09e0*/  FADD R3, R3, -R10 ;  /* 0x8000000a03037221 */ /* 0x001fca0000000000 */
[----:B------:R-:W-:-:S13]  /*09f0*/  ISETP.NE.AND P0, PT, R3, RZ, PT ;  /* 0x000000ff0300720c */ /* 0x000fda0003f05270 */
[----:B------:R-:W-:Y:S05]  /*0a00*/  @P0 BRA P1, `(.L_x_23) ;  /* 0xfffffffc00d00947 */ /* 0x000fea000083ffff */
.L_x_22:
[----:B------:R-:W-:Y:S05]  /*0a10*/  BSYNC.RECONVERGENT B1 ;  /* 0x0000000000017941 */ /* 0x000fea0003800200 */
.L_x_21:
[----:B------:R-:W-:-:S04]  /*0a20*/  FMUL R3, R3, 1.1920928955078125e-07 ;  /* 0x3400000003037820 */ /* 0x000fc80000400000 */
[----:B------:R-:W-:-:S07]  /*0a30*/  FMUL R8, R12, R3 ;  /* 0x000000030c087220 */ /* 0x000fce0000400000 */
.L_x_17:
[----:B------:R-:W-:Y:S05]  /*0a40*/  BSYNC.RECONVERGENT B0 ;  /* 0x0000000000007941 */ /* 0x000fea0003800200 */
.L_x_16:
        /* <DEDUP_REMOVED lines=22> */
[----:B------:R-:W-:-:S05]  /*0bb0*/  @P1 FADD R9, R9, 1 ;  /* 0x3f80000009091421 */ /* 0x000fca0000000000 */
[----:B------:R-:W-:-:S07]  /*0bc0*/  @P0 MOV R10, R9 ;  /* 0x00000009000a0202 */ /* 0x000fce0000000f00 */
.L_x_28:
[----:B------:R-:W-:Y:S05]  /*0bd0*/  BSYNC.RECONVERGENT B1 ;  /* 0x0000000000017941 */ /* 0x000fea0003800200 */
.L_x_27:
[----:B------:R-:W-:Y:S01]  /*0be0*/  FADD R3, R3, -R10 ;  /* 0x8000000a03037221 */ /* 0x000fe20000000000 */
[----:B------:R-:W-:Y:S06]  /*0bf0*/  BRA `(.L_x_25) ;  /* 0x0000000000647947 */ /* 0x000fec0003800000 */
.L_x_26:
[C---:B------:R-:W-:Y:S01]  /*0c00*/  LOP3.LUT R9, R3.reuse, 0xff800000, RZ, 0xc0, !PT ;  /* 0xff80000003097812 */ /* 0x040fe200078ec0ff */
[----:B------:R-:W-:Y:S01]  /*0c10*/  IMAD.MOV.U32 R13, RZ, RZ, 0x7fffffff ;  /* 0x7fffffffff0d7424 */ /* 0x000fe200078e00ff */
[----:B------:R-:W-:Y:S01]  /*0c20*/  ISETP.GT.U32.AND P0, PT, R3, 0x7f7fffff, PT ;  /* 0x7f7fffff0300780c */ /* 0x000fe20003f04070 */
[----:B------:R-:W-:Y:S02]  /*0c30*/  BSSY.RECONVERGENT B1, `(.L_x_29) ;  /* 0x0000013000017945 */ /* 0x000fe40003800200 */
[----:B------:R-:W-:Y:S01]  /*0c40*/  VIADD R10, R9, 0xc0800000 ;  /* 0xc0800000090a7836 */ /* 0x000fe20000000000 */
[----:B------:R-:W-:Y:S02]  /*0c50*/  LOP3.LUT R9, R3, 0x7fffff, RZ, 0xc0, !PT ;  /* 0x007fffff03097812 */ /* 0x000fe400078ec0ff */
[----:B------:R-:W-:Y:S02]  /*0c60*/  FSEL R13, R13, 8388608, P0 ;  /* 0x4b0000000d0d7808 */ /* 0x000fe40000000000 */
[----:B------:R-:W-:-:S02]  /*0c70*/  ISETP.NE.AND P1, PT, R10, RZ, PT ;  /* 0x000000ff0a00720c */ /* 0x000fc40003f25270 */
[----:B------:R-:W-:-:S11]  /*0c80*/  LOP3.LUT R9, R9, 0x3f800000, RZ, 0xfc, !PT ;  /* 0x3f80000009097812 */ /* 0x000fd600078efcff */
[----:B------:R-:W-:Y:S05]  /*0c90*/  @!P1 BRA `(.L_x_30) ;  /* 0x0000000000309947 */ /* 0x000fea0003800000 */
.L_x_31:
        /* <DEDUP_REMOVED lines=12> */
.L_x_30:
[----:B------:R-:W-:Y:S05]  /*0d60*/  BSYNC.RECONVERGENT B1 ;  /* 0x0000000000017941 */ /* 0x000fea0003800200 */
.L_x_29:
[----:B------:R-:W-:-:S04]  /*0d70*/  FMUL R10, R9, 1.1920928955078125e-07 ;  /* 0x34000000090a7820 */ /* 0x000fc80000400000 */
[----:B------:R-:W-:-:S07]  /*0d80*/  FMUL R3, R13, R10 ;  /* 0x0000000a0d037220 */ /* 0x000fce0000400000 */
.L_x_25:
[----:B------:R-:W-:Y:S05]  /*0d90*/  BSYNC.RECONVERGENT B0 ;  /* 0x0000000000007941 */ /* 0x000fea0003800200 */
.L_x_24:
[C---:B------:R-:W-:Y:S01]  /*0da0*/  FSETP.NAN.AND P1, PT, |R3|.reuse, |R3|, PT ;  /* 0x400000030300720b */ /* 0x040fe20003f28200 */
[----:B------:R-:W0:Y:S01]  /*0db0*/  LDCU.64 UR4, c[0x0][0x358] ;  /* 0x00006b00ff0477ac */ /* 0x000e220008000a00 */
[C---:B------:R-:W-:Y:S01]  /*0dc0*/  LOP3.LUT R10, R3.reuse, 0x80000000, R0, 0xb8, !PT ;  /* 0x80000000030a7812 */ /* 0x040fe200078eb800 */
[----:B------:R-:W-:Y:S01]  /*0dd0*/  BSSY.RECONVERGENT B0, `(.L_x_32) ;  /* 0x000002c000007945 */ /* 0x000fe20003800200 */
[C---:B------:R-:W-:Y:S02]  /*0de0*/  FSETP.NAN.AND P0, PT, |R8|.reuse, |R8|, PT ;  /* 0x400000080800720b */ /* 0x040fe40003f08200 */
[C---:B------:R-:W-:Y:S02]  /*0df0*/  LOP3.LUT R9, R8.reuse, 0x80000000, R7, 0xb8, !PT ;  /* 0x8000000008097812 */ /* 0x040fe400078eb807 */
[----:B------:R-:W-:Y:S01]  /*0e00*/  FSEL R10, R3, R10, P1 ;  /* 0x0000000a030a7208 */ /* 0x000fe20000800000 */
[----:B------:R-:W-:Y:S01]  /*0e10*/  IMAD.MOV.U32 R3, RZ, RZ, RZ ;  /* 0x000000ffff037224 */ /* 0x000fe200078e00ff */
[----:B------:R-:W-:-:S02]  /*0e20*/  FSEL R9, R8, R9, P0 ;  /* 0x0000000908097208 */ /* 0x000fc40000000000 */
[----:B------:R-:W-:-:S04]  /*0e30*/  FSETP.NEU.AND P0, PT, R10, RZ, PT ;  /* 0x000000ff0a00720b */ /* 0x000fc80003f0d000 */
[----:B------:R-:W-:-:S13]  /*0e40*/  FSETP.NEU.OR P0, PT, R9, RZ, P0 ;  /* 0x000000ff0900720b */ /* 0x000fda000070d400 */
[----:B0-----:R-:W-:Y:S05]  /*0e50*/  @P0 BRA `(.L_x_33) ;  /* 0x00000000008c0947 */ /* 0x001fea0003800000 */
[----:B------:R-:W0:Y:S01]  /*0e60*/  LDC R10, c[0x0][0x390] ;  /* 0x0000e400ff0a7b82 */ /* 0x000e220000000800 */
[----:B------:R-:W1:Y:S01]  /*0e70*/  LDCU UR8, c[0x0][0x38c] ;  /* 0x00007180ff0877ac */ /* 0x000e620008000800 */
[----:B------:R-:W-:Y:S01]  /*0e80*/  F2I.TRUNC.NTZ R7, R7 ;  /* 0x0000000700077305 */ /* 0x000fe2000020f100 */
[----:B------:R-:W-:Y:S01]  /*0e90*/  ISETP.GE.AND P1, PT, R2, RZ, PT ;  /* 0x000000ff0200720c */ /* 0x000fe20003f26270 */
[----:B------:R-:W2:Y:S06]  /*0ea0*/  LDCU.64 UR6, c[0x0][0x380] ;  /* 0x00007000ff0677ac */ /* 0x000eac0008000a00 */
[----:B------:R-:W-:Y:S01]  /*0eb0*/  F2I.TRUNC.NTZ R0, R0 ;  /* 0x0000000000007305 */ /* 0x000fe2000020f100 */
[----:B0-----:R-:W-:-:S02]  /*0ec0*/  IABS R3, R10 ;  /* 0x0000000a00037213 */ /* 0x001fc40000000000 */
[----:B------:R-:W-:-:S05]  /*0ed0*/  ISETP.NE.AND P2, PT, R10, RZ, PT ;  /* 0x000000ff0a00720c */ /* 0x000fca0003f45270 */
[----:B------:R-:W0:Y:S08]  /*0ee0*/  I2F.RP R11, R3 ;  /* 0x00000003000b7306 */ /* 0x000e300000209400 */
[----:B0-----:R-:W0:Y:S02]  /*0ef0*/  MUFU.RCP R11, R11 ;  /* 0x0000000b000b7308 */ /* 0x001e240000001000 */
[----:B0-----:R-:W-:-:S06]  /*0f00*/  VIADD R8, R11, 0xffffffe ;  /* 0x0ffffffe0b087836 */ /* 0x001fcc0000000000 */
[----:B------:R0:W3:Y:S02]  /*0f10*/  F2I.FTZ.U32.TRUNC.NTZ R9, R8 ;  /* 0x0000000800097305 */ /* 0x0000e4000021f000 */
[----:B0-----:R-:W-:Y:S02]  /*0f20*/  IMAD.MOV.U32 R8, RZ, RZ, RZ ;  /* 0x000000ffff087224 */ /* 0x001fe400078e00ff */
[----:B---3--:R-:W-:-:S04]  /*0f30*/  IMAD.MOV R12, RZ, RZ, -R9 ;  /* 0x000000ffff0c7224 */ /* 0x008fc800078e0a09 */
[----:B------:R-:W-:Y:S01]  /*0f40*/  IMAD R13, R12, R3, RZ ;  /* 0x000000030c0d7224 */ /* 0x000fe200078e02ff */
[----:B------:R-:W-:-:S03]  /*0f50*/  IABS R12, R2 ;  /* 0x00000002000c7213 */ /* 0x000fc60000000000 */
[----:B------:R-:W-:-:S06]  /*0f60*/  IMAD.HI.U32 R13, R9, R13, R8 ;  /* 0x0000000d090d7227 */ /* 0x000fcc00078e0008 */
[----:B------:R-:W-:-:S04]  /*0f70*/  IMAD.HI.U32 R13, R13, R12, RZ ;  /* 0x0000000c0d0d7227 */ /* 0x000fc800078e00ff */
[----:B------:R-:W-:-:S04]  /*0f80*/  IMAD.MOV R13, RZ, RZ, -R13 ;  /* 0x000000ffff0d7224 */ /* 0x000fc800078e0a0d */
[----:B------:R-:W-:-:S05]  /*0f90*/  IMAD R12, R3, R13, R12 ;  /* 0x0000000d030c7224 */ /* 0x000fca00078e020c */
[----:B------:R-:W-:-:S13]  /*0fa0*/  ISETP.GT.U32.AND P0, PT, R3, R12, PT ;  /* 0x0000000c0300720c */ /* 0x000fda0003f04070 */
[----:B------:R-:W-:-:S05]  /*0fb0*/  @!P0 IMAD.IADD R12, R12, 0x1, -R3 ;  /* 0x000000010c0c8824 */ /* 0x000fca00078e0a03 */
[----:B------:R-:W-:-:S13]  /*0fc0*/  ISETP.GT.U32.AND P0, PT, R3, R12, PT ;  /* 0x0000000c0300720c */ /* 0x000fda0003f04070 */
[----:B------:R-:W-:Y:S02]  /*0fd0*/  @!P0 IMAD.IADD R12, R12, 0x1, -R3 ;  /* 0x000000010c0c8824 */ /* 0x000fe400078e0a03 */
[----:B-1----:R-:W-:Y:S02]  /*0fe0*/  IMAD R3, R0, UR8, R7 ;  /* 0x0000000800037c24 */ /* 0x002fe4000f8e0207 */
[----:B------:R-:W-:-:S04]  /*0ff0*/  IMAD.MOV.U32 R2, RZ, RZ, R12 ;  /* 0x000000ffff027224 */ /* 0x000fc800078e000c */
[----:B------:R-:W-:Y:S01]  /*1000*/  @!P1 IMAD.MOV R2, RZ, RZ, -R2 ;  /* 0x000000ffff029224 */ /* 0x000fe200078e0a02 */
[----:B------:R-:W-:-:S05]  /*1010*/  @!P2 LOP3.LUT R2, RZ, R10, RZ, 0x33, !PT ;  /* 0x0000000aff02a212 */ /* 0x000fca00078e33ff */
[----:B------:R-:W-:Y:S01]  /*1020*/  IMAD R3, R3, R10, R2 ;  /* 0x0000000a03037224 */ /* 0x000fe200078e0202 */
[----:B------:R-:W-:-:S04]  /*1030*/  SHF.R.S32.HI R2, RZ, 0x1f, R6 ;  /* 0x0000001fff027819 */ /* 0x000fc80000011406 */
[----:B------:R-:W-:-:S04]  /*1040*/  IADD3 R6, P0, PT, R6, R3, RZ ;  /* 0x0000000306067210 */ /* 0x000fc80007f1e0ff */
[----:B------:R-:W-:Y:S02]  /*1050*/  LEA.HI.X.SX32 R3, R3, R2, 0x1, P0 ;  /* 0x0000000203037211 */ /* 0x000fe400000f0eff */
[----:B--2---:R-:W-:-:S04]  /*1060*/  LEA R2, P0, R6, UR6, 0x2 ;  /* 0x0000000606027c11 */ /* 0x004fc8000f8010ff */
[----:B------:R-:W-:-:S06]  /*1070*/  LEA.HI.X R3, R6, UR7, R3, 0x2, P0 ;  /* 0x0000000706037c11 */ /* 0x000fcc00080f1403 */
[----:B------:R0:W5:Y:S03]  /*1080*/  LDG.E R3, desc[UR4][R2.64] ;  /* 0x0000000402037981 */ /* 0x000166000c1e1900 */
.L_x_33:
[----:B------:R-:W-:Y:S05]  /*1090*/  BSYNC.RECONVERGENT B0 ;  /* 0x0000000000007941 */ /* 0x000fea0003800200 */
.L_x_32:
[----:B-----5:R-:W-:Y:S01]  /*10a0*/  STG.E desc[UR4][R4.64], R3 ;  /* 0x0000000304007986 */ /* 0x020fe2000c101904 */
[----:B------:R-:W-:Y:S05]  /*10b0*/  EXIT ;  /* 0x000000000000794d */ /* 0x000fea0003800000 */
        .weak           $__internal_1_$__cuda_sm3x_div_rn_noftz_f32_slowpath
        .type           $__internal_1_$__cuda_sm3x_div_rn_noftz_f32_slowpath,@function
        .size           $__internal_1_$__cuda_sm3x_div_rn_noftz_f32_slowpath,(.L_x_131 - $__internal_1_$__cuda_sm3x_div_rn_noftz_f32_slowpath)
$__internal_1_$__cuda_sm3x_div_rn_noftz_f32_slowpath:
[----:B------:R-:W-:Y:S01]  /*10c0*/  SHF.R.U32.HI R11, RZ, 0x17, R3 ;  /* 0x00000017ff0b7819 */ /* 0x000fe20000011603 */
[----:B------:R-:W-:Y:S01]  /*10d0*/  BSSY.RECONVERGENT B1, `(.L_x_34) ;  /* 0x0000062000017945 */ /* 0x000fe20003800200 */
[----:B------:R-:W-:Y:S02]  /*10e0*/  SHF.R.U32.HI R9, RZ, 0x17, R0 ;  /* 0x00000017ff097819 */ /* 0x000fe40000011600 */
[----:B------:R-:W-:Y:S02]  /*10f0*/  LOP3.LUT R11, R11, 0xff, RZ, 0xc0, !PT ;  /* 0x000000ff0b0b7812 */ /* 0x000fe400078ec0ff */
[----:B------:R-:W-:-:S03]  /*1100*/  LOP3.LUT R14, R9, 0xff, RZ, 0xc0, !PT ;  /* 0x000000ff090e7812 */ /* 0x000fc600078ec0ff */
[----:B------:R-:W-:Y:S02]  /*1110*/  VIADD R13, R11, 0xffffffff ;  /* 0xffffffff0b0d7836 */ /* 0x000fe40000000000 */
[----:B------:R-:W-:-:S03]  /*1120*/  VIADD R12, R14, 0xffffffff ;  /* 0xffffffff0e0c7836 */ /* 0x000fc60000000000 */
[----:B------:R-:W-:-:S04]  /*1130*/  ISETP.GT.U32.AND P0, PT, R13, 0xfd, PT ;  /* 0x000000fd0d00780c */ /* 0x000fc80003f04070 */
[----:B------:R-:W-:-:S13]  /*1140*/  ISETP.GT.U32.OR P0, PT, R12, 0xfd, P0 ;  /* 0x000000fd0c00780c */ /* 0x000fda0000704470 */
[----:B------:R-:W-:Y:S01]  /*1150*/  @!P0 MOV R9, RZ ;  /* 0x000000ff00098202 */ /* 0x000fe20000000f00 */
[----:B------:R-:W-:Y:S06]  /*1160*/  @!P0 BRA `(.L_x_35) ;  /* 0x00000000005c8947 */ /* 0x000fec0003800000 */
[----:B------:R-:W-:Y:S02]  /*1170*/  FSETP.GTU.FTZ.AND P0, PT, |R0|, +INF , PT ;  /* 0x7f8000000000780b */ /* 0x000fe40003f1c200 */
[----:B------:R-:W-:-:S04]  /*1180*/  FSETP.GTU.FTZ.AND P1, PT, |R3|, +INF , PT ;  /* 0x7f8000000300780b */ /* 0x000fc80003f3c200 */
[----:B------:R-:W-:-:S13]  /*1190*/  PLOP3.LUT P0, PT, P0, P1, PT, 0xf8, 0x8f ;  /* 0x00000000008f781c */ /* 0x000fda0000703f70 */
[----:B------:R-:W-:Y:S05]  /*11a0*/  @P0 BRA `(.L_x_36) ;  /* 0x00000004004c0947 */ /* 0x000fea0003800000 */
[----:B------:R-:W-:-:S13]  /*11b0*/  LOP3.LUT P0, RZ, R3, 0x7fffffff, R0, 0xc8, !PT ;  /* 0x7fffffff03ff7812 */ /* 0x000fda000780c800 */
[----:B------:R-:W-:Y:S05]  /*11c0*/  @!P0 BRA `(.L_x_37) ;  /* 0x00000004003c8947 */ /* 0x000fea0003800000 */
[C---:B------:R-:W-:Y:S02]  /*11d0*/  FSETP.NEU.FTZ.AND P2, PT, |R0|.reuse, +INF , PT ;  /* 0x7f8000000000780b */ /* 0x040fe40003f5d200 */
[----:B------:R-:W-:Y:S02]  /*11e0*/  FSETP.NEU.FTZ.AND P1, PT, |R3|, +INF , PT ;  /* 0x7f8000000300780b */ /* 0x000fe40003f3d200 */
[----:B------:R-:W-:-:S11]  /*11f0*/  FSETP.NEU.FTZ.AND P0, PT, |R0|, +INF , PT ;  /* 0x7f8000000000780b */ /* 0x000fd60003f1d200 */
[----:B------:R-:W-:Y:S05]  /*1200*/  @!P1 BRA !P2, `(.L_x_37) ;  /* 0x00000004002c9947 */ /* 0x000fea0005000000 */
[----:B------:R-:W-:-:S04]  /*1210*/  LOP3.LUT P2, RZ, R0, 0x7fffffff, RZ, 0xc0, !PT ;  /* 0x7fffffff00ff7812 */ /* 0x000fc8000784c0ff */
[----:B------:R-:W-:-:S13]  /*1220*/  PLOP3.LUT P1, PT, P1, P2, PT, 0x2f, 0xf2 ;  /* 0x0000000000f2781c */ /* 0x000fda0000f24577 */
[----:B------:R-:W-:Y:S05]  /*1230*/  @P1 BRA `(.L_x_38) ;  /* 0x0000000400181947 */ /* 0x000fea0003800000 */
[----:B------:R-:W-:-:S04]  /*1240*/  LOP3.LUT P1, RZ, R3, 0x7fffffff, RZ, 0xc0, !PT ;  /* 0x7fffffff03ff7812 */ /* 0x000fc8000782c0ff */
[----:B------:R-:W-:-:S13]  /*1250*/  PLOP3.LUT P0, PT, P0, P1, PT, 0x2f, 0xf2 ;  /* 0x0000000000f2781c */ /* 0x000fda0000702577 */
[----:B------:R-:W-:Y:S05]  /*1260*/  @P0 BRA `(.L_x_39) ;  /* 0x0000000400000947 */ /* 0x000fea0003800000 */
[----:B------:R-:W-:Y:S02]  /*1270*/  ISETP.GE.AND P0, PT, R12, RZ, PT ;  /* 0x000000ff0c00720c */ /* 0x000fe40003f06270 */
[----:B------:R-:W-:-:S11]  /*1280*/  ISETP.GE.AND P1, PT, R13, RZ, PT ;  /* 0x000000ff0d00720c */ /* 0x000fd60003f26270 */
[----:B------:R-:W-:Y:S02]  /*1290*/  @P0 IMAD.MOV.U32 R9, RZ, RZ, RZ ;  /* 0x000000ffff090224 */ /* 0x000fe400078e00ff */
[----:B------:R-:W-:Y:S01]  /*12a0*/  @!P0 FFMA R0, R0, 1.84467440737095516160e+19, RZ ;  /* 0x5f80000000008823 */ /* 0x000fe200000000ff */
[----:B------:R-:W-:Y:S02]  /*12b0*/  @!P0 IMAD.MOV.U32 R9, RZ, RZ, -0x40 ;  /* 0xffffffc0ff098424 */ /* 0x000fe400078e00ff */
[----:B------:R-:W-:Y:S02]  /*12c0*/  @!P1 FFMA R3, R3, 1.84467440737095516160e+19, RZ ;  /* 0x5f80000003039823 */ /* 0x000fe400000000ff */
[----:B------:R-:W-:-:S07]  /*12d0*/  @!P1 VIADD R9, R9, 0x40 ;  /* 0x0000004009099836 */ /* 0x000fce0000000000 */
.L_x_35:
[----:B------:R-:W-:Y:S01]  /*12e0*/  LEA R12, R11, 0xc0800000, 0x17 ;  /* 0xc08000000b0c7811 */ /* 0x000fe200078eb8ff */
[----:B------:R-:W-:Y:S04]  /*12f0*/  BSSY.RECONVERGENT B2, `(.L_x_40) ;  /* 0x0000036000027945 */ /* 0x000fe80003800200 */
[----:B------:R-:W-:Y:S02]  /*1300*/  IMAD.IADD R12, R3, 0x1, -R12 ;  /* 0x00000001030c7824 */ /* 0x000fe400078e0a0c */
[----:B------:R-:W-:Y:S02]  /*1310*/  VIADD R3, R14, 0xffffff81 ;  /* 0xffffff810e037836 */ /* 0x000fe40000000000 */
[----:B------:R0:W1:Y:S01]  /*1320*/  MUFU.RCP R13, R12 ;  /* 0x0000000c000d7308 */ /* 0x0000620000001000 */
[----:B------:R-:W-:Y:S01]  /*1330*/  FADD.FTZ R15, -R12, -RZ ;  /* 0x800000ff0c0f7221 */ /* 0x000fe20000010100 */
[C---:B------:R-:W-:Y:S01]  /*1340*/  IMAD R0, R3.reuse, -0x800000, R0 ;  /* 0xff80000003007824 */ /* 0x040fe200078e0200 */
[----:B0-----:R-:W-:-:S05]  /*1350*/  IADD3 R12, PT, PT, R3, 0x7f, -R11 ;  /* 0x0000007f030c7810 */ /* 0x001fca0007ffe80b */
[----:B------:R-:W-:Y:S02]  /*1360*/  IMAD.IADD R12, R12, 0x1, R9 ;  /* 0x000000010c0c7824 */ /* 0x000fe400078e0209 */
[----:B-1----:R-:W-:-:S04]  /*1370*/  FFMA R14, R13, R15, 1 ;  /* 0x3f8000000d0e7423 */ /* 0x002fc8000000000f */
[----:B------:R-:W-:-:S04]  /*1380*/  FFMA R16, R13, R14, R13 ;  /* 0x0000000e0d107223 */ /* 0x000fc8000000000d */
[----:B------:R-:W-:-:S04]  /*1390*/  FFMA R13, R0, R16, RZ ;  /* 0x00000010000d7223 */ /* 0x000fc800000000ff */
[----:B------:R-:W-:-:S04]  /*13a0*/  FFMA R14, R15, R13, R0 ;  /* 0x0000000d0f0e7223 */ /* 0x000fc80000000000 */
[----:B------:R-:W-:-:S04]  /*13b0*/  FFMA R13, R16, R14, R13 ;  /* 0x0000000e100d7223 */ /* 0x000fc8000000000d */
[----:B------:R-:W-:-:S04]  /*13c0*/  FFMA R14, R15, R13, R0 ;  /* 0x0000000d0f0e7223 */ /* 0x000fc80000000000 */
[----:B------:R-:W-:-:S05]  /*13d0*/  FFMA R0, R16, R14, R13 ;  /* 0x0000000e10007223 */ /* 0x000fca000000000d */
[----:B------:R-:W-:-:S04]  /*13e0*/  SHF.R.U32.HI R3, RZ, 0x17, R0 ;  /* 0x00000017ff037819 */ /* 0x000fc80000011600 */
[----:B------:R-:W-:-:S05]  /*13f0*/  LOP3.LUT R3, R3, 0xff, RZ, 0xc0, !PT ;  /* 0x000000ff03037812 */ /* 0x000fca00078ec0ff */
[----:B------:R-:W-:-:S04]  /*1400*/  IMAD.IADD R11, R3, 0x1, R12 ;  /* 0x00000001030b7824 */ /* 0x000fc800078e020c */
[----:B------:R-:W-:-:S05]  /*1410*/  VIADD R3, R11, 0xffffffff ;  /* 0xffffffff0b037836 */ /* 0x000fca0000000000 */
[----:B------:R-:W-:-:S13]  /*1420*/  ISETP.GE.U32.AND P0, PT, R3, 0xfe, PT ;  /* 0x000000fe0300780c */ /* 0x000fda0003f06070 */
[----:B------:R-:W-:Y:S05]  /*1430*/  @!P0 BRA `(.L_x_41) ;  /* 0x0000000000808947 */ /* 0x000fea0003800000 */
[----:B------:R-:W-:-:S13]  /*1440*/  ISETP.GT.AND P0, PT, R11, 0xfe, PT ;  /* 0x000000fe0b00780c */ /* 0x000fda0003f04270 */
[----:B------:R-:W-:Y:S05]  /*1450*/  @P0 BRA `(.L_x_42) ;  /* 0x00000000006c0947 */ /* 0x000fea0003800000 */
[----:B------:R-:W-:-:S13]  /*1460*/  ISETP.GE.AND P0, PT, R11, 0x1, PT ;  /* 0x000000010b00780c */ /* 0x000fda0003f06270 */
[----:B------:R-:W-:Y:S05]  /*1470*/  @P0 BRA `(.L_x_43) ;  /* 0x0000000000740947 */ /* 0x000fea0003800000 */
[----:B------:R-:W-:Y:S02]  /*1480*/  ISETP.GE.AND P0, PT, R11, -0x18, PT ;  /* 0xffffffe80b00780c */ /* 0x000fe40003f06270 */
[----:B------:R-:W-:-:S11]  /*1490*/  LOP3.LUT R0, R0, 0x80000000, RZ, 0xc0, !PT ;  /* 0x8000000000007812 */ /* 0x000fd600078ec0ff */
[----:B------:R-:W-:Y:S05]  /*14a0*/  @!P0 BRA `(.L_x_43) ;  /* 0x0000000000688947 */ /* 0x000fea0003800000 */
[CCC-:B------:R-:W-:Y:S01]  /*14b0*/  FFMA.RZ R3, R16.reuse, R14.reuse, R13.reuse ;  /* 0x0000000e10037223 */ /* 0x1c0fe2000000c00d */
[CCC-:B------:R-:W-:Y:S01]  /*14c0*/  FFMA.RM R12, R16.reuse, R14.reuse, R13.reuse ;  /* 0x0000000e100c7223 */ /* 0x1c0fe2000000400d */
[C---:B------:R-:W-:Y:S02]  /*14d0*/  ISETP.NE.AND P2, PT, R11.reuse, RZ, PT ;  /* 0x000000ff0b00720c */ /* 0x040fe40003f45270 */
[----:B------:R-:W-:Y:S02]  /*14e0*/  ISETP.NE.AND P1, PT, R11, RZ, PT ;  /* 0x000000ff0b00720c */ /* 0x000fe40003f25270 */
[----:B------:R-:W-:Y:S01]  /*14f0*/  LOP3.LUT R9, R3, 0x7fffff, RZ, 0xc0, !PT ;  /* 0x007fffff03097812 */ /* 0x000fe200078ec0ff */
[----:B------:R-:W-:Y:S01]  /*1500*/  FFMA.RP R3, R16, R14, R13 ;  /* 0x0000000e10037223 */ /* 0x000fe2000000800d */
[----:B------:R-:W-:Y:S02]  /*1510*/  VIADD R14, R11, 0x20 ;  /* 0x000000200b0e7836 */ /* 0x000fe40000000000 */
[----:B------:R-:W-:Y:S01]  /*1520*/  LOP3.LUT R9, R9, 0x800000, RZ, 0xfc, !PT ;  /* 0x0080000009097812 */ /* 0x000fe200078efcff */
[----:B------:R-:W-:Y:S01]  /*1530*/  IMAD.MOV R11, RZ, RZ, -R11 ;  /* 0x000000ffff0b7224 */ /* 0x000fe200078e0a0b */
[----:B------:R-:W-:-:S02]  /*1540*/  FSETP.NEU.FTZ.AND P0, PT, R3, R12, PT ;  /* 0x0000000c0300720b */ /* 0x000fc40003f1d000 */
[----:B------:R-:W-:Y:S02]  /*1550*/  SHF.L.U32 R14, R9, R14, RZ ;  /* 0x0000000e090e7219 */ /* 0x000fe400000006ff */
[----:B------:R-:W-:Y:S02]  /*1560*/  SEL R12, R11, RZ, P2 ;  /* 0x000000ff0b0c7207 */ /* 0x000fe40001000000 */
[----:B------:R-:W-:Y:S02]  /*1570*/  ISETP.NE.AND P1, PT, R14, RZ, P1 ;  /* 0x000000ff0e00720c */ /* 0x000fe40000f25270 */
[----:B------:R-:W-:Y:S02]  /*1580*/  SHF.R.U32.HI R12, RZ, R12, R9 ;  /* 0x0000000cff0c7219 */ /* 0x000fe40000011609 */
[----:B------:R-:W-:Y:S02]  /*1590*/  PLOP3.LUT P0, PT, P0, P1, PT, 0xf8, 0x8f ;  /* 0x00000000008f781c */ /* 0x000fe40000703f70 */
[----:B------:R-:W-:-:S02]  /*15a0*/  SHF.R.U32.HI R14, RZ, 0x1, R12 ;  /* 0x00000001ff0e7819 */ /* 0x000fc4000001160c */
[----:B------:R-:W-:-:S04]  /*15b0*/  SEL R3, RZ, 0x1, !P0 ;  /* 0x00000001ff037807 */ /* 0x000fc80004000000 */
[----:B------:R-:W-:-:S04]  /*15c0*/  LOP3.LUT R3, R3, 0x1, R14, 0xf8, !PT ;  /* 0x0000000103037812 */ /* 0x000fc800078ef80e */
[----:B------:R-:W-:-:S05]  /*15d0*/  LOP3.LUT R3, R3, R12, RZ, 0xc0, !PT ;  /* 0x0000000c03037212 */ /* 0x000fca00078ec0ff */
[----:B------:R-:W-:-:S05]  /*15e0*/  IMAD.IADD R3, R14, 0x1, R3 ;  /* 0x000000010e037824 */ /* 0x000fca00078e0203 */
[----:B------:R-:W-:Y:S01]  /*15f0*/  LOP3.LUT R0, R3, R0, RZ, 0xfc, !PT ;  /* 0x0000000003007212 */ /* 0x000fe200078efcff */
[----:B------:R-:W-:Y:S06]  /*1600*/  BRA `(.L_x_43) ;  /* 0x0000000000107947 */ /* 0x000fec0003800000 */
.L_x_42:
[----:B------:R-:W-:-:S04]  /*1610*/  LOP3.LUT R0, R0, 0x80000000, RZ, 0xc0, !PT ;  /* 0x8000000000007812 */ /* 0x000fc800078ec0ff */
[----:B------:R-:W-:Y:S01]  /*1620*/  LOP3.LUT R0, R0, 0x7f800000, RZ, 0xfc, !PT ;  /* 0x7f80000000007812 */ /* 0x000fe200078efcff */
[----:B------:R-:W-:Y:S06]  /*1630*/  BRA `(.L_x_43) ;  /* 0x0000000000047947 */ /* 0x000fec0003800000 */
.L_x_41:
[----:B------:R-:W-:-:S07]  /*1640*/  IMAD R0, R12, 0x800000, R0 ;  /* 0x008000000c007824 */ /* 0x000fce00078e0200 */
.L_x_43:
[----:B------:R-:W-:Y:S05]  /*1650*/  BSYNC.RECONVERGENT B2 ;  /* 0x0000000000027941 */ /* 0x000fea0003800200 */
.L_x_40:
[----:B------:R-:W-:Y:S05]  /*1660*/  BRA `(.L_x_44) ;  /* 0x0000000000207947 */ /* 0x000fea0003800000 */
.L_x_39:
[----:B------:R-:W-:-:S04]  /*1670*/  LOP3.LUT R0, R3, 0x80000000, R0, 0x48, !PT ;  /* 0x8000000003007812 */ /* 0x000fc800078e4800 */
[----:B------:R-:W-:Y:S01]  /*1680*/  LOP3.LUT R0, R0, 0x7f800000, RZ, 0xfc, !PT ;  /* 0x7f80000000007812 */ /* 0x000fe200078efcff */
[----:B------:R-:W-:Y:S06]  /*1690*/  BRA `(.L_x_44) ;  /* 0x0000000000147947 */ /* 0x000fec0003800000 */
.L_x_38:
[----:B------:R-:W-:Y:S01]  /*16a0*/  LOP3.LUT R0, R3, 0x80000000, R0, 0x48, !PT ;  /* 0x8000000003007812 */ /* 0x000fe200078e4800 */
[----:B------:R-:W-:Y:S06]  /*16b0*/  BRA `(.L_x_44) ;  /* 0x00000000000c7947 */ /* 0x000fec0003800000 */
.L_x_37:
[----:B------:R-:W0:Y:S01]  /*16c0*/  MUFU.RSQ R0, -QNAN ;  /* 0xffc0000000007908 */ /* 0x000e220000001400 */
[----:B------:R-:W-:Y:S05]  /*16d0*/  BRA `(.L_x_44) ;  /* 0x0000000000047947 */ /* 0x000fea0003800000 */
.L_x_36:
[----:B------:R-:W-:-:S07]  /*16e0*/  FADD.FTZ R0, R0, R3 ;  /* 0x0000000300007221 */ /* 0x000fce0000010000 */
.L_x_44:
[----:B------:R-:W-:Y:S05]  /*16f0*/  BSYNC.RECONVERGENT B1 ;  /* 0x0000000000017941 */ /* 0x000fea0003800200 */
.L_x_34:
[----:B------:R-:W-:-:S04]  /*1700*/  IMAD.MOV.U32 R11, RZ, RZ, 0x0 ;  /* 0x00000000ff0b7424 */ /* 0x000fc800078e00ff */
[----:B0-----:R-:W-:Y:S05]  /*1710*/  RET.REL.NODEC R10 `(_Z10insertholePKfiiiiiiiiiPf) ;  /* 0xffffffe80a387950 */ /* 0x001fea0003c3ffff */
.L_x_45:
        /* <DEDUP_REMOVED lines=14> */
.L_x_131:


//--------------------- .text._Z16filtergradkerneliiiiiiiiiiiiiiiiPKfS0_Pf --------------------------
	.section	.text._Z16filtergradkerneliiiiiiiiiiiiiiiiPKfS0_Pf,"ax",@progbits
	.align	128
        .global         _Z16filtergradkerneliiiiiiiiiiiiiiiiPKfS0_Pf
        .type           _Z16filtergradkerneliiiiiiiiiiiiiiiiPKfS0_Pf,@function
        .size           _Z16filtergradkerneliiiiiiiiiiiiiiiiPKfS0_Pf,(.L_x_132 - _Z16filtergradkerneliiiiiiiiiiiiiiiiPKfS0_Pf)
        .other          _Z16filtergradkerneliiiiiiiiiiiiiiiiPKfS0_Pf,@"STO_CUDA_ENTRY STV_DEFAULT"
_Z16filtergradkerneliiiiiiiiiiiiiiiiPKfS0_Pf:
.text._Z16filtergradkerneliiiiiiiiiiiiiiiiPKfS0_Pf:
        /* <DEDUP_REMOVED lines=11> */
[----:B------:R-:W-:Y:S01]  /*00b0*/  IMAD.MOV.U32 R13, RZ, RZ, RZ ;  /* 0x000000ffff0d7224 */ /* 0x000fe200078e00ff */
[----:B------:R-:W2:Y:S01]  /*00c0*/  LDCU.64 UR8, c[0x0][0x358] ;  /* 0x00006b00ff0877ac */ /* 0x000ea20008000a00 */
[----:B-1----:R-:W-:Y:S01]  /*00d0*/  UISETP.GE.AND UP0, UPT, UR4, 0x1, UPT ;  /* 0x000000010400788c */ /* 0x002fe2000bf06270 */
[----:B0-----:R-:W-:-:S04]  /*00e0*/  IABS R0, R3 ;  /* 0x0000000300007213 */ /* 0x001fc80000000000 */
[----:B------:R-:W0:Y:S08]  /*00f0*/  I2F.RP R2, R0 ;  /* 0x0000000000027306 */ /* 0x000e300000209400 */
[----:B0-----:R-:W0:Y:S02]  /*0100*/  MUFU.RCP R2, R2 ;  /* 0x0000000200027308 */ /* 0x001e240000001000 */
[----:B0-----:R-:W-:Y:S01]  /*0110*/  VIADD R4, R2, 0xffffffe ;  /* 0x0ffffffe02047836 */ /* 0x001fe20000000000 */
[----:B------:R-:W-:-:S05]  /*0120*/  LOP3.LUT R2, R14, R3, RZ, 0x3c, !PT ;  /* 0x000000030e027212 */ /* 0x000fca00078e3cff */
[----:B------:R0:W1:Y:S01]  /*0130*/  F2I.FTZ.U32.TRUNC.NTZ R5, R4 ;  /* 0x0000000400057305 */ /* 0x000062000021f000 */
[----:B------:R-:W-:Y:S01]  /*0140*/  ISETP.GE.AND P2, PT, R2, RZ, PT ;  /* 0x000000ff0200720c */ /* 0x000fe20003f46270 */
[----:B0-----:R-:W-:Y:S02]  /*0150*/  IMAD.MOV.U32 R4, RZ, RZ, RZ ;  /* 0x000000ffff047224 */ /* 0x001fe400078e00ff */
[----:B-1----:R-:W-:-:S04]  /*0160*/  IMAD.MOV R7, RZ, RZ, -R5 ;  /* 0x000000ffff077224 */ /* 0x002fc800078e0a05 */
[----:B------:R-:W-:-:S04]  /*0170*/  IMAD R7, R7, R0, RZ ;  /* 0x0000000007077224 */ /* 0x000fc800078e02ff */
[----:B------:R-:W-:-:S04]  /*0180*/  IMAD.HI.U32 R5, R5, R7, R4 ;  /* 0x0000000705057227 */ /* 0x000fc800078e0004 */
[----:B------:R-:W-:-:S04]  /*0190*/  IMAD.MOV.U32 R7, RZ, RZ, R6 ;  /* 0x000000ffff077224 */ /* 0x000fc800078e0006 */
[----:B------:R-:W-:-:S04]  /*01a0*/  IMAD.HI.U32 R6, R5, R7, RZ ;  /* 0x0000000705067227 */ /* 0x000fc800078e00ff */
[----:B------:R-:W-:-:S04]  /*01b0*/  IMAD.MOV R5, RZ, RZ, -R6 ;  /* 0x000000ffff057224 */ /* 0x000fc800078e0a06 */
[----:B------:R-:W-:-:S05]  /*01c0*/  IMAD R5, R0, R5, R7 ;  /* 0x0000000500057224 */ /* 0x000fca00078e0207 */
[----:B------:R-:W-:-:S13]  /*01d0*/  ISETP.GT.U32.AND P1, PT, R0, R5, PT ;  /* 0x000000050000720c */ /* 0x000fda0003f24070 */
[----:B------:R-:W-:Y:S01]  /*01e0*/  @!P1 IMAD.IADD R5, R5, 0x1, -R0 ;  /* 0x0000000105059824 */ /* 0x000fe200078e0a00 */
[----:B------:R-:W-:-:S04]  /*01f0*/  @!P1 IADD3 R6, PT, PT, R6, 0x1, RZ ;  /* 0x0000000106069810 */ /* 0x000fc80007ffe0ff */
[----:B------:R-:W-:-:S13]  /*0200*/  ISETP.GE.U32.AND P0, PT, R5, R0, PT ;  /* 0x000000000500720c */ /* 0x000fda0003f06070 */
[----:B------:R-:W-:-:S04]  /*0210*/  @P0 VIADD R6, R6, 0x1 ;  /* 0x0000000106060836 */ /* 0x000fc80000000000 */
[----:B------:R-:W-:-:S04]  /*0220*/  IMAD.MOV.U32 R7, RZ, RZ, R6 ;  /* 0x000000ffff077224 */ /* 0x000fc800078e0006 */
[----:B------:R-:W-:Y:S01]  /*0230*/  @!P2 IMAD.MOV R7, RZ, RZ, -R7 ;  /* 0x000000ffff07a224 */ /* 0x000fe200078e0a07 */
[----:B--2---:R-:W-:Y:S06]  /*0240*/  BRA.U !UP0, `(.L_x_46) ;  /* 0x0000001108007547 */ /* 0x004fec000b800000 */
[----:B------:R-:W0:Y:S01]  /*0250*/  LDC R2, c[0x0][0x388] ;  /* 0x0000e200ff027b82 */ /* 0x000e220000000800 */
[----:B------:R-:W-:Y:S01]  /*0260*/  ISETP.NE.AND P0, PT, R3, RZ, PT ;  /* 0x000000ff0300720c */ /* 0x000fe20003f05270 */
[----:B------:R-:W1:Y:S01]  /*0270*/  LDCU.64 UR4, c[0x0][0x398] ;  /* 0x00007300ff0477ac */ /* 0x000e620008000a00 */
[----:B------:R-:W-:Y:S01]  /*0280*/  LOP3.LUT R8, RZ, R3, RZ, 0x33, !PT ;  /* 0x00000003ff087212 */ /* 0x000fe200078e33ff */
[----:B------:R-:W2:Y:S03]  /*0290*/  LDCU.64 UR6, c[0x0][0x3b8] ;  /* 0x00007700ff0677ac */ /* 0x000ea60008000a00 */
[----:B------:R-:W-:Y:S01]  /*02a0*/  SEL R7, R8, R7, !P0 ;  /* 0x0000000708077207 */ /* 0x000fe20004000000 */
[----:B------:R-:W3:Y:S01]  /*02b0*/  LDC R6, c[0x0][0x38c] ;  /* 0x0000e300ff067b82 */ /* 0x000ee20000000800 */
[----:B-1----:R-:W-:Y:S01]  /*02c0*/  UISETP.LT.AND UP0, UPT, UR4, UR5, UPT ;  /* 0x000000050400728c */ /* 0x002fe2000bf01270 */
[----:B0-----:R-:W-:-:S03]  /*02d0*/  IABS R4, R2 ;  /* 0x0000000200047213 */ /* 0x001fc60000000000 */
[----:B------:R-:W-:Y:S01]  /*02e0*/  USEL UR4, UR4, UR5, UP0 ;  /* 0x0000000504047287 */ /* 0x000fe20008000000 */
[-C--:B------:R-:W-:Y:S01]  /*02f0*/  LOP3.LUT R11, R7, R2.reuse, RZ, 0x3c, !PT ;  /* 0x00000002070b7212 */ /* 0x080fe200078e3cff */
[----:B------:R-:W0:Y:S01]  /*0300*/  I2F.RP R9, R4 ;  /* 0x0000000400097306 */ /* 0x000e220000209400 */
[----:B------:R-:W-:Y:S01]  /*0310*/  LOP3.LUT R15, RZ, R2, RZ, 0x33, !PT ;  /* 0x00000002ff0f7212 */ /* 0x000fe200078e33ff */
[----:B------:R-:W-:Y:S01]  /*0320*/  UISETP.GE.AND UP0, UPT, UR4, 0x1, UPT ;  /* 0x000000010400788c */ /* 0x000fe2000bf06270 */
[----:B------:R-:W-:-:S05]  /*0330*/  ISETP.GE.AND P3, PT, R11, RZ, PT ;  /* 0x000000ff0b00720c */ /* 0x000fca0003f66270 */
[----:B0-----:R-:W0:Y:S02]  /*0340*/  MUFU.RCP R9, R9 ;  /* 0x0000000900097308 */ /* 0x001e240000001000 */
[----:B0-----:R-:W-:Y:S01]  /*0350*/  VIADD R16, R9, 0xffffffe ;  /* 0x0ffffffe09107836 */ /* 0x001fe20000000000 */
[----:B------:R-:W-:-:S05]  /*0360*/  IABS R9, R7 ;  /* 0x0000000700097213 */ /* 0x000fca0000000000 */
[----:B------:R0:W1:Y:S02]  /*0370*/  F2I.FTZ.U32.TRUNC.NTZ R17, R16 ;  /* 0x0000001000117305 */ /* 0x000064000021f000 */
[----:B0-----:R-:W-:Y:S01]  /*0380*/  IMAD.MOV.U32 R16, RZ, RZ, RZ ;  /* 0x000000ffff107224 */ /* 0x001fe200078e00ff */
[----:B-1----:R-:W-:-:S05]  /*0390*/  IADD3 R10, PT, PT, RZ, -R17, RZ ;  /* 0x80000011ff0a7210 */ /* 0x002fca0007ffe0ff */
[----:B------:R-:W-:Y:S01]  /*03a0*/  IMAD.MOV.U32 R3, RZ, RZ, R10 ;  /* 0x000000ffff037224 */ /* 0x000fe200078e000a */
[----:B---3--:R-:W-:-:S03]  /*03b0*/  IABS R10, R6 ;  /* 0x00000006000a7213 */ /* 0x008fc60000000000 */
[----:B------:R-:W-:Y:S01]  /*03c0*/  IMAD R3, R3, R4, RZ ;  /* 0x0000000403037224 */ /* 0x000fe200078e02ff */
[----:B------:R-:W0:Y:S03]  /*03d0*/  I2F.RP R12, R10 ;  /* 0x0000000a000c7306 */ /* 0x000e260000209400 */
[----:B------:R-:W-:-:S06]  /*03e0*/  IMAD.HI.U32 R16, R17, R3, R16 ;  /* 0x0000000311107227 */ /* 0x000fcc00078e0010 */
[----:B------:R-:W-:-:S04]  /*03f0*/  IMAD.HI.U32 R16, R16, R9, RZ ;  /* 0x0000000910107227 */ /* 0x000fc800078e00ff */
[----:B------:R-:W-:Y:S01]  /*0400*/  IMAD.MOV R3, RZ, RZ, -R16 ;  /* 0x000000ffff037224 */ /* 0x000fe200078e0a10 */
[----:B0-----:R-:W0:Y:S03]  /*0410*/  MUFU.RCP R12, R12 ;  /* 0x0000000c000c7308 */ /* 0x001e260000001000 */
[----:B------:R-:W-:-:S05]  /*0420*/  IMAD R9, R4, R3, R9 ;  /* 0x0000000304097224 */ /* 0x000fca00078e0209 */
[----:B------:R-:W-:Y:S01]  /*0430*/  ISETP.GT.U32.AND P2, PT, R4, R9, PT ;  /* 0x000000090400720c */ /* 0x000fe20003f44070 */
[----:B0-----:R-:W-:-:S12]  /*0440*/  VIADD R3, R12, 0xffffffe ;  /* 0x0ffffffe0c037836 */ /* 0x001fd80000000000 */
[----:B------:R-:W-:Y:S01]  /*0450*/  @!P2 IMAD.IADD R9, R9, 0x1, -R4 ;  /* 0x000000010909a824 */ /* 0x000fe200078e0a04 */
[----:B------:R-:W-:Y:S01]  /*0460*/  @!P2 IADD3 R16, PT, PT, R16, 0x1, RZ ;  /* 0x000000011010a810 */ /* 0x000fe20007ffe0ff */
[----:B------:R-:W0:Y:S03]  /*0470*/  F2I.FTZ.U32.TRUNC.NTZ R3, R3 ;  /* 0x0000000300037305 */ /* 0x000e26000021f000 */
[----:B------:R-:W-:-:S13]  /*0480*/  ISETP.GE.U32.AND P1, PT, R9, R4, PT ;  /* 0x000000040900720c */ /* 0x000fda0003f26070 */
[----:B------:R-:W-:Y:S01]  /*0490*/  @P1 VIADD R16, R16, 0x1 ;  /* 0x0000000110101836 */ /* 0x000fe20000000000 */
[----:B------:R-:W-:Y:S01]  /*04a0*/  ISETP.NE.AND P1, PT, R2, RZ, PT ;  /* 0x000000ff0200720c */ /* 0x000fe20003f25270 */
[----:B0-----:R-:W-:Y:S02]  /*04b0*/  IMAD.MOV R11, RZ, RZ, -R3 ;  /* 0x000000ffff0b7224 */ /* 0x001fe400078e0a03 */
[----:B------:R-:W-:Y:S02]  /*04c0*/  @!P3 IMAD.MOV R16, RZ, RZ, -R16 ;  /* 0x000000ffff10b224 */ /* 0x000fe400078e0a10 */
[----:B------:R-:W-:Y:S02]  /*04d0*/  IMAD R11, R11, R10, RZ ;  /* 0x0000000a0b0b7224 */ /* 0x000fe400078e02ff */
[----:B------:R-:W-:Y:S01]  /*04e0*/  IMAD.MOV.U32 R2, RZ, RZ, RZ ;  /* 0x000000ffff027224 */ /* 0x000fe200078e00ff */
[----:B------:R-:W-:-:S03]  /*04f0*/  SEL R17, R15, R16, !P1 ;  /* 0x000000100f117207 */ /* 0x000fc60004800000 */
[----:B------:R-:W-:Y:S01]  /*0500*/  IMAD.HI.U32 R2, R3, R11, R2 ;  /* 0x0000000b03027227 */ /* 0x000fe200078e0002 */
[----:B------:R-:W-:-:S05]  /*0510*/  IABS R12, R17 ;  /* 0x00000011000c7213 */ /* 0x000fca0000000000 */
[----:B------:R-:W-:-:S04]  /*0520*/  IMAD.MOV.U32 R3, RZ, RZ, R12 ;  /* 0x000000ffff037224 */ /* 0x000fc800078e000c */
[----:B------:R-:W-:-:S05]  /*0530*/  IMAD.HI.U32 R2, R2, R3, RZ ;  /* 0x0000000302027227 */ /* 0x000fca00078e00ff */
[----:B------:R-:W-:-:S05]  /*0540*/  IADD3 R11, PT, PT, -R2, RZ, RZ ;  /* 0x000000ff020b7210 */ /* 0x000fca0007ffe1ff */
[----:B------:R-:W-:-:S05]  /*0550*/  IMAD R3, R10, R11, R3 ;  /* 0x0000000b0a037224 */ /* 0x000fca00078e0203 */
[----:B------:R-:W-:-:S13]  /*0560*/  ISETP.GT.U32.AND P3, PT, R10, R3, PT ;  /* 0x000000030a00720c */ /* 0x000fda0003f64070 */
[----:B------:R-:W-:Y:S02]  /*0570*/  @!P3 IMAD.IADD R3, R3, 0x1, -R10 ;  /* 0x000000010303b824 */ /* 0x000fe400078e0a0a */
[----:B------:R-:W-:Y:S01]  /*0580*/  @!P3 VIADD R2, R2, 0x1 ;  /* 0x000000010202b836 */ /* 0x000fe20000000000 */
[----:B------:R-:W-:Y:S02]  /*0590*/  ISETP.NE.AND P3, PT, R6, RZ, PT ;  /* 0x000000ff0600720c */ /* 0x000fe40003f65270 */
[----:B------:R-:W-:Y:S02]  /*05a0*/  ISETP.GE.U32.AND P2, PT, R3, R10, PT ;  /* 0x0000000a0300720c */ /* 0x000fe40003f46070 */
[----:B------:R-:W-:-:S04]  /*05b0*/  LOP3.LUT R3, R17, R6, RZ, 0x3c, !PT ;  /* 0x0000000611037212 */ /* 0x000fc800078e3cff */
[----:B------:R-:W-:-:S07]  /*05c0*/  ISETP.GE.AND P4, PT, R3, RZ, PT ;  /* 0x000000ff0300720c */ /* 0x000fce0003f86270 */
[----:B------:R-:W-:-:S06]  /*05d0*/  @P2 VIADD R2, R2, 0x1 ;  /* 0x0000000102022836 */ /* 0x000fcc0000000000 */
[----:B------:R-:W-:Y:S01]  /*05e0*/  @!P4 IMAD.MOV R2, RZ, RZ, -R2 ;  /* 0x000000ffff02c224 */ /* 0x000fe200078e0a02 */
[----:B------:R-:W-:-:S04]  /*05f0*/  @!P3 LOP3.LUT R2, RZ, R6, RZ, 0x33, !PT ;  /* 0x00000006ff02b212 */ /* 0x000fc800078e33ff */
[----:B--2---:R-:W-:Y:S01]  /*0600*/  IADD3 R12, PT, PT, R2, -UR7, RZ ;  /* 0x80000007020c7c10 */ /* 0x004fe2000fffe0ff */
[----:B------:R-:W-:-:S04]  /*0610*/  IMAD.MOV R3, RZ, RZ, -R2 ;  /* 0x000000ffff037224 */ /* 0x000fc800078e0a02 */
[----:B------:R-:W-:-:S04]  /*0620*/  IMAD R10, R6, R3, R17 ;  /* 0x00000003060a7224 */ /* 0x000fc800078e0211 */
[----:B------:R-:W-:Y:S01]  /*0630*/  VIADD R10, R10, -UR6 ;  /* 0x800000060a0a7c36 */ /* 0x000fe20008000000 */
[----:B------:R-:W-:Y:S06]  /*0640*/  BRA.U !UP0, `(.L_x_46) ;  /* 0x0000000d08007547 */ /* 0x000fec000b800000 */
[----:B------:R-:W0:Y:S01]  /*0650*/  LDCU.64 UR4, c[0x0][0x3a8] ;  /* 0x00007500ff0477ac */ /* 0x000e220008000a00 */
[----:B------:R-:W-:Y:S01]  /*0660*/  ISETP.GE.AND P3, PT, R7, RZ, PT ;  /* 0x000000ff0700720c */ /* 0x000fe20003f66270 */
[----:B------:R-:W-:Y:S01]  /*0670*/  HFMA2 R13, -RZ, RZ, 0, 0 ;  /* 0x00000000ff0d7431 */ /* 0x000fe200000001ff */
[----:B------:R-:W-:Y:S02]  /*0680*/  ISETP.GE.AND P5, PT, R14, RZ, PT ;  /* 0x000000ff0e00720c */ /* 0x000fe40003fa6270 */
[----:B------:R-:W-:Y:S01]  /*0690*/  ISETP.GT.U32.AND P2, PT, R4, R9, PT ;  /* 0x000000090400720c */ /* 0x000fe20003f44070 */
[----:B------:R-:W-:Y:S01]  /*06a0*/  IMAD.IADD R4, R9, 0x1, -R4 ;  /* 0x0000000109047824 */ /* 0x000fe200078e0a04 */
[----:B------:R-:W-:Y:S01]  /*06b0*/  ISETP.GT.U32.AND P4, PT, R0, R5, PT ;  /* 0x000000050000720c */ /* 0x000fe20003f84070 */
[----:B------:R-:W-:-:S03]  /*06c0*/  IMAD.IADD R0, R5, 0x1, -R0 ;  /* 0x0000000105007824 */ /* 0x000fc600078e0a00 */
[----:B------:R-:W-:Y:S02]  /*06d0*/  SEL R4, R4, R9, !P2 ;  /* 0x0000000904047207 */ /* 0x000fe40005000000 */
[----:B------:R-:W-:-:S03]  /*06e0*/  SEL R5, R0, R5, !P4 ;  /* 0x0000000500057207 */ /* 0x000fc60006000000 */
[----:B------:R-:W-:Y:S02]  /*06f0*/  @!P3 IMAD.MOV R4, RZ, RZ, -R4 ;  /* 0x000000ffff04b224 */ /* 0x000fe400078e0a04 */
[----:B------:R-:W-:Y:S01]  /*0700*/  @!P5 IMAD.MOV R5, RZ, RZ, -R5 ;  /* 0x000000ffff05d224 */ /* 0x000fe200078e0a05 */
[----:B0-----:R-:W-:Y:S02]  /*0710*/  I2FP.F32.S32 R11, UR5 ;  /* 0x00000005000b7c45 */ /* 0x001fe40008201400 */
[----:B------:R-:W-:Y:S02]  /*0720*/  SEL R9, R15, R4, !P1 ;  /* 0x000000040f097207 */ /* 0x000fe40004800000 */
[----:B------:R-:W-:Y:S02]  /*0730*/  SEL R8, R8, R5, !P0 ;  /* 0x0000000508087207 */ /* 0x000fe40004000000 */
[----:B------:R-:W-:Y:S01]  /*0740*/  I2FP.F32.S32 R7, UR4 ;  /* 0x0000000400077c45 */ /* 0x000fe20008201400 */
[----:B------:R-:W-:-:S06]  /*0750*/  UMOV UR4, URZ ;  /* 0x000000ff00047c82 */ /* 0x000fcc0008000000 */
.L_x_63:
[----:B------:R-:W-:-:S05]  /*0760*/  UMOV UR5, URZ ;  /* 0x000000ff00057c82 */ /* 0x000fca0008000000 */
.L_x_62:
[----:B------:R-:W0:Y:S01]  /*0770*/  MUFU.RCP R2, R7 ;  /* 0x0000000700027308 */ /* 0x000e220000001000 */
[----:B------:R-:W-:-:S07]  /*0780*/  I2FP.F32.U32 R0, UR5 ;  /* 0x0000000500007c45 */ /* 0x000fce0008201000 */
[----:B------:R-:W1:Y:S01]  /*0790*/  FCHK P0, R0, R7 ;  /* 0x0000000700007302 */ /* 0x000e620000000000 */
[----:B0-----:R-:W-:-:S04]  /*07a0*/  FFMA R3, R2, -R7, 1 ;  /* 0x3f80000002037423 */ /* 0x001fc80000000807 */
[----:B------:R-:W-:-:S04]  /*07b0*/  FFMA R3, R2, R3, R2 ;  /* 0x0000000302037223 */ /* 0x000fc80000000002 */
[----:B------:R-:W-:-:S04]  /*07c0*/  FFMA R6, R0, R3, RZ ;  /* 0x0000000300067223 */ /* 0x000fc800000000ff */
[----:B------:R-:W-:-:S04]  /*07d0*/  FFMA R2, R6, -R7, R0 ;  /* 0x8000000706027223 */ /* 0x000fc80000000000 */
[----:B------:R-:W-:Y:S01]  /*07e0*/  FFMA R6, R3, R2, R6 ;  /* 0x0000000203067223 */ /* 0x000fe20000000006 */
[----:B-1----:R-:W-:Y:S06]  /*07f0*/  @!P0 BRA `(.L_x_47) ;  /* 0x0000000000108947 */ /* 0x002fec0003800000 */
[----:B------:R-:W-:Y:S01]  /*0800*/  IMAD.MOV.U32 R3, RZ, RZ, R7 ;  /* 0x000000ffff037224 */ /* 0x000fe200078e0007 */
[----:B------:R-:W-:-:S07]  /*0810*/  MOV R2, 0x830 ;  /* 0x0000083000027802 */ /* 0x000fce0000000f00 */
[----:B------:R-:W-:Y:S05]  /*0820*/  CALL.REL.NOINC `($__internal_2_$__cuda_sm3x_div_rn_noftz_f32_slowpath) ;  /* 0x0000000800987944 */ /* 0x000fea0003c00000 */
[----:B------:R-:W-:-:S07]  /*0830*/  IMAD.MOV.U32 R6, RZ, RZ, R0 ;  /* 0x000000ffff067224 */ /* 0x000fce00078e0000 */
.L_x_47:
[----:B------:R-:W0:Y:S01]  /*0840*/  LDC R3, c[0x0][0x3a0] ;  /* 0x0000e800ff037b82 */ /* 0x000e220000000800 */
[----:B------:R-:W0:Y:S01]  /*0850*/  F2I.TRUNC.NTZ R20, R6 ;  /* 0x0000000600147305 */ /* 0x000e22000020f100 */
[----:B------:R-:W-:Y:S01]  /*0860*/  FADD R16, |R6|, -RZ ;  /* 0x800000ff06107221 */ /* 0x000fe20000000200 */
[----:B------:R-:W-:Y:S01]  /*0870*/  IMAD.MOV.U32 R15, RZ, RZ, 0x7fffffff ;  /* 0x7fffffffff0f7424 */ /* 0x000fe200078e00ff */
[----:B------:R-:W-:Y:S01]  /*0880*/  UMOV UR6, URZ ;  /* 0x000000ff00067c82 */ /* 0x000fe20008000000 */
[----:B------:R-:W-:Y:S02]  /*0890*/  VIADD R19, R12, UR5 ;  /* 0x000000050c137c36 */ /* 0x000fe40008000000 */
[C---:B------:R-:W-:Y:S01]  /*08a0*/  ISETP.GT.U32.AND P0, PT, R16.reuse, 0x7f7fffff, PT ;  /* 0x7f7fffff1000780c */ /* 0x040fe20003f04070 */
[----:B------:R-:W1:Y:S01]  /*08b0*/  LDC R18, c[0x0][0x3b0] ;  /* 0x0000ec00ff127b82 */ /* 0x000e620000000800 */
[C---:B------:R-:W-:Y:S02]  /*08c0*/  LOP3.LUT R17, R16.reuse, 0x7fffff, RZ, 0xc0, !PT ;  /* 0x007fffff10117812 */ /* 0x040fe400078ec0ff */
[----:B------:R-:W-:-:S02]  /*08d0*/  LOP3.LUT R16, R16, 0xff800000, RZ, 0xc0, !PT ;  /* 0xff80000010107812 */ /* 0x000fc400078ec0ff */
[----:B------:R-:W-:Y:S02]  /*08e0*/  LOP3.LUT R17, R17, 0x3f800000, RZ, 0xfc, !PT ;  /* 0x3f80000011117812 */ /* 0x000fe400078efcff */
[----:B------:R-:W-:Y:S01]  /*08f0*/  FSEL R15, R15, 8388608, P0 ;  /* 0x4b0000000f0f7808 */ /* 0x000fe20000000000 */
[----:B------:R-:W-:Y:S02]  /*0900*/  VIADD R16, R16, 0xc0800000 ;  /* 0xc080000010107836 */ /* 0x000fe40000000000 */
[----:B0-----:R-:W-:Y:S02]  /*0910*/  IMAD R20, R3, UR4, R20 ;  /* 0x0000000403147c24 */ /* 0x001fe4000f8e0214 */
[----:B-1----:R-:W-:-:S07]  /*0920*/  IMAD R18, R18, UR4, R19 ;  /* 0x0000000412127c24 */ /* 0x002fce000f8e0213 */
.L_x_61:
[----:B------:R-:W0:Y:S01]  /*0930*/  MUFU.RCP R2, R11 ;  /* 0x0000000b00027308 */ /* 0x000e220000001000 */
[----:B------:R-:W-:Y:S02]  /*0940*/  I2FP.F32.U32 R0, UR6 ;  /* 0x0000000600007c45 */ /* 0x000fe40008201000 */
[----:B------:R-:W-:-:S05]  /*0950*/  FSETP.GEU.AND P2, PT, |R6|, 1, PT ;  /* 0x3f8000000600780b */ /* 0x000fca0003f4e200 */
[----:B------:R-:W1:Y:S01]  /*0960*/  FCHK P0, R0, R11 ;  /* 0x0000000b00007302 */ /* 0x000e620000000000 */
[----:B0-----:R-:W-:-:S04]  /*0970*/  FFMA R3, R2, -R11, 1 ;  /* 0x3f80000002037423 */ /* 0x001fc8000000080b */
[----:B------:R-:W-:-:S04]  /*0980*/  FFMA R3, R2, R3, R2 ;  /* 0x0000000302037223 */ /* 0x000fc80000000002 */
[----:B------:R-:W-:-:S04]  /*0990*/  FFMA R2, R0, R3, RZ ;  /* 0x0000000300027223 */ /* 0x000fc800000000ff */
[----:B------:R-:W-:-:S04]  /*09a0*/  FFMA R21, R2, -R11, R0 ;  /* 0x8000000b02157223 */ /* 0x000fc80000000000 */
[----:B------:R-:W-:Y:S01]  /*09b0*/  FFMA R21, R3, R21, R2 ;  /* 0x0000001503157223 */ /* 0x000fe20000000002 */
[----:B-1----:R-:W-:Y:S06]  /*09c0*/  @!P0 BRA `(.L_x_48) ;  /* 0x0000000000108947 */ /* 0x002fec0003800000 */
[----:B------:R-:W-:Y:S02]  /*09d0*/  MOV R3, R11 ;  /* 0x0000000b00037202 */ /* 0x000fe40000000f00 */
[----:B------:R-:W-:-:S07]  /*09e0*/  MOV R2, 0xa00 ;  /* 0x00000a0000027802 */ /* 0x000fce0000000f00 */
[----:B------:R-:W-:Y:S05]  /*09f0*/  CALL.REL.NOINC `($__internal_2_$__cuda_sm3x_div_rn_noftz_f32_slowpath) ;  /* 0x0000000800247944 */ /* 0x000fea0003c00000 */
[----:B------:R-:W-:-:S07]  /*0a00*/  IMAD.MOV.U32 R21, RZ, RZ, R0 ;  /* 0x000000ffff157224 */ /* 0x000fce00078e0000 */
.L_x_48:
[----:B------:R-:W-:Y:S01]  /*0a10*/  FADD R3, |R6|, -RZ ;  /* 0x800000ff06037221 */ /* 0x000fe20000000200 */
[----:B------:R-:W-:Y:S06]  /*0a20*/  @!P2 BRA `(.L_x_49) ;  /* 0x0000000000a0a947 */ /* 0x000fec0003800000 */
[----:B------:R-:W-:-:S13]  /*0a30*/  FSETP.GTU.AND P0, PT, |R6|, 8388608, PT ;  /* 0x4b0000000600780b */ /* 0x000fda0003f0c200 */
[----:B------:R-:W-:Y:S05]  /*0a40*/  @P0 BRA `(.L_x_50) ;  /* 0x00000000004c0947 */ /* 0x000fea0003800000 */
[----:B------:R-:W0:Y:S02]  /*0a50*/  FRND.TRUNC R3, |R6| ;  /* 0x4000000600037307 */ /* 0x000e24000020d000 */
[----:B0-----:R-:W-:-:S05]  /*0a60*/  FADD R0, -R3, |R6| ;  /* 0x4000000603007221 */ /* 0x001fca0000000100 */
[----:B------:R-:W-:-:S13]  /*0a70*/  ISETP.GE.U32.AND P0, PT, R0, 0x3f800000, PT ;  /* 0x3f8000000000780c */ /* 0x000fda0003f06070 */
[----:B------:R-:W-:Y:S05]  /*0a80*/  @!P0 BRA `(.L_x_51) ;  /* 0x0000000000348947 */ /* 0x000fea0003800000 */
[----:B------:R-:W-:-:S13]  /*0a90*/  ISETP.GT.U32.AND P0, PT, R0, -0x80000000, PT ;  /* 0x800000000000780c */ /* 0x000fda0003f04070 */
[----:B------:R-:W-:Y:S05]  /*0aa0*/  @P0 BRA `(.L_x_52) ;  /* 0x0000000000200947 */ /* 0x000fea0003800000 */
[----:B------:R-:W-:Y:S01]  /*0ab0*/  FSETP.GE.AND P0, PT, R0, 2, PT ;  /* 0x400000000000780b */ /* 0x000fe20003f06000 */
[----:B------:R-:W-:-:S12]  /*0ac0*/  FADD R3, R3, 1 ;  /* 0x3f80000003037421 */ /* 0x000fd80000000000 */
[----:B------:R-:W-:Y:S05]  /*0ad0*/  @!P0 BRA `(.L_x_51) ;  /* 0x0000000000208947 */ /* 0x000fea0003800000 */
[----:B------:R-:W-:Y:S01]  /*0ae0*/  FADD R0, R0, -3 ;  /* 0xc040000000007421 */ /* 0x000fe20000000000 */
[----:B------:R-:W-:-:S04]  /*0af0*/  FADD R3, R3, 1 ;  /* 0x3f80000003037421 */ /* 0x000fc80000000000 */
[----:B------:R-:W-:-:S13]  /*0b00*/  FSETP.GE.AND P0, PT, R0, RZ, PT ;  /* 0x000000ff0000720b */ /* 0x000fda0003f06000 */
[----:B------:R-:W-:Y:S01]  /*0b10*/  @P0 FADD R3, R3, 1 ;  /* 0x3f80000003030421 */ /* 0x000fe20000000000 */
[----:B------:R-:W-:Y:S06]  /*0b20*/  BRA `(.L_x_51) ;  /* 0x00000000000c7947 */ /* 0x000fec0003800000 */
.L_x_52:
[----:B------:R-:W-:Y:S01]  /*0b30*/  FSETP.GEU.AND P0, PT, R0, -1, PT ;  /* 0xbf8000000000780b */ /* 0x000fe20003f0e000 */
[----:B------:R-:W-:-:S12]  /*0b40*/  FADD R3, R3, -1 ;  /* 0xbf80000003037421 */ /* 0x000fd80000000000 */
[----:B------:R-:W-:-:S07]  /*0b50*/  @!P0 FADD R3, R3, -1 ;  /* 0xbf80000003038421 */ /* 0x000fce0000000000 */
.L_x_51:
[----:B------:R-:W-:Y:S01]  /*0b60*/  FADD R3, -R3, |R6| ;  /* 0x4000000603037221 */ /* 0x000fe20000000100 */
[----:B------:R-:W-:Y:S06]  /*0b70*/  BRA `(.L_x_49) ;  /* 0x00000000004c7947 */ /* 0x000fec0003800000 */
.L_x_50:
[----:B------:R-:W-:Y:S01]  /*0b80*/  ISETP.NE.AND P0, PT, R16, RZ, PT ;  /* 0x000000ff1000720c */ /* 0x000fe20003f05270 */
[----:B------:R-:W-:-:S12]  /*0b90*/  IMAD.MOV.U32 R0, RZ, RZ, R17 ;  /* 0x000000ffff007224 */ /* 0x000fd800078e0011 */
[----:B------:R-:W-:Y:S05]  /*0ba0*/  @!P0 BRA `(.L_x_53) ;  /* 0x0000000000388947 */ /* 0x000fea0003800000 */
[----:B------:R-:W-:Y:S02]  /*0bb0*/  IMAD.MOV.U32 R0, RZ, RZ, R17 ;  /* 0x000000ffff007224 */ /* 0x000fe400078e0011 */
[----:B------:R-:W-:-:S07]  /*0bc0*/  IMAD.MOV.U32 R2, RZ, RZ, R16 ;  /* 0x000000ffff027224 */ /* 0x000fce00078e0010 */
.L_x_54:
[----:B------:R-:W-:-:S04]  /*0bd0*/  VIMNMX.U32 R3, PT, PT, R2, 0xb800000, PT ;  /* 0x0b80000002037848 */ /* 0x000fc80003fe0000 */
[C---:B------:R-:W-:Y:S01]  /*0be0*/  IADD3 R2, PT, PT, -R3.reuse, R2, RZ ;  /* 0x0000000203027210 */ /* 0x040fe20007ffe1ff */
[----:B------:R-:W-:-:S03]  /*0bf0*/  IMAD.IADD R0, R3, 0x1, R0 ;  /* 0x0000000103007824 */ /* 0x000fc600078e0200 */
[----:B------:R-:W-:Y:S01]  /*0c00*/  ISETP.NE.AND P1, PT, R2, RZ, PT ;  /* 0x000000ff0200720c */ /* 0x000fe20003f25270 */
[----:B------:R-:W-:-:S04]  /*0c10*/  FADD R5, R0, -R0 ;  /* 0x8000000000057221 */ /* 0x000fc80000000000 */
[----:B------:R-:W-:-:S04]  /*0c20*/  FADD R5, R0, R5 ;  /* 0x0000000500057221 */ /* 0x000fc80000000000 */
[----:B------:R-:W-:-:S04]  /*0c30*/  FADD R4, R0, -R5 ;  /* 0x8000000500047221 */ /* 0x000fc80000000000 */
[----:B------:R-:W-:-:S04]  /*0c40*/  FFMA.RZ R4, R4, 1, R5 ;  /* 0x3f80000004047823 */ /* 0x000fc8000000c005 */
[----:B------:R-:W0:Y:S02]  /*0c50*/  FRND.TRUNC R5, R4 ;  /* 0x0000000400057307 */ /* 0x000e24000020d000 */
[----:B0-----:R-:W-:-:S05]  /*0c60*/  FADD R0, R0, -R5 ;  /* 0x8000000500007221 */ /* 0x001fca0000000000 */
[----:B------:R-:W-:-:S13]  /*0c70*/  ISETP.NE.AND P0, PT, R0, RZ, PT ;  /* 0x000000ff0000720c */ /* 0x000fda0003f05270 */
[----:B------:R-:W-:Y:S05]  /*0c80*/  @P0 BRA P1, `(.L_x_54) ;  /* 0xfffffffc00d00947 */ /* 0x000fea000083ffff */
.L_x_53:
[----:B------:R-:W-:-:S04]  /*0c90*/  FMUL R0, R0, 1.1920928955078125e-07 ;  /* 0x3400000000007820 */ /* 0x000fc80000400000 */
[----:B------:R-:W-:-:S07]  /*0ca0*/  FMUL R3, R15, R0 ;  /* 0x000000000f037220 */ /* 0x000fce0000400000 */
.L_x_49:
[C---:B------:R-:W-:Y:S01]  /*0cb0*/  FSETP.GEU.AND P0, PT, |R21|.reuse, 1, PT ;  /* 0x3f8000001500780b */ /* 0x040fe20003f0e200 */
[----:B------:R-:W-:-:S12]  /*0cc0*/  FADD R2, |R21|, -RZ ;  /* 0x800000ff15027221 */ /* 0x000fd80000000200 */
[----:B------:R-:W-:Y:S05]  /*0cd0*/  @!P0 BRA `(.L_x_55) ;  /* 0x0000000000b08947 */ /* 0x000fea0003800000 */
[----:B------:R-:W-:-:S13]  /*0ce0*/  FSETP.GTU.AND P0, PT, R2, 8388608, PT ;  /* 0x4b0000000200780b */ /* 0x000fda0003f0c000 */
[----:B------:R-:W-:Y:S05]  /*0cf0*/  @P0 BRA `(.L_x_56) ;  /* 0x00000000004c0947 */ /* 0x000fea0003800000 */
[----:B------:R-:W0:Y:S02]  /*0d00*/  FRND.TRUNC R5, R2 ;  /* 0x0000000200057307 */ /* 0x000e24000020d000 */
[----:B0-----:R-:W-:-:S05]  /*0d10*/  FADD R0, R2, -R5 ;  /* 0x8000000502007221 */ /* 0x001fca0000000000 */
        /* <DEDUP_REMOVED lines=12> */
.L_x_58:
[----:B------:R-:W-:Y:S01]  /*0de0*/  FSETP.GEU.AND P0, PT, R0, -1, PT ;  /* 0xbf8000000000780b */ /* 0x000fe20003f0e000 */
[----:B------:R-:W-:-:S12]  /*0df0*/  FADD R5, R5, -1 ;  /* 0xbf80000005057421 */ /* 0x000fd80000000000 */
[----:B------:R-:W-:-:S07]  /*0e00*/  @!P0 FADD R5, R5, -1 ;  /* 0xbf80000005058421 */ /* 0x000fce0000000000 */
.L_x_57:
[----:B------:R-:W-:Y:S01]  /*0e10*/  FADD R2, R2, -R5 ;  /* 0x8000000502027221 */ /* 0x000fe20000000000 */
[----:B------:R-:W-:Y:S06]  /*0e20*/  BRA `(.L_x_55) ;  /* 0x00000000005c7947 */ /* 0x000fec0003800000 */
.L_x_56:
[C---:B------:R-:W-:Y:S01]  /*0e30*/  LOP3.LUT R0, R2.reuse, 0xff800000, RZ, 0xc0, !PT ;  /* 0xff80000002007812 */ /* 0x040fe200078ec0ff */
[----:B------:R-:W-:Y:S01]  /*0e40*/  IMAD.MOV.U32 R5, RZ, RZ, 0x7fffffff ;  /* 0x7fffffffff057424 */ /* 0x000fe200078e00ff */
[----:B------:R-:W-:-:S03]  /*0e50*/  ISETP.GT.U32.AND P0, PT, R2, 0x7f7fffff, PT ;  /* 0x7f7fffff0200780c */ /* 0x000fc60003f04070 */
[----:B------:R-:W-:Y:S01]  /*0e60*/  VIADD R4, R0, 0xc0800000 ;  /* 0xc080000000047836 */ /* 0x000fe20000000000 */
[----:B------:R-:W-:-:S04]  /*0e70*/  LOP3.LUT R0, R2, 0x7fffff, RZ, 0xc0, !PT ;  /* 0x007fffff02007812 */ /* 0x000fc800078ec0ff */
[----:B------:R-:W-:Y:S02]  /*0e80*/  ISETP.NE.AND P1, PT, R4, RZ, PT ;  /* 0x000000ff0400720c */ /* 0x000fe40003f25270 */
[----:B------:R-:W-:Y:S02]  /*0e90*/  LOP3.LUT R2, R0, 0x3f800000, RZ, 0xfc, !PT ;  /* 0x3f80000000027812 */ /* 0x000fe400078efcff */
[----:B------:R-:W-:-:S09]  /*0ea0*/  FSEL R0, R5, 8388608, P0 ;  /* 0x4b00000005007808 */ /* 0x000fd20000000000 */
[----:B------:R-:W-:Y:S05]  /*0eb0*/  @!P1 BRA `(.L_x_59) ;  /* 0x0000000000309947 */ /* 0x000fea0003800000 */
.L_x_60:
        /* <DEDUP_REMOVED lines=12> */
.L_x_59:
[----:B------:R-:W-:-:S04]  /*0f80*/  FMUL R5, R2, 1.1920928955078125e-07 ;  /* 0x3400000002057820 */ /* 0x000fc80000400000 */
[----:B------:R-:W-:-:S07]  /*0f90*/  FMUL R2, R0, R5 ;  /* 0x0000000500027220 */ /* 0x000fce0000400000 */
.L_x_55:
[----:B------:R-:W0:Y:S01]  /*0fa0*/  LDCU.64 UR10, c[0x0][0x3b0] ;  /* 0x00007600ff0a77ac */ /* 0x000e220008000a00 */
[C---:B------:R-:W-:Y:S02]  /*0fb0*/  FSETP.NAN.AND P1, PT, |R2|.reuse, |R2|, PT ;  /* 0x400000020200720b */ /* 0x040fe40003f28200 */
[----:B------:R-:W-:Y:S01]  /*0fc0*/  LOP3.LUT R5, R2, 0x80000000, R21, 0xb8, !PT ;  /* 0x8000000002057812 */ /* 0x000fe200078eb815 */
[----:B------:R-:W1:Y:S01]  /*0fd0*/  LDCU UR7, c[0x0][0x39c] ;  /* 0x00007380ff0777ac */ /* 0x000e620008000800 */
[C---:B------:R-:W-:Y:S02]  /*0fe0*/  FSETP.NAN.AND P0, PT, |R3|.reuse, |R3|, PT ;  /* 0x400000030300720b */ /* 0x040fe40003f08200 */
[----:B------:R-:W-:Y:S02]  /*0ff0*/  LOP3.LUT R4, R3, 0x80000000, R6, 0xb8, !PT ;  /* 0x8000000003047812 */ /* 0x000fe400078eb806 */
[----:B------:R-:W-:Y:S02]  /*1000*/  IADD3 R0, PT, PT, R10, UR6, RZ ;  /* 0x000000060a007c10 */ /* 0x000fe4000fffe0ff */
[----:B------:R-:W-:-:S02]  /*1010*/  FSEL R5, R2, R5, P1 ;  /* 0x0000000502057208 */ /* 0x000fc40000800000 */
[----:B------:R-:W-:Y:S02]  /*1020*/  FSEL R4, R3, R4, P0 ;  /* 0x0000000403047208 */ /* 0x000fe40000000000 */
[----:B------:R-:W-:Y:S02]  /*1030*/  FSETP.NEU.AND P0, PT, R5, RZ, PT ;  /* 0x000000ff0500720b */ /* 0x000fe40003f0d000 */
[C---:B------:R-:W-:Y:S02]  /*1040*/  LOP3.LUT R2, R19.reuse, R0, RZ, 0xfc, !PT ;  /* 0x0000000013027212 */ /* 0x040fe400078efcff */
[----:B0-----:R-:W-:Y:S02]  /*1050*/  ISETP.GE.AND P1, PT, R0, UR11, PT ;  /* 0x0000000b00007c0c */ /* 0x001fe4000bf26270 */
[----:B------:R-:W-:Y:S02]  /*1060*/  FSETP.NEU.OR P0, PT, R4, RZ, P0 ;  /* 0x000000ff0400720b */ /* 0x000fe4000070d400 */
[----:B------:R-:W-:-:S04]  /*1070*/  ISETP.GE.OR P1, PT, R19, UR10, P1 ;  /* 0x0000000a13007c0c */ /* 0x000fc80008f26670 */
[----:B------:R-:W-:-:S07]  /*1080*/  ISETP.LT.OR P1, PT, R2, RZ, P1 ;  /* 0x000000ff0200720c */ /* 0x000fce0000f21670 */
[----:B------:R-:W0:Y:S01]  /*1090*/  @!P0 LDC R23, c[0x0][0x3a4] ;  /* 0x0000e900ff178b82 */ /* 0x000e220000000800 */
[----:B------:R-:W0:Y:S05]  /*10a0*/  @!P0 F2I.TRUNC.NTZ R21, R21 ;  /* 0x0000001500158305 */ /* 0x000e2a000020f100 */
[----:B------:R-:W-:Y:S02]  /*10b0*/  @!P1 IMAD R0, R18, UR11, R0 ;  /* 0x0000000b12009c24 */ /* 0x000fe4000f8e0200 */
[----:B------:R-:W2:Y:S08]  /*10c0*/  @!P1 LDC R25, c[0x0][0x388] ;  /* 0x0000e200ff199b82 */ /* 0x000eb00000000800 */
[----:B------:R-:W3:Y:S08]  /*10d0*/  @!P0 LDC R22, c[0x0][0x384] ;  /* 0x0000e100ff168b82 */ /* 0x000ef00000000800 */
[----:B------:R-:W4:Y:S01]  /*10e0*/  @!P1 LDC.64 R4, c[0x0][0x3c0] ;  /* 0x0000f000ff049b82 */ /* 0x000f220000000a00 */
[----:B0-----:R-:W-:-:S07]  /*10f0*/  @!P0 IMAD R23, R20, R23, R21 ;  /* 0x0000001714178224 */ /* 0x001fce00078e0215 */
[----:B------:R-:W0:Y:S01]  /*1100*/  @!P0 LDC.64 R2, c[0x0][0x3c8] ;  /* 0x0000f200ff028b82 */ /* 0x000e220000000a00 */
[----:B--2---:R-:W-:Y:S02]  /*1110*/  @!P1 IMAD R25, R0, R25, R9 ;  /* 0x0000001900199224 */ /* 0x004fe400078e0209 */
[----:B------:R-:W-:Y:S02]  /*1120*/  IMAD.MOV.U32 R0, RZ, RZ, RZ ;  /* 0x000000ffff007224 */ /* 0x000fe400078e00ff */
[----:B---3--:R-:W-:Y:S02]  /*1130*/  @!P0 IMAD R23, R23, R22, R8 ;  /* 0x0000001617178224 */ /* 0x008fe400078e0208 */
[----:B------:R-:W-:Y:S02]  /*1140*/  IMAD.MOV.U32 R22, RZ, RZ, RZ ;  /* 0x000000ffff167224 */ /* 0x000fe400078e00ff */
[----:B----4-:R-:W-:-:S05]  /*1150*/  @!P1 IMAD.WIDE R4, R25, 0x4, R4 ;  /* 0x0000000419049825 */ /* 0x010fca00078e0204 */
[----:B------:R-:W2:Y:S01]  /*1160*/  @!P1 LDG.E R22, desc[UR8][R4.64] ;  /* 0x0000000804169981 */ /* 0x000ea2000c1e1900 */
[----:B0-----:R-:W-:-:S05]  /*1170*/  @!P0 IMAD.WIDE R2, R23, 0x4, R2 ;  /* 0x0000000417028825 */ /* 0x001fca00078e0202 */
[----:B------:R-:W2:Y:S01]  /*1180*/  @!P0 LDG.E R0, desc[UR8][R2.64] ;  /* 0x0000000802008981 */ /* 0x000ea2000c1e1900 */
[----:B------:R-:W-:-:S04]  /*1190*/  UIADD3 UR6, UPT, UPT, UR6, 0x1, URZ ;  /* 0x0000000106067890 */ /* 0x000fc8000fffe0ff */
[----:B-1----:R-:W-:Y:S01]  /*11a0*/  UISETP.NE.AND UP0, UPT, UR6, UR7, UPT ;  /* 0x000000070600728c */ /* 0x002fe2000bf05270 */
[----:B--2---:R-:W-:-:S08]  /*11b0*/  FFMA R13, R22, R0, R13 ;  /* 0x00000000160d7223 */ /* 0x004fd0000000000d */
[----:B------:R-:W-:Y:S05]  /*11c0*/  BRA.U UP0, `(.L_x_61) ;  /* 0xfffffff500d87547 */ /* 0x000fea000b83ffff */
[----:B------:R-:W0:Y:S01]  /*11d0*/  LDCU UR6, c[0x0][0x398] ;  /* 0x00007300ff0677ac */ /* 0x000e220008000800 */
[----:B------:R-:W-:-:S04]  /*11e0*/  UIADD3 UR5, UPT, UPT, UR5, 0x1, URZ ;  /* 0x0000000105057890 */ /* 0x000fc8000fffe0ff */
[----:B0-----:R-:W-:-:S09]  /*11f0*/  UISETP.NE.AND UP0, UPT, UR5, UR6, UPT ;  /* 0x000000060500728c */ /* 0x001fd2000bf05270 */
[----:B------:R-:W-:Y:S05]  /*1200*/  BRA.U UP0, `(.L_x_62) ;  /* 0xfffffff500587547 */ /* 0x000fea000b83ffff */
[----:B------:R-:W0:Y:S01]  /*1210*/  LDCU UR5, c[0x0][0x394] ;  /* 0x00007280ff0577ac */ /* 0x000e220008000800 */
[----:B------:R-:W-:-:S04]  /*1220*/  UIADD3 UR4, UPT, UPT, UR4, 0x1, URZ ;  /* 0x0000000104047890 */ /* 0x000fc8000fffe0ff */
[----:B0-----:R-:W-:-:S09]  /*1230*/  UISETP.NE.AND UP0, UPT, UR4, UR5, UPT ;  /* 0x000000050400728c */ /* 0x001fd2000bf05270 */
[----:B------:R-:W-:Y:S05]  /*1240*/  BRA.U UP0, `(.L_x_63) ;  /* 0xfffffff500447547 */ /* 0x000fea000b83ffff */
.L_x_46:
[----:B------:R-:W0:Y:S02]  /*1250*/  LDC.64 R2, c[0x0][0x3d0] ;  /* 0x0000f400ff027b82 */ /* 0x000e240000000a00 */
[----:B0-----:R-:W-:-:S05]  /*1260*/  IMAD.WIDE R14, R14, 0x4, R2 ;  /* 0x000000040e0e7825 */ /* 0x001fca00078e0202 */
[----:B------:R-:W-:Y:S01]  /*1270*/  STG.E desc[UR8][R14.64], R13 ;  /* 0x0000000d0e007986 */ /* 0x000fe2000c101908 */
[----:B------:R-:W-:Y:S05]  /*1280*/  EXIT ;  /* 0x000000000000794d */ /* 0x000fea0003800000 */
        .weak           $__internal_2_$__cuda_sm3x_div_rn_noftz_f32_slowpath
        .type           $__internal_2_$__cuda_sm3x_div_rn_noftz_f32_slowpath,@function
        .size           $__internal_2_$__cuda_sm3x_div_rn_noftz_f32_slowpath,(.L_x_132 - $__internal_2_$__cuda_sm3x_div_rn_noftz_f32_slowpath)
$__internal_2_$__cuda_sm3x_div_rn_noftz_f32_slowpath:
[----:B------:R-:W-:Y:S02]  /*1290*/  SHF.R.U32.HI R4, RZ, 0x17, R3 ;  /* 0x00000017ff047819 */ /* 0x000fe40000011603 */
        /* <DEDUP_REMOVED lines=32> */
.L_x_64:
[----:B------:R-:W-:-:S05]  /*14a0*/  LEA R22, R4, 0xc0800000, 0x17 ;  /* 0xc080000004167811 */ /* 0x000fca00078eb8ff */
[----:B------:R-:W-:Y:S01]  /*14b0*/  IMAD.IADD R24, R3, 0x1, -R22 ;  /* 0x0000000103187824 */ /* 0x000fe200078e0a16 */
[----:B------:R-:W-:-:S03]  /*14c0*/  IADD3 R3, PT, PT, R25, -0x7f, RZ ;  /* 0xffffff8119037810 */ /* 0x000fc60007ffe0ff */
[----:B------:R-:W0:Y:S01]  /*14d0*/  MUFU.RCP R21, R24 ;  /* 0x0000001800157308 */ /* 0x000e220000001000 */
[----:B------:R-:W-:Y:S01]  /*14e0*/  FADD.FTZ R23, -R24, -RZ ;  /* 0x800000ff18177221 */ /* 0x000fe20000010100 */
[C---:B------:R-:W-:Y:S01]  /*14f0*/  IMAD R0, R3.reuse, -0x800000, R0 ;  /* 0xff80000003007824 */ /* 0x040fe200078e0200 */
[----:B------:R-:W-:-:S05]  /*1500*/  IADD3 R4, PT, PT, R3, 0x7f, -R4 ;  /* 0x0000007f03047810 */ /* 0x000fca0007ffe804 */
[----:B------:R-:W-:Y:S02]  /*1510*/  IMAD.IADD R4, R4, 0x1, R5 ;  /* 0x0000000104047824 */ /* 0x000fe400078e0205 */
[----:B0-----:R-:W-:-:S04]  /*1520*/  FFMA R22, R21, R23, 1 ;  /* 0x3f80000015167423 */ /* 0x001fc80000000017 */
        /* <DEDUP_REMOVED lines=19> */
[-CC-:B------:R-:W-:Y:S01]  /*1660*/  FFMA.RZ R3, R21, R23.reuse, R22.reuse ;  /* 0x0000001715037223 */ /* 0x180fe2000000c016 */
[C---:B------:R-:W-:Y:S01]  /*1670*/  VIADD R5, R24.reuse, 0x20 ;  /* 0x0000002018057836 */ /* 0x040fe20000000000 */
[C---:B------:R-:W-:Y:S02]  /*1680*/  ISETP.NE.AND P3, PT, R24.reuse, RZ, PT ;  /* 0x000000ff1800720c */ /* 0x040fe40003f65270 */
[C---:B------:R-:W-:Y:S02]  /*1690*/  ISETP.NE.AND P1, PT, R24.reuse, RZ, PT ;  /* 0x000000ff1800720c */ /* 0x040fe40003f25270 */
[----:B------:R-:W-:Y:S01]  /*16a0*/  LOP3.LUT R4, R3, 0x7fffff, RZ, 0xc0, !PT ;  /* 0x007fffff03047812 */ /* 0x000fe200078ec0ff */
[CCC-:B------:R-:W-:Y:S01]  /*16b0*/  FFMA.RP R3, R21.reuse, R23.reuse, R22.reuse ;  /* 0x0000001715037223 */ /* 0x1c0fe20000008016 */
[----:B------:R-:W-:Y:S01]  /*16c0*/  FFMA.RM R22, R21, R23, R22 ;  /* 0x0000001715167223 */ /* 0x000fe20000004016 */
[----:B------:R-:W-:Y:S02]  /*16d0*/  IADD3 R21, PT, PT, -R24, RZ, RZ ;  /* 0x000000ff18157210 */ /* 0x000fe40007ffe1ff */
[----:B------:R-:W-:-:S02]  /*16e0*/  LOP3.LUT R4, R4, 0x800000, RZ, 0xfc, !PT ;  /* 0x0080000004047812 */ /* 0x000fc400078efcff */
[----:B------:R-:W-:Y:S02]  /*16f0*/  FSETP.NEU.FTZ.AND P0, PT, R3, R22, PT ;  /* 0x000000160300720b */ /* 0x000fe40003f1d000 */
[----:B------:R-:W-:Y:S02]  /*1700*/  SHF.L.U32 R5, R4, R5, RZ ;  /* 0x0000000504057219 */ /* 0x000fe400000006ff */
[----:B------:R-:W-:Y:S02]  /*1710*/  SEL R3, R21, RZ, P3 ;  /* 0x000000ff15037207 */ /* 0x000fe40001800000 */
[----:B------:R-:W-:Y:S02]  /*1720*/  ISETP.NE.AND P1, PT, R5, RZ, P1 ;  /* 0x000000ff0500720c */ /* 0x000fe40000f25270 */
[----:B------:R-:W-:Y:S02]  /*1730*/  SHF.R.U32.HI R3, RZ, R3, R4 ;  /* 0x00000003ff037219 */ /* 0x000fe40000011604 */
[----:B------:R-:W-:-:S02]  /*1740*/  PLOP3.LUT P0, PT, P0, P1, PT, 0xf8, 0x8f ;  /* 0x00000000008f781c */ /* 0x000fc40000703f70 */
[----:B------:R-:W-:Y:S02]  /*1750*/  SHF.R.U32.HI R5, RZ, 0x1, R3 ;  /* 0x00000001ff057819 */ /* 0x000fe40000011603 */
[----:B------:R-:W-:-:S04]  /*1760*/  SEL R4, RZ, 0x1, !P0 ;  /* 0x00000001ff047807 */ /* 0x000fc80004000000 */
[----:B------:R-:W-:-:S04]  /*1770*/  LOP3.LUT R4, R4, 0x1, R5, 0xf8, !PT ;  /* 0x0000000104047812 */ /* 0x000fc800078ef805 */
[----:B------:R-:W-:-:S05]  /*1780*/  LOP3.LUT R4, R4, R3, RZ, 0xc0, !PT ;  /* 0x0000000304047212 */ /* 0x000fca00078ec0ff */
[----:B------:R-:W-:-:S05]  /*1790*/  IMAD.IADD R5, R5, 0x1, R4 ;  /* 0x0000000105057824 */ /* 0x000fca00078e0204 */
[----:B------:R-:W-:Y:S01]  /*17a0*/  LOP3.LUT R0, R5, R0, RZ, 0xfc, !PT ;  /* 0x0000000005007212 */ /* 0x000fe200078efcff */
[----:B------:R-:W-:Y:S06]  /*17b0*/  BRA `(.L_x_71) ;  /* 0x0000000000347947 */ /* 0x000fec0003800000 */
.L_x_70:
[----:B------:R-:W-:-:S04]  /*17c0*/  LOP3.LUT R0, R0, 0x80000000, RZ, 0xc0, !PT ;  /* 0x8000000000007812 */ /* 0x000fc800078ec0ff */
[----:B------:R-:W-:Y:S01]  /*17d0*/  LOP3.LUT R0, R0, 0x7f800000, RZ, 0xfc, !PT ;  /* 0x7f80000000007812 */ /* 0x000fe200078efcff */
[----:B------:R-:W-:Y:S06]  /*17e0*/  BRA `(.L_x_71) ;  /* 0x0000000000287947 */ /* 0x000fec0003800000 */
.L_x_69:
[----:B------:R-:W-:Y:S01]  /*17f0*/  IMAD R0, R4, 0x800000, R0 ;  /* 0x0080000004007824 */ /* 0x000fe200078e0200 */
[----:B------:R-:W-:Y:S06]  /*1800*/  BRA `(.L_x_71) ;  /* 0x0000000000207947 */ /* 0x000fec0003800000 */
.L_x_68:
[----:B------:R-:W-:-:S04]  /*1810*/  LOP3.LUT R0, R3, 0x80000000, R0, 0x48, !PT ;  /* 0x8000000003007812 */ /* 0x000fc800078e4800 */
[----:B------:R-:W-:Y:S01]  /*1820*/  LOP3.LUT R0, R0, 0x7f800000, RZ, 0xfc, !PT ;  /* 0x7f80000000007812 */ /* 0x000fe200078efcff */
[----:B------:R-:W-:Y:S06]  /*1830*/  BRA `(.L_x_71) ;  /* 0x0000000000147947 */ /* 0x000fec0003800000 */
.L_x_67:
[----:B------:R-:W-:Y:S01]  /*1840*/  LOP3.LUT R0, R3, 0x80000000, R0, 0x48, !PT ;  /* 0x8000000003007812 */ /* 0x000fe200078e4800 */
[----:B------:R-:W-:Y:S06]  /*1850*/  BRA `(.L_x_71) ;  /* 0x00000000000c7947 */ /* 0x000fec0003800000 */
.L_x_66:
[----:B------:R-:W0:Y:S01]  /*1860*/  MUFU.RSQ R0, -QNAN ;  /* 0xffc0000000007908 */ /* 0x000e220000001400 */
[----:B------:R-:W-:Y:S05]  /*1870*/  BRA `(.L_x_71) ;  /* 0x0000000000047947 */ /* 0x000fea0003800000 */
.L_x_65:
[----:B------:R-:W-:-:S07]  /*1880*/  FADD.FTZ R0, R0, R3 ;  /* 0x0000000300007221 */ /* 0x000fce0000010000 */
.L_x_71:
[----:B------:R-:W-:-:S04]  /*1890*/  IMAD.MOV.U32 R3, RZ, RZ, 0x0 ;  /* 0x00000000ff037424 */ /* 0x000fc800078e00ff */
[----:B0-----:R-:W-:Y:S05]  /*18a0*/  RET.REL.NODEC R2 `(_Z16filtergradkerneliiiiiiiiiiiiiiiiPKfS0_Pf) ;  /* 0xffffffe402d47950 */ /* 0x001fea0003c3ffff */
.L_x_72:
        /* <DEDUP_REMOVED lines=13> */
.L_x_132:


//--------------------- .text._Z11gemm_filtermmmmmiiPKfmS0_mPfmi --------------------------
	.section	.text._Z11gemm_filtermmmmmiiPKfmS0_mPfmi,"ax",@progbits
	.align	128
        .global         _Z11gemm_filtermmmmmiiPKfmS0_mPfmi
        .type           _Z11gemm_filtermmmmmiiPKfmS0_mPfmi,@function
        .size           _Z11gemm_filtermmmmmiiPKfmS0_mPfmi,(.L_x_134 - _Z11gemm_filtermmmmmiiPKfmS0_mPfmi)
        .other          _Z11gemm_filtermmmmmiiPKfmS0_mPfmi,@"STO_CUDA_ENTRY STV_DEFAULT"
_Z11gemm_filtermmmmmiiPKfmS0_mPfmi:
.text._Z11gemm_filtermmmmmiiPKfmS0_mPfmi:
        /* <DEDUP_REMOVED lines=20> */
[----:B0-----:R-:W-:-:S06]  /*0140*/  VIADD R4, R0, 0xffffffe ;  /* 0x0ffffffe00047836 */ /* 0x001fcc0000000000 */
        /* <DEDUP_REMOVED lines=9> */
[----:B------:R-:W-:Y:S01]  /*01e0*/  @P0 VIADD R3, R3, -UR6 ;  /* 0x8000000603030c36 */ /* 0x000fe20008000000 */
[----:B------:R-:W-:-:S04]  /*01f0*/  @P0 IADD3 R0, PT, PT, R0, 0x1, RZ ;  /* 0x0000000100000810 */ /* 0x000fc80007ffe0ff */
[----:B------:R-:W-:-:S13]  /*0200*/  ISETP.GE.U32.AND P1, PT, R3, UR6, PT ;  /* 0x0000000603007c0c */ /* 0x000fda000bf26070 */
[----:B------:R-:W-:Y:S01]  /*0210*/  @P1 VIADD R0, R0, 0x1 ;  /* 0x0000000100001836 */ /* 0x000fe20000000000 */
[----:B------:R-:W-:-:S05]  /*0220*/  @!P2 LOP3.LUT R0, RZ, UR6, RZ, 0x33, !PT ;  /* 0x00000006ff00ac12 */ /* 0x000fca000f8e33ff */
[----:B------:R-:W-:-:S04]  /*0230*/  IMAD.MOV R3, RZ, RZ, -R0 ;  /* 0x000000ffff037224 */ /* 0x000fc800078e0a00 */
[----:B------:R-:W-:Y:S01]  /*0240*/  IMAD R2, R3, UR6, R2 ;  /* 0x0000000603027c24 */ /* 0x000fe2000f8e0202 */
[----:B------:R-:W-:Y:S06]  /*0250*/  BRA `(.L_x_75) ;  /* 0x0000000000187947 */ /* 0x000fec0003800000 */
.L_x_74:
[----:B------:R-:W-:-:S07]  /*0260*/  MOV R0, 0x280 ;  /* 0x0000028000007802 */ /* 0x000fce0000000f00 */
[----:B------:R-:W-:Y:S05]  /*0270*/  CALL.REL.NOINC `($__internal_3_$__cuda_sm20_div_u64) ;  /* 0x0000001000087944 */ /* 0x000fea0003c00000 */
[----:B------:R-:W0:Y:S01]  /*0280*/  LDCU UR4, c[0x0][0x380] ;  /* 0x00007000ff0477ac */ /* 0x000e220008000800 */
[----:B------:R-:W-:Y:S01]  /*0290*/  IADD3 R5, PT, PT, -R3, RZ, RZ ;  /* 0x000000ff03057210 */ /* 0x000fe20007ffe1ff */
[----:B------:R-:W-:-:S04]  /*02a0*/  IMAD.MOV.U32 R0, RZ, RZ, R3 ;  /* 0x000000ffff007224 */ /* 0x000fc800078e0003 */
[----:B0-----:R-:W-:-:S07]  /*02b0*/  IMAD R2, R5, UR4, R2 ;  /* 0x0000000405027c24 */ /* 0x001fce000f8e0202 */
.L_x_75:
[----:B------:R-:W-:Y:S05]  /*02c0*/  BSYNC.RECONVERGENT B0 ;  /* 0x0000000000007941 */ /* 0x000fea0003800200 */
.L_x_73:
[----:B------:R-:W0:Y:S01]  /*02d0*/  LDCU.64 UR8, c[0x0][0x3a0] ;  /* 0x00007400ff0877ac */ /* 0x000e220008000a00 */
[----:B------:R-:W-:Y:S01]  /*02e0*/  IMAD.MOV.U32 R24, RZ, RZ, RZ ;  /* 0x000000ffff187224 */ /* 0x000fe200078e00ff */
[----:B------:R-:W1:Y:S01]  /*02f0*/  LDCU.128 UR4, c[0x0][0x390] ;  /* 0x00007200ff0477ac */ /* 0x000e620008000c00 */
[----:B------:R-:W2:Y:S01]  /*0300*/  LDCU.64 UR14, c[0x0][0x358] ;  /* 0x00006b00ff0e77ac */ /* 0x000ea20008000a00 */
[----:B0-----:R-:W-:Y:S02]  /*0310*/  UISETP.NE.U32.AND UP1, UPT, UR8, URZ, UPT ;  /* 0x000000ff0800728c */ /* 0x001fe4000bf25070 */
[----:B-1----:R-:W-:Y:S02]  /*0320*/  UISETP.NE.U32.AND UP2, UPT, UR4, URZ, UPT ;  /* 0x000000ff0400728c */ /* 0x002fe4000bf45070 */
[----:B------:R-:W-:Y:S02]  /*0330*/  UISETP.EQ.U32.AND UP0, UPT, UR6, URZ, UPT ;  /* 0x000000ff0600728c */ /* 0x000fe4000bf02070 */
[----:B------:R-:W-:-:S02]  /*0340*/  UISETP.NE.AND.EX UP1, UPT, UR9, URZ, UPT, UP1 ;  /* 0x000000ff0900728c */ /* 0x000fc4000bf25310 */
[----:B------:R-:W-:Y:S02]  /*0350*/  UISETP.NE.AND.EX UP2, UPT, UR5, URZ, UPT, UP2 ;  /* 0x000000ff0500728c */ /* 0x000fe4000bf45320 */
[----:B------:R-:W-:-:S04]  /*0360*/  UISETP.EQ.OR.EX UP0, UPT, UR7, URZ, !UP1, UP0 ;  /* 0x000000ff0700728c */ /* 0x000fc8000cf02700 */
[----:B------:R-:W-:-:S09]  /*0370*/  UPLOP3.LUT UP0, UPT, UP2, UP0, UPT, 0x8f, 0xf8 ;  /* 0x0000000000f8789c */ /* 0x000fd20001701177 */
[----:B--2---:R-:W-:Y:S05]  /*0380*/  BRA.U UP0, `(.L_x_76) ;  /* 0x0000000d00787547 */ /* 0x004fea000b800000 */
[----:B------:R-:W0:Y:S01]  /*0390*/  LDCU.64 UR4, c[0x0][0x3b8] ;  /* 0x00007700ff0477ac */ /* 0x000e220008000a00 */
[----:B------:R-:W-:Y:S02]  /*03a0*/  SHF.R.S32.HI R3, RZ, 0x1f, R2 ;  /* 0x0000001fff037819 */ /* 0x000fe40000011402 */
[----:B------:R-:W-:Y:S01]  /*03b0*/  MOV R24, RZ ;  /* 0x000000ff00187202 */ /* 0x000fe20000000f00 */
[----:B------:R-:W1:Y:S01]  /*03c0*/  LDCU UR6, c[0x0][0x3a8] ;  /* 0x00007500ff0677ac */ /* 0x000e620008000800 */
[----:B------:R-:W-:Y:S01]  /*03d0*/  UMOV UR8, URZ ;  /* 0x000000ff00087c82 */ /* 0x000fe20008000000 */
[----:B------:R-:W-:Y:S01]  /*03e0*/  UMOV UR9, URZ ;  /* 0x000000ff00097c82 */ /* 0x000fe20008000000 */
[----:B0-----:R-:W-:Y:S02]  /*03f0*/  IMAD R3, R3, UR4, RZ ;  /* 0x0000000403037c24 */ /* 0x001fe4000f8e02ff */
[----:B------:R-:W-:Y:S01]  /*0400*/  IMAD.WIDE.U32 R12, R2, UR4, RZ ;  /* 0x00000004020c7c25 */ /* 0x000fe2000f8e00ff */
[----:B-1----:R-:W-:-:S03]  /*0410*/  I2FP.F32.S32 R4, UR6 ;  /* 0x0000000600047c45 */ /* 0x002fc60008201400 */
[----:B------:R-:W-:-:S04]  /*0420*/  IMAD R3, R2, UR5, R3 ;  /* 0x0000000502037c24 */ /* 0x000fc8000f8e0203 */
[----:B------:R-:W-:-:S07]  /*0430*/  IMAD.IADD R5, R13, 0x1, R3 ;  /* 0x000000010d057824 */ /* 0x000fce00078e0203 */
.L_x_91:
[----:B------:R-:W0:Y:S01]  /*0440*/  MUFU.RCP R7, R4 ;  /* 0x0000000400077308 */ /* 0x000e220000001000 */
[----:B------:R-:W1:Y:S01]  /*0450*/  LDCU UR4, c[0x0][0x380] ;  /* 0x00007000ff0477ac */ /* 0x000e620008000800 */
[----:B------:R-:W-:Y:S01]  /*0460*/  I2FP.F32.U32 R3, UR8 ;  /* 0x0000000800037c45 */ /* 0x000fe20008201000 */
[----:B------:R-:W2:Y:S05]  /*0470*/  LDCU.64 UR16, c[0x0][0x390] ;  /* 0x00007200ff1077ac */ /* 0x000eaa0008000a00 */
[----:B------:R-:W3:Y:S01]  /*0480*/  FCHK P0, R3, R4 ;  /* 0x0000000403007302 */ /* 0x000ee20000000000 */
[----:B------:R-:W-:Y:S01]  /*0490*/  UMOV UR5, UR9 ;  /* 0x0000000900057c82 */ /* 0x000fe20008000000 */
[----:B0-----:R-:W-:Y:S01]  /*04a0*/  FFMA R6, R7, -R4, 1 ;  /* 0x3f80000007067423 */ /* 0x001fe20000000804 */
[----:B-1----:R-:W-:-:S03]  /*04b0*/  UIMAD UR7, UR12, UR4, URZ ;  /* 0x000000040c0772a4 */ /* 0x002fc6000f8e02ff */
[----:B------:R-:W-:Y:S01]  /*04c0*/  FFMA R6, R7, R6, R7 ;  /* 0x0000000607067223 */ /* 0x000fe20000000007 */
[----:B------:R-:W-:Y:S01]  /*04d0*/  UMOV UR4, UR8 ;  /* 0x0000000800047c82 */ /* 0x000fe20008000000 */
[----:B------:R-:W-:Y:S02]  /*04e0*/  UIADD3 UR8, UP0, UPT, UR8, 0x1, URZ ;  /* 0x0000000108087890 */ /* 0x000fe4000ff1e0ff */
[----:B--2---:R-:W-:Y:S01]  /*04f0*/  UIMAD UR6, UR10, UR16, URZ ;  /* 0x000000100a0672a4 */ /* 0x004fe2000f8e02ff */
[----:B------:R-:W-:Y:S01]  /*0500*/  FFMA R7, R3, R6, RZ ;  /* 0x0000000603077223 */ /* 0x000fe200000000ff */
[----:B------:R-:W-:Y:S02]  /*0510*/  UIADD3.X UR9, UPT, UPT, URZ, UR9, URZ, UP0, !UPT ;  /* 0x00000009ff097290 */ /* 0x000fe400087fe4ff */
[----:B------:R-:W-:Y:S01]  /*0520*/  UIMAD.WIDE.U32 UR18, UR7, UR16, UR4 ;  /* 0x00000010071272a5 */ /* 0x000fe2000f8e0004 */
[----:B------:R-:W-:Y:S01]  /*0530*/  FFMA R8, R7, -R4, R3 ;  /* 0x8000000407087223 */ /* 0x000fe20000000003 */
[----:B------:R-:W-:-:S02]  /*0540*/  UISETP.GE.U32.AND UP0, UPT, UR8, UR16, UPT ;  /* 0x000000100800728c */ /* 0x000fc4000bf06070 */
[----:B------:R-:W-:Y:S01]  /*0550*/  UIMAD UR6, UR7, UR17, UR6 ;  /* 0x00000011070672a4 */ /* 0x000fe2000f8e0206 */
[----:B------:R-:W-:Y:S01]  /*0560*/  FFMA R6, R6, R8, R7 ;  /* 0x0000000806067223 */ /* 0x000fe20000000007 */
[----:B------:R-:W-:Y:S02]  /*0570*/  UISETP.GE.U32.AND.EX UP0, UPT, UR9, UR17, UPT, UP0 ;  /* 0x000000110900728c */ /* 0x000fe4000bf06100 */
[----:B------:R-:W-:Y:S01]  /*0580*/  UIADD3 UR11, UPT, UPT, UR19, UR6, URZ ;  /* 0x00000006130b7290 */ /* 0x000fe2000fffe0ff */
[----:B---3--:R-:W-:Y:S11]  /*0590*/  @!P0 BRA `(.L_x_77) ;  /* 0x00000000000c8947 */ /* 0x008ff60003800000 */
[----:B------:R-:W-:-:S07]  /*05a0*/  MOV R14, 0x5c0 ;  /* 0x000005c0000e7802 */ /* 0x000fce0000000f00 */
[----:B------:R-:W-:Y:S05]  /*05b0*/  CALL.REL.NOINC `($__internal_4_$__cuda_sm3x_div_rn_noftz_f32_slowpath) ;  /* 0x00000010003c7944 */ /* 0x000fea0003c00000 */
[----:B------:R-:W-:-:S07]  /*05c0*/  IMAD.MOV.U32 R6, RZ, RZ, R3 ;  /* 0x000000ffff067224 */ /* 0x000fce00078e0003 */
.L_x_77:
[----:B------:R-:W-:Y:S01]  /*05d0*/  FADD R8, |R6|, -RZ ;  /* 0x800000ff06087221 */ /* 0x000fe20000000200 */
[----:B------:R-:W-:Y:S01]  /*05e0*/  MOV R9, 0x7fffffff ;  /* 0x7fffffff00097802 */ /* 0x000fe20000000f00 */
[----:B------:R-:W-:Y:S01]  /*05f0*/  UMOV UR6, URZ ;  /* 0x000000ff00067c82 */ /* 0x000fe20008000000 */
[----:B------:R-:W-:Y:S02]  /*0600*/  UMOV UR7, URZ ;  /* 0x000000ff00077c82 */ /* 0x000fe40008000000 */
[C---:B------:R-:W-:Y:S02]  /*0610*/  ISETP.GT.U32.AND P0, PT, R8.reuse, 0x7f7fffff, PT ;  /* 0x7f7fffff0800780c */ /* 0x040fe40003f04070 */
[C---:B------:R-:W-:Y:S02]  /*0620*/  LOP3.LUT R7, R8.reuse, 0x7fffff, RZ, 0xc0, !PT ;  /* 0x007fffff08077812 */ /* 0x040fe400078ec0ff */
[----:B------:R-:W-:Y:S02]  /*0630*/  LOP3.LUT R8, R8, 0xff800000, RZ, 0xc0, !PT ;  /* 0xff80000008087812 */ /* 0x000fe400078ec0ff */
[----:B------:R-:W-:-:S02]  /*0640*/  LOP3.LUT R7, R7, 0x3f800000, RZ, 0xfc, !PT ;  /* 0x3f80000007077812 */ /* 0x000fc400078efcff */
[----:B------:R-:W-:Y:S01]  /*0650*/  FSEL R9, R9, 8388608, P0 ;  /* 0x4b00000009097808 */ /* 0x000fe20000000000 */
[----:B------:R-:W-:-:S07]  /*0660*/  VIADD R8, R8, 0xc0800000 ;  /* 0xc080000008087836 */ /* 0x000fce0000000000 */
.L_x_90:
[----:B------:R-:W0:Y:S01]  /*0670*/  LDCU.64 UR20, c[0x0][0x398] ;  /* 0x00007300ff1477ac */ /* 0x000e220008000a00 */
[----:B------:R-:W1:Y:S01]  /*0680*/  MUFU.RCP R3, R4 ;  /* 0x0000000400037308 */ /* 0x000e620000001000 */
[----:B------:R-:W2:Y:S01]  /*0690*/  LDC.64 R14, c[0x0][0x3a0] ;  /* 0x0000e800ff0e7b82 */ /* 0x000ea20000000a00 */
[----:B------:R-:W-:Y:S01]  /*06a0*/  I2FP.F32.U32 R17, UR6 ;  /* 0x0000000600117c45 */ /* 0x000fe20008201000 */
[----:B------:R-:W-:Y:S01]  /*06b0*/  IMAD.MOV.U32 R10, RZ, RZ, R12 ;  /* 0x000000ffff0a7224 */ /* 0x000fe200078e000c */
[----:B------:R-:W-:-:S04]  /*06c0*/  MOV R11, R5 ;  /* 0x00000005000b7202 */ /* 0x000fc80000000f00 */
[----:B------:R-:W3:Y:S01]  /*06d0*/  FCHK P0, R17, R4 ;  /* 0x0000000411007302 */ /* 0x000ee20000000000 */
[----:B0-----:R-:W-:Y:S01]  /*06e0*/  UIMAD UR4, UR11, UR20, URZ ;  /* 0x000000140b0472a4 */ /* 0x001fe2000f8e02ff */
[C---:B-1----:R-:W-:Y:S01]  /*06f0*/  FFMA R18, R3.reuse, -R4, 1 ;  /* 0x3f80000003127423 */ /* 0x042fe20000000804 */
[----:B------:R-:W-:Y:S02]  /*0700*/  UIMAD.WIDE.U32 UR16, UR18, UR20, UR6 ;  /* 0x00000014121072a5 */ /* 0x000fe4000f8e0006 */
[----:B------:R-:W-:Y:S01]  /*0710*/  UIMAD UR4, UR18, UR21, UR4 ;  /* 0x00000015120472a4 */ /* 0x000fe2000f8e0204 */
[----:B------:R-:W-:Y:S01]  /*0720*/  FFMA R18, R3, R18, R3 ;  /* 0x0000001203127223 */ /* 0x000fe20000000003 */
[----:B------:R-:W-:Y:S02]  /*0730*/  UIADD3 UR6, UP1, UPT, UR6, 0x1, URZ ;  /* 0x0000000106067890 */ /* 0x000fe4000ff3e0ff */
[----:B------:R-:W-:Y:S01]  /*0740*/  UIADD3 UR4, UPT, UPT, UR17, UR4, URZ ;  /* 0x0000000411047290 */ /* 0x000fe2000fffe0ff */
[----:B------:R-:W-:Y:S01]  /*0750*/  FFMA R3, R18, R17, RZ ;  /* 0x0000001112037223 */ /* 0x000fe200000000ff */
[----:B------:R-:W-:Y:S01]  /*0760*/  UIADD3.X UR7, UPT, UPT, URZ, UR7, URZ, UP1, !UPT ;  /* 0x00000007ff077290 */ /* 0x000fe20008ffe4ff */
[----:B--2---:R-:W-:Y:S01]  /*0770*/  IMAD.WIDE.U32 R10, R14, UR16, R10 ;  /* 0x000000100e0a7c25 */ /* 0x004fe2000f8e000a */
[----:B------:R-:W-:-:S03]  /*0780*/  UISETP.GE.U32.AND UP1, UPT, UR6, UR20, UPT ;  /* 0x000000140600728c */ /* 0x000fc6000bf26070 */
[----:B------:R-:W-:Y:S02]  /*0790*/  IMAD R16, R14, UR4, RZ ;  /* 0x000000040e107c24 */ /* 0x000fe4000f8e02ff */
[----:B------:R-:W-:Y:S01]  /*07a0*/  FFMA R14, R3, -R4, R17 ;  /* 0x80000004030e7223 */ /* 0x000fe20000000011 */
[----:B------:R-:W-:Y:S01]  /*07b0*/  UISETP.GE.U32.AND.EX UP1, UPT, UR7, UR21, UPT, UP1 ;  /* 0x000000150700728c */ /* 0x000fe2000bf26110 */
[----:B------:R-:W-:Y:S02]  /*07c0*/  IMAD R15, R15, UR16, R16 ;  /* 0x000000100f0f7c24 */ /* 0x000fe4000f8e0210 */
[----:B------:R-:W-:Y:S02]  /*07d0*/  FFMA R18, R18, R14, R3 ;  /* 0x0000000e12127223 */ /* 0x000fe40000000003 */
[----:B------:R-:W-:Y:S01]  /*07e0*/  IMAD.IADD R19, R11, 0x1, R15 ;  /* 0x000000010b137824 */ /* 0x000fe200078e020f */
[----:B---3--:R-:W-:Y:S06]  /*07f0*/  @!P0 BRA `(.L_x_78) ;  /* 0x0000000000108947 */ /* 0x008fec0003800000 */
[----:B------:R-:W-:Y:S01]  /*0800*/  IMAD.MOV.U32 R3, RZ, RZ, R17 ;  /* 0x000000ffff037224 */ /* 0x000fe200078e0011 */
[----:B------:R-:W-:-:S07]  /*0810*/  MOV R14, 0x830 ;  /* 0x00000830000e7802 */ /* 0x000fce0000000f00 */
[----:B------:R-:W-:Y:S05]  /*0820*/  CALL.REL.NOINC `($__internal_4_$__cuda_sm3x_div_rn_noftz_f32_slowpath) ;  /* 0x0000000c00a07944 */ /* 0x000fea0003c00000 */
[----:B------:R-:W-:-:S07]  /*0830*/  MOV R18, R3 ;  /* 0x0000000300127202 */ /* 0x000fce0000000f00 */
.L_x_78:
[----:B------:R-:W0:Y:S01]  /*0840*/  F2I.TRUNC.NTZ R14, R6 ;  /* 0x00000006000e7305 */ /* 0x000e22000020f100 */
[----:B------:R-:W1:Y:S01]  /*0850*/  LDCU.64 UR4, c[0x0][0x398] ;  /* 0x00007300ff0477ac */ /* 0x000e620008000a00 */
[----:B------:R-:W-:Y:S01]  /*0860*/  FADD R21, |R18|, -RZ ;  /* 0x800000ff12157221 */ /* 0x000fe20000000200 */
[----:B------:R-:W-:Y:S01]  /*0870*/  SHF.R.S32.HI R15, RZ, 0x1f, R0 ;  /* 0x0000001fff0f7819 */ /* 0x000fe20000011400 */
[----:B------:R-:W2:Y:S01]  /*0880*/  LDCU.64 UR16, c[0x0][0x3a0] ;  /* 0x00007400ff1077ac */ /* 0x000ea20008000a00 */
[----:B------:R-:W-:-:S03]  /*0890*/  MOV R22, 0x7fffffff ;  /* 0x7fffffff00167802 */ /* 0x000fc60000000f00 */
[----:B------:R-:W3:Y:S01]  /*08a0*/  F2I.TRUNC.NTZ R16, R18 ;  /* 0x0000001200107305 */ /* 0x000ee2000020f100 */
[C---:B------:R-:W-:Y:S02]  /*08b0*/  ISETP.GT.U32.AND P0, PT, R21.reuse, 0x7f7fffff, PT ;  /* 0x7f7fffff1500780c */ /* 0x040fe40003f04070 */
[C---:B------:R-:W-:Y:S02]  /*08c0*/  LOP3.LUT R20, R21.reuse, 0x7fffff, RZ, 0xc0, !PT ;  /* 0x007fffff15147812 */ /* 0x040fe400078ec0ff */
[----:B------:R-:W-:Y:S02]  /*08d0*/  LOP3.LUT R21, R21, 0xff800000, RZ, 0xc0, !PT ;  /* 0xff80000015157812 */ /* 0x000fe400078ec0ff */
[----:B0-----:R-:W-:Y:S02]  /*08e0*/  SHF.R.S32.HI R3, RZ, 0x1f, R14 ;  /* 0x0000001fff037819 */ /* 0x001fe4000001140e */
[----:B------:R-:W-:Y:S01]  /*08f0*/  LOP3.LUT R20, R20, 0x3f800000, RZ, 0xfc, !PT ;  /* 0x3f80000014147812 */ /* 0x000fe200078efcff */
[----:B------:R-:W-:Y:S01]  /*0900*/  VIADD R21, R21, 0xc0800000 ;  /* 0xc080000015157836 */ /* 0x000fe20000000000 */
[----:B------:R-:W-:Y:S01]  /*0910*/  FSEL R22, R22, 8388608, P0 ;  /* 0x4b00000016167808 */ /* 0x000fe20000000000 */
[----:B-1----:R-:W-:Y:S01]  /*0920*/  IMAD R3, R3, UR4, RZ ;  /* 0x0000000403037c24 */ /* 0x002fe2000f8e02ff */
[----:B---3--:R-:W-:-:S03]  /*0930*/  SHF.R.S32.HI R17, RZ, 0x1f, R16 ;  /* 0x0000001fff117819 */ /* 0x008fc60000011410 */
[C---:B------:R-:W-:Y:S01]  /*0940*/  IMAD R3, R14.reuse, UR5, R3 ;  /* 0x000000050e037c24 */ /* 0x040fe2000f8e0203 */
[----:B------:R-:W-:Y:S01]  /*0950*/  UMOV UR5, URZ ;  /* 0x000000ff00057c82 */ /* 0x000fe20008000000 */
[----:B------:R-:W-:Y:S01]  /*0960*/  IMAD.WIDE.U32 R16, R14, UR4, R16 ;  /* 0x000000040e107c25 */ /* 0x000fe2000f8e0010 */
[----:B------:R-:W-:-:S03]  /*0970*/  UMOV UR4, URZ ;  /* 0x000000ff00047c82 */ /* 0x000fc60008000000 */
[----:B------:R-:W-:Y:S02]  /*0980*/  IMAD.IADD R3, R17, 0x1, R3 ;  /* 0x0000000111037824 */ /* 0x000fe400078e0203 */
[----:B------:R-:W-:Y:S02]  /*0990*/  IMAD.MOV.U32 R14, RZ, RZ, R0 ;  /* 0x000000ffff0e7224 */ /* 0x000fe400078e0000 */
[----:B--2---:R-:W-:Y:S02]  /*09a0*/  IMAD R3, R3, UR16, RZ ;  /* 0x0000001003037c24 */ /* 0x004fe4000f8e02ff */
[----:B------:R-:W-:-:S04]  /*09b0*/  IMAD.WIDE.U32 R14, R16, UR16, R14 ;  /* 0x00000010100e7c25 */ /* 0x000fc8000f8e000e */
[----:B------:R-:W-:-:S04]  /*09c0*/  IMAD R3, R16, UR17, R3 ;  /* 0x0000001110037c24 */ /* 0x000fc8000f8e0203 */
[----:B------:R-:W-:-:S07]  /*09d0*/  IMAD.IADD R3, R15, 0x1, R3 ;  /* 0x000000010f037824 */ /* 0x000fce00078e0203 */
.L_x_89:
[----:B------:R-:W0:Y:S01]  /*09e0*/  LDCU.64 UR16, c[0x0][0x3b0] ;  /* 0x00007600ff1077ac */ /* 0x000e220008000a00 */
[----:B------:R-:W-:-:S04]  /*09f0*/  IADD3 R17, P0, PT, R10, UR4, RZ ;  /* 0x000000040a117c10 */ /* 0x000fc8000ff1e0ff */
[----:B------:R-:W-:Y:S02]  /*0a00*/  IADD3.X R26, PT, PT, R19, UR5, RZ, P0, !PT ;  /* 0x00000005131a7c10 */ /* 0x000fe400087fe4ff */
[----:B0-----:R-:W-:-:S04]  /*0a10*/  LEA R16, P0, R17, UR16, 0x2 ;  /* 0x0000001011107c11 */ /* 0x001fc8000f8010ff */
[----:B------:R-:W-:-:S05]  /*0a20*/  LEA.HI.X R17, R17, UR17, R26, 0x2, P0 ;  /* 0x0000001111117c11 */ /* 0x000fca00080f141a */
[----:B------:R0:W5:Y:S01]  /*0a30*/  LDG.E R23, desc[UR14][R16.64] ;  /* 0x0000000e10177981 */ /* 0x000162000c1e1900 */
[C---:B------:R-:W-:Y:S01]  /*0a40*/  FSETP.GEU.AND P0, PT, |R6|.reuse, 1, PT ;  /* 0x3f8000000600780b */ /* 0x040fe20003f0e200 */
[----:B------:R-:W-:-:S12]  /*0a50*/  FADD R25, |R6|, -RZ ;  /* 0x800000ff06197221 */ /* 0x000fd80000000200 */
[----:B0-----:R-:W-:Y:S05]  /*0a60*/  @!P0 BRA `(.L_x_79) ;  /* 0x0000000000a08947 */ /* 0x001fea0003800000 */
[----:B------:R-:W-:-:S13]  /*0a70*/  FSETP.GTU.AND P0, PT, |R6|, 8388608, PT ;  /* 0x4b0000000600780b */ /* 0x000fda0003f0c200 */
[----:B------:R-:W-:Y:S05]  /*0a80*/  @P0 BRA `(.L_x_80) ;  /* 0x00000000004c0947 */ /* 0x000fea0003800000 */
[----:B------:R-:W0:Y:S02]  /*0a90*/  FRND.TRUNC R25, |R6| ;  /* 0x4000000600197307 */ /* 0x000e24000020d000 */
[----:B0-----:R-:W-:-:S05]  /*0aa0*/  FADD R16, -R25, |R6| ;  /* 0x4000000619107221 */ /* 0x001fca0000000100 */
[----:B------:R-:W-:-:S13]  /*0ab0*/  ISETP.GE.U32.AND P0, PT, R16, 0x3f800000, PT ;  /* 0x3f8000001000780c */ /* 0x000fda0003f06070 */
[----:B------:R-:W-:Y:S05]  /*0ac0*/  @!P0 BRA `(.L_x_81) ;  /* 0x0000000000348947 */ /* 0x000fea0003800000 */
[----:B------:R-:W-:-:S04]  /*0ad0*/  ISETP.GE.U32.AND P0, PT, R16, -0x7fffffff, PT ;  /* 0x800000011000780c */ /* 0x000fc80003f06070 */
[----:B------:R-:W-:-:S09]  /*0ae0*/  FSETP.GEU.OR P1, PT, R16, -1, !P0 ;  /* 0xbf8000001000780b */ /* 0x000fd2000472e400 */
[----:B------:R-:W-:-:S04]  /*0af0*/  @P0 FADD R17, R25, -1 ;  /* 0xbf80000019110421 */ /* 0x000fc80000000000 */
[----:B------:R-:W-:-:S05]  /*0b00*/  @!P1 FADD R17, R17, -1 ;  /* 0xbf80000011119421 */ /* 0x000fca0000000000 */
[----:B------:R-:W-:Y:S01]  /*0b10*/  @P0 MOV R25, R17 ;  /* 0x0000001100190202 */ /* 0x000fe20000000f00 */
        /* <DEDUP_REMOVED lines=8> */
.L_x_81:
[----:B------:R-:W-:Y:S01]  /*0ba0*/  FADD R25, -R25, |R6| ;  /* 0x4000000619197221 */ /* 0x000fe20000000100 */
[----:B------:R-:W-:Y:S06]  /*0bb0*/  BRA `(.L_x_79) ;  /* 0x00000000004c7947 */ /* 0x000fec0003800000 */
.L_x_80:
[----:B------:R-:W-:Y:S01]  /*0bc0*/  ISETP.NE.AND P0, PT, R8, RZ, PT ;  /* 0x000000ff0800720c */ /* 0x000fe20003f05270 */
[----:B------:R-:W-:-:S12]  /*0bd0*/  IMAD.MOV.U32 R17, RZ, RZ, R7 ;  /* 0x000000ffff117224 */ /* 0x000fd800078e0007 */
[----:B------:R-:W-:Y:S05]  /*0be0*/  @!P0 BRA `(.L_x_82) ;  /* 0x0000000000388947 */ /* 0x000fea0003800000 */
[----:B------:R-:W-:Y:S01]  /*0bf0*/  MOV R17, R7 ;  /* 0x0000000700117202 */ /* 0x000fe20000000f00 */
[----:B------:R-:W-:-:S07]  /*0c00*/  IMAD.MOV.U32 R16, RZ, RZ, R8 ;  /* 0x000000ffff107224 */ /* 0x000fce00078e0008 */
.L_x_83:
        /* <DEDUP_REMOVED lines=12> */
.L_x_82:
[----:B------:R-:W-:-:S04]  /*0cd0*/  FMUL R16, R17, 1.1920928955078125e-07 ;  /* 0x3400000011107820 */ /* 0x000fc80000400000 */
[----:B------:R-:W-:-:S07]  /*0ce0*/  FMUL R25, R9, R16 ;  /* 0x0000001009197220 */ /* 0x000fce0000400000 */
.L_x_79:
[C---:B------:R-:W-:Y:S01]  /*0cf0*/  FSETP.GEU.AND P0, PT, |R18|.reuse, 1, PT ;  /* 0x3f8000001200780b */ /* 0x040fe20003f0e200 */
[----:B------:R-:W-:-:S12]  /*0d00*/  FADD R17, |R18|, -RZ ;  /* 0x800000ff12117221 */ /* 0x000fd80000000200 */
[----:B------:R-:W-:Y:S05]  /*0d10*/  @!P0 BRA `(.L_x_84) ;  /* 0x0000000000a08947 */ /* 0x000fea0003800000 */
        /* <DEDUP_REMOVED lines=19> */
.L_x_86:
[----:B------:R-:W-:Y:S01]  /*0e50*/  FADD R17, -R17, |R18| ;  /* 0x4000001211117221 */ /* 0x000fe20000000100 */
[----:B------:R-:W-:Y:S06]  /*0e60*/  BRA `(.L_x_84) ;  /* 0x00000000004c7947 */ /* 0x000fec0003800000 */
.L_x_85:
[----:B------:R-:W-:Y:S02]  /*0e70*/  ISETP.NE.AND P0, PT, R21, RZ, PT ;  /* 0x000000ff1500720c */ /* 0x000fe40003f05270 */
[----:B------:R-:W-:-:S11]  /*0e80*/  MOV R17, R20 ;  /* 0x0000001400117202 */ /* 0x000fd60000000f00 */
[----:B------:R-:W-:Y:S05]  /*0e90*/  @!P0 BRA `(.L_x_87) ;  /* 0x0000000000388947 */ /* 0x000fea0003800000 */
[----:B------:R-:W-:Y:S02]  /*0ea0*/  IMAD.MOV.U32 R17, RZ, RZ, R20 ;  /* 0x000000ffff117224 */ /* 0x000fe400078e0014 */
[----:B------:R-:W-:-:S07]  /*0eb0*/  IMAD.MOV.U32 R16, RZ, RZ, R21 ;  /* 0x000000ffff107224 */ /* 0x000fce00078e0015 */
.L_x_88:
[----:B------:R-:W-:-:S04]  /*0ec0*/  VIMNMX.U32 R26, PT, PT, R16, 0xb800000, PT ;  /* 0x0b800000101a7848 */ /* 0x000fc80003fe0000 */
[----:B------:R-:W-:Y:S01]  /*0ed0*/  IADD3 R17, PT, PT, R26, R17, RZ ;  /* 0x000000111a117210 */ /* 0x000fe20007ffe0ff */
[----:B------:R-:W-:-:S04]  /*0ee0*/  IMAD.IADD R16, R16, 0x1, -R26 ;  /* 0x0000000110107824 */ /* 0x000fc800078e0a1a */
[----:B------:R-:W-:Y:S01]  /*0ef0*/  FADD R26, R17, -R17 ;  /* 0x80000011111a7221 */ /* 0x000fe20000000000 */
[----:B------:R-:W-:-:S03]  /*0f00*/  ISETP.NE.AND P1, PT, R16, RZ, PT ;  /* 0x000000ff1000720c */ /* 0x000fc60003f25270 */
[----:B------:R-:W-:-:S04]  /*0f10*/  FADD R26, R17, R26 ;  /* 0x0000001a111a7221 */ /* 0x000fc80000000000 */
[----:B------:R-:W-:-:S04]  /*0f20*/  FADD R27, R17, -R26 ;  /* 0x8000001a111b7221 */ /* 0x000fc80000000000 */
[----:B------:R-:W-:-:S04]  /*0f30*/  FFMA.RZ R27, R27, 1, R26 ;  /* 0x3f8000001b1b7823 */ /* 0x000fc8000000c01a */
[----:B------:R-:W0:Y:S02]  /*0f40*/  FRND.TRUNC R26, R27 ;  /* 0x0000001b001a7307 */ /* 0x000e24000020d000 */
[----:B0-----:R-:W-:-:S05]  /*0f50*/  FADD R17, R17, -R26 ;  /* 0x8000001a11117221 */ /* 0x001fca0000000000 */
[----:B------:R-:W-:-:S13]  /*0f60*/  ISETP.NE.AND P0, PT, R17, RZ, PT ;  /* 0x000000ff1100720c */ /* 0x000fda0003f05270 */
[----:B------:R-:W-:Y:S05]  /*0f70*/  @P0 BRA P1, `(.L_x_88) ;  /* 0xfffffffc00d00947 */ /* 0x000fea000083ffff */
.L_x_87:
[----:B------:R-:W-:-:S04]  /*0f80*/  FMUL R17, R17, 1.1920928955078125e-07 ;  /* 0x3400000011117820 */ /* 0x000fc80000400000 */
[----:B------:R-:W-:-:S07]  /*0f90*/  FMUL R17, R22, R17 ;  /* 0x0000001116117220 */ /* 0x000fce0000400000 */
.L_x_84:
[C---:B------:R-:W-:Y:S01]  /*0fa0*/  FSETP.NAN.AND P0, PT, |R17|.reuse, |R17|, PT ;  /* 0x400000111100720b */ /* 0x040fe20003f08200 */
[----:B------:R-:W0:Y:S01]  /*0fb0*/  LDCU.64 UR16, c[0x0][0x3a0] ;  /* 0x00007400ff1077ac */ /* 0x000e220008000a00 */
[----:B------:R-:W-:Y:S02]  /*0fc0*/  LOP3.LUT R16, R17, 0x80000000, R18, 0xb8, !PT ;  /* 0x8000000011107812 */ /* 0x000fe400078eb812 */
[----:B------:R-:W-:Y:S02]  /*0fd0*/  FSETP.NAN.AND P1, PT, |R25|, |R25|, PT ;  /* 0x400000191900720b */ /* 0x000fe40003f28200 */
[----:B------:R-:W-:Y:S02]  /*0fe0*/  FSEL R16, R17, R16, P0 ;  /* 0x0000001011107208 */ /* 0x000fe40000000000 */
[----:B------:R-:W-:Y:S02]  /*0ff0*/  LOP3.LUT R26, R25, 0x80000000, R6, 0xb8, !PT ;  /* 0x80000000191a7812 */ /* 0x000fe400078eb806 */
[----:B------:R-:W-:-:S02]  /*1000*/  FSETP.NEU.AND P0, PT, R16, RZ, PT ;  /* 0x000000ff1000720b */ /* 0x000fc40003f0d000 */
[----:B------:R-:W1:Y:S01]  /*1010*/  LDC.64 R16, c[0x0][0x3c8] ;  /* 0x0000f200ff107b82 */ /* 0x000e620000000a00 */
[----:B------:R-:W-:-:S04]  /*1020*/  FSEL R26, R25, R26, P1 ;  /* 0x0000001a191a7208 */ /* 0x000fc80000800000 */
[----:B------:R-:W-:-:S13]  /*1030*/  FSETP.NEU.OR P0, PT, R26, RZ, P0 ;  /* 0x000000ff1a00720b */ /* 0x000fda000070d400 */
[----:B------:R-:W-:Y:S01]  /*1040*/  @!P0 MOV R27, R3 ;  /* 0x00000003001b8202 */ /* 0x000fe20000000f00 */
[----:B-1----:R-:W-:-:S04]  /*1050*/  @!P0 IMAD R26, R16, UR5, RZ ;  /* 0x00000005101a8c24 */ /* 0x002fc8000f8e02ff */
[----:B------:R-:W-:Y:S02]  /*1060*/  @!P0 IMAD R25, R17, UR4, R26 ;  /* 0x0000000411198c24 */ /* 0x000fe4000f8e021a */
[----:B------:R-:W-:-:S04]  /*1070*/  @!P0 IMAD.MOV.U32 R26, RZ, RZ, R14 ;  /* 0x000000ffff1a8224 */ /* 0x000fc800078e000e */
[----:B------:R-:W-:Y:S02]  /*1080*/  @!P0 IMAD.WIDE.U32 R26, R16, UR4, R26 ;  /* 0x00000004101a8c25 */ /* 0x000fe4000f8e001a */
[----:B------:R-:W1:Y:S02]  /*1090*/  LDC.64 R16, c[0x0][0x3c0] ;  /* 0x0000f000ff107b82 */ /* 0x000e640000000a00 */
[----:B------:R-:W-:Y:S01]  /*10a0*/  @!P0 IMAD.IADD R25, R27, 0x1, R25 ;  /* 0x000000011b198824 */ /* 0x000fe200078e0219 */
[----:B-1----:R-:W-:-:S04]  /*10b0*/  @!P0 LEA R16, P1, R26, R16, 0x2 ;  /* 0x000000101a108211 */ /* 0x002fc800078210ff */
[----:B------:R-:W-:Y:S01]  /*10c0*/  @!P0 LEA.HI.X R17, R26, R17, R25, 0x2, P1 ;  /* 0x000000111a118211 */ /* 0x000fe200008f1419 */
[----:B------:R-:W-:-:S06]  /*10d0*/  IMAD.MOV.U32 R25, RZ, RZ, RZ ;  /* 0x000000ffff197224 */ /* 0x000fcc00078e00ff */
[----:B------:R-:W2:Y:S01]  /*10e0*/  @!P0 LDG.E R25, desc[UR14][R16.64] ;  /* 0x0000000e10198981 */ /* 0x000ea2000c1e1900 */
[----:B------:R-:W-:-:S04]  /*10f0*/  UIADD3 UR4, UP2, UPT, UR4, 0x1, URZ ;  /* 0x0000000104047890 */ /* 0x000fc8000ff5e0ff */
[----:B------:R-:W-:Y:S02]  /*1100*/  UIADD3.X UR5, UPT, UPT, URZ, UR5, URZ, UP2, !UPT ;  /* 0x00000005ff057290 */ /* 0x000fe400097fe4ff */
[----:B0-----:R-:W-:-:S04]  /*1110*/  UISETP.GE.U32.AND UP2, UPT, UR4, UR16, UPT ;  /* 0x000000100400728c */ /* 0x001fc8000bf46070 */
[----:B------:R-:W-:Y:S01]  /*1120*/  UISETP.GE.U32.AND.EX UP2, UPT, UR5, UR17, UPT, UP2 ;  /* 0x000000110500728c */ /* 0x000fe2000bf46120 */
[----:B--2--5:R-:W-:-:S08]  /*1130*/  FFMA R24, R23, R25, R24 ;  /* 0x0000001917187223 */ /* 0x024fd00000000018 */
[----:B------:R-:W-:Y:S05]  /*1140*/  BRA.U !UP2, `(.L_x_89) ;  /* 0xfffffff90a247547 */ /* 0x000fea000b83ffff */
[----:B------:R-:W-:Y:S05]  /*1150*/  BRA.U !UP1, `(.L_x_90) ;  /* 0xfffffff509447547 */ /* 0x000fea000b83ffff */
[----:B------:R-:W-:Y:S05]  /*1160*/  BRA.U !UP0, `(.L_x_91) ;  /* 0xfffffff108b47547 */ /* 0x000fea000b83ffff */
.L_x_76:
[----:B------:R-:W0:Y:S01]  /*1170*/  LDC.64 R8, c[0x0][0x388] ;  /* 0x0000e200ff087b82 */ /* 0x000e220000000a00 */
[----:B------:R-:W1:Y:S01]  /*1180*/  LDCU UR4, c[0x0][0x380] ;  /* 0x00007000ff0477ac */ /* 0x000e620008000800 */
[----:B------:R-:W-:Y:S02]  /*1190*/  SHF.R.S32.HI R5, RZ, 0x1f, R0 ;  /* 0x0000001fff057819 */ /* 0x000fe40000011400 */
[----:B------:R-:W-:Y:S01]  /*11a0*/  MOV R4, R0 ;  /* 0x0000000000047202 */ /* 0x000fe20000000f00 */
[----:B------:R-:W2:Y:S01]  /*11b0*/  LDCU.128 UR16, c[0x0][0x3d0] ;  /* 0x00007a00ff1077ac */ /* 0x000ea20008000c00 */
[----:B------:R-:W-:Y:S01]  /*11c0*/  SHF.R.S32.HI R0, RZ, 0x1f, R2 ;  /* 0x0000001fff007819 */ /* 0x000fe20000011402 */
[----:B-1----:R-:W-:Y:S01]  /*11d0*/  UIMAD UR4, UR12, UR4, URZ ;  /* 0x000000040c0472a4 */ /* 0x002fe2000f8e02ff */
[----:B0-----:R-:W-:-:S05]  /*11e0*/  IMAD R6, R8, UR10, RZ ;  /* 0x0000000a08067c24 */ /* 0x001fca000f8e02ff */
[----:B------:R-:W-:-:S04]  /*11f0*/  IMAD.WIDE.U32 R4, R8, UR4, R4 ;  /* 0x0000000408047c25 */ /* 0x000fc8000f8e0004 */
[----:B------:R-:W-:-:S04]  /*1200*/  IMAD R3, R9, UR4, R6 ;  /* 0x0000000409037c24 */ /* 0x000fc8000f8e0206 */
[----:B------:R-:W-:Y:S02]  /*1210*/  IMAD.IADD R5, R5, 0x1, R3 ;  /* 0x0000000105057824 */ /* 0x000fe400078e0203 */
[----:B--2---:R-:W-:Y:S02]  /*1220*/  IMAD R3, R0, UR18, RZ ;  /* 0x0000001200037c24 */ /* 0x004fe4000f8e02ff */
[----:B------:R-:W-:-:S04]  /*1230*/  IMAD.WIDE.U32 R4, R2, UR18, R4 ;  /* 0x0000001202047c25 */ /* 0x000fc8000f8e0004 */
[----:B------:R-:W-:Y:S01]  /*1240*/  IMAD R3, R2, UR19, R3 ;  /* 0x0000001302037c24 */ /* 0x000fe2000f8e0203 */
[----:B------:R-:W-:-:S03]  /*1250*/  LEA R2, P0, R4, UR16, 0x2 ;  /* 0x0000001004027c11 */ /* 0x000fc6000f8010ff */
[----:B------:R-:W-:-:S05]  /*1260*/  IMAD.IADD R3, R5, 0x1, R3 ;  /* 0x0000000105037824 */ /* 0x000fca00078e0203 */
[----:B------:R-:W-:-:S05]  /*1270*/  LEA.HI.X R3, R4, UR17, R3, 0x2, P0 ;  /* 0x0000001104037c11 */ /* 0x000fca00080f1403 */
[----:B------:R-:W-:Y:S01]  /*1280*/  STG.E desc[UR14][R2.64], R24 ;  /* 0x0000001802007986 */ /* 0x000fe2000c10190e */
[----:B------:R-:W-:Y:S05]  /*1290*/  EXIT ;  /* 0x000000000000794d */ /* 0x000fea0003800000 */
        .weak           $__internal_3_$__cuda_sm20_div_u64
        .type           $__internal_3_$__cuda_sm20_div_u64,@function
        .size           $__internal_3_$__cuda_sm20_div_u64,($__internal_4_$__cuda_sm3x_div_rn_noftz_f32_slowpath - $__internal_3_$__cuda_sm20_div_u64)
$__internal_3_$__cuda_sm20_div_u64:
[----:B------:R-:W0:Y:S01]  /*12a0*/  LDCU.64 UR4, c[0x0][0x380] ;  /* 0x00007000ff0477ac */ /* 0x000e220008000a00 */
[----:B------:R-:W1:Y:S01]  /*12b0*/  LDC.64 R4, c[0x0][0x380] ;  /* 0x0000e000ff047b82 */ /* 0x000e620000000a00 */
[----:B0-----:R-:W0:Y:S08]  /*12c0*/  I2F.U64.RP R10, UR4 ;  /* 0x00000004000a7d12 */ /* 0x001e300008309000 */
[----:B0-----:R-:W0:Y:S02]  /*12d0*/  MUFU.RCP R10, R10 ;  /* 0x0000000a000a7308 */ /* 0x001e240000001000 */
[----:B0-----:R-:W-:-:S06]  /*12e0*/  IADD3 R6, PT, PT, R10, 0x1ffffffe, RZ ;  /* 0x1ffffffe0a067810 */ /* 0x001fcc0007ffe0ff */
[----:B------:R-:W1:Y:S02]  /*12f0*/  F2I.U64.TRUNC R6, R6 ;  /* 0x0000000600067311 */ /* 0x000e64000020d800 */
[----:B-1----:R-:W-:-:S04]  /*1300*/  IMAD.WIDE.U32 R8, R6, R4, RZ ;  /* 0x0000000406087225 */ /* 0x002fc800078e00ff */
[----:B------:R-:W-:Y:S01]  /*1310*/  IMAD R9, R6, R5, R9 ;  /* 0x0000000506097224 */ /* 0x000fe200078e0209 */
[----:B------:R-:W-:-:S03]  /*1320*/  IADD3 R11, P0, PT, RZ, -R8, RZ ;  /* 0x80000008ff0b7210 */ /* 0x000fc60007f1e0ff */
[----:B------:R-:W-:Y:S02]  /*1330*/  IMAD R9, R7, R4, R9 ;  /* 0x0000000407097224 */ /* 0x000fe400078e0209 */
[----:B------:R-:W-:-:S04]  /*1340*/  IMAD.HI.U32 R8, R6, R11, RZ ;  /* 0x0000000b06087227 */ /* 0x000fc800078e00ff */
[----:B------:R-:W-:Y:S02]  /*1350*/  IMAD.X R13, RZ, RZ, ~R9, P0 ;  /* 0x000000ffff0d7224 */ /* 0x000fe400000e0e09 */
[----:B------:R-:W-:Y:S02]  /*1360*/  IMAD.MOV.U32 R9, RZ, RZ, R6 ;  /* 0x000000ffff097224 */ /* 0x000fe400078e0006 */
[-C--:B------:R-:W-:Y:S02]  /*1370*/  IMAD R15, R7, R13.reuse, RZ ;  /* 0x0000000d070f7224 */ /* 0x080fe400078e02ff */
[----:B------:R-:W-:-:S04]  /*1380*/  IMAD.WIDE.U32 R8, P0, R6, R13, R8 ;  /* 0x0000000d06087225 */ /* 0x000fc80007800008 */
[----:B------:R-:W-:-:S04]  /*1390*/  IMAD.HI.U32 R13, R7, R13, RZ ;  /* 0x0000000d070d7227 */ /* 0x000fc800078e00ff */
[----:B------:R-:W-:-:S05]  /*13a0*/  IMAD.HI.U32 R8, P1, R7, R11, R8 ;  /* 0x0000000b07087227 */ /* 0x000fca0007820008 */
[----:B------:R-:W-:Y:S02]  /*13b0*/  IADD3 R9, P2, PT, R15, R8, RZ ;  /* 0x000000080f097210 */ /* 0x000fe40007f5e0ff */
[----:B------:R-:W-:-:S03]  /*13c0*/  IADD3.X R8, PT, PT, R13, R7, RZ, P0, !PT ;  /* 0x000000070d087210 */ /* 0x000fc600007fe4ff */
[----:B------:R-:W-:Y:S01]  /*13d0*/  IMAD.WIDE.U32 R6, R9, R4, RZ ;  /* 0x0000000409067225 */ /* 0x000fe200078e00ff */
[----:B------:R-:W-:-:S03]  /*13e0*/  IADD3.X R11, PT, PT, RZ, RZ, R8, P2, P1 ;  /* 0x000000ffff0b7210 */ /* 0x000fc600017e2408 */
[----:B------:R-:W-:Y:S01]  /*13f0*/  IMAD R7, R9, R5, R7 ;  /* 0x0000000509077224 */ /* 0x000fe200078e0207 */
[----:B------:R-:W-:-:S03]  /*1400*/  IADD3 R13, P0, PT, RZ, -R6, RZ ;  /* 0x80000006ff0d7210 */ /* 0x000fc60007f1e0ff */
[----:B------:R-:W-:Y:S02]  /*1410*/  IMAD R7, R11, R4, R7 ;  /* 0x000000040b077224 */ /* 0x000fe400078e0207 */
[----:B------:R-:W-:-:S04]  /*1420*/  IMAD.HI.U32 R8, R9, R13, RZ ;  /* 0x0000000d09087227 */ /* 0x000fc800078e00ff */
[----:B------:R-:W-:Y:S02]  /*1430*/  IMAD.X R6, RZ, RZ, ~R7, P0 ;  /* 0x000000ffff067224 */ /* 0x000fe400000e0e07 */
[----:B------:R-:W-:Y:S02]  /*1440*/  HFMA2 R7, -RZ, RZ, 0, 0 ;  /* 0x00000000ff077431 */ /* 0x000fe400000001ff */
[----:B------:R-:W-:-:S04]  /*1450*/  IMAD.WIDE.U32 R8, P0, R9, R6, R8 ;  /* 0x0000000609087225 */ /* 0x000fc80007800008 */
[C---:B------:R-:W-:Y:S02]  /*1460*/  IMAD R10, R11.reuse, R6, RZ ;  /* 0x000000060b0a7224 */ /* 0x040fe400078e02ff */
[----:B------:R-:W-:-:S04]  /*1470*/  IMAD.HI.U32 R9, P1, R11, R13, R8 ;  /* 0x0000000d0b097227 */ /* 0x000fc80007820008 */
[----:B------:R-:W-:Y:S01]  /*1480*/  IMAD.HI.U32 R6, R11, R6, RZ ;  /* 0x000000060b067227 */ /* 0x000fe200078e00ff */
[----:B------:R-:W-:-:S03]  /*1490*/  IADD3 R9, P2, PT, R10, R9, RZ ;  /* 0x000000090a097210 */ /* 0x000fc60007f5e0ff */
[----:B------:R-:W-:Y:S02]  /*14a0*/  IMAD.X R11, R6, 0x1, R11, P0 ;  /* 0x00000001060b7824 */ /* 0x000fe400000e060b */
[----:B------:R-:W-:-:S03]  /*14b0*/  IMAD.HI.U32 R6, R9, R2, RZ ;  /* 0x0000000209067227 */ /* 0x000fc600078e00ff */
[----:B------:R-:W-:Y:S01]  /*14c0*/  IADD3.X R11, PT, PT, RZ, RZ, R11, P2, P1 ;  /* 0x000000ffff0b7210 */ /* 0x000fe200017e240b */
[----:B------:R-:W-:-:S04]  /*14d0*/  IMAD.WIDE.U32 R6, R9, R3, R6 ;  /* 0x0000000309067225 */ /* 0x000fc800078e0006 */
[C---:B------:R-:W-:Y:S02]  /*14e0*/  IMAD R9, R11.reuse, R3, RZ ;  /* 0x000000030b097224 */ /* 0x040fe400078e02ff */
[----:B------:R-:W-:-:S04]  /*14f0*/  IMAD.HI.U32 R6, P0, R11, R2, R6 ;  /* 0x000000020b067227 */ /* 0x000fc80007800006 */
[----:B------:R-:W-:Y:S01]  /*1500*/  IMAD.HI.U32 R8, R11, R3, RZ ;  /* 0x000000030b087227 */ /* 0x000fe200078e00ff */
[----:B------:R-:W-:-:S03]  /*1510*/  IADD3 R9, P1, PT, R9, R6, RZ ;  /* 0x0000000609097210 */ /* 0x000fc60007f3e0ff */
[----:B------:R-:W-:Y:S02]  /*1520*/  IMAD.X R8, RZ, RZ, R8, P0 ;  /* 0x000000ffff087224 */ /* 0x000fe400000e0608 */
[----:B------:R-:W-:-:S04]  /*1530*/  IMAD.WIDE.U32 R6, R9, R4, RZ ;  /* 0x0000000409067225 */ /* 0x000fc800078e00ff */
[----:B------:R-:W-:Y:S01]  /*1540*/  IMAD.X R11, RZ, RZ, R8, P1 ;  /* 0x000000ffff0b7224 */ /* 0x000fe200008e0608 */
[----:B------:R-:W-:Y:S01]  /*1550*/  IADD3 R13, P1, PT, -R6, R2, RZ ;  /* 0x00000002060d7210 */ /* 0x000fe20007f3e1ff */
[----:B------:R-:W-:-:S03]  /*1560*/  IMAD R7, R9, R5, R7 ;  /* 0x0000000509077224 */ /* 0x000fc600078e0207 */
[-C--:B------:R-:W-:Y:S01]  /*1570*/  ISETP.GE.U32.AND P0, PT, R13, R4.reuse, PT ;  /* 0x000000040d00720c */ /* 0x080fe20003f06070 */
[----:B------:R-:W-:-:S05]  /*1580*/  IMAD R6, R11, R4, R7 ;  /* 0x000000040b067224 */ /* 0x000fca00078e0207 */
[----:B------:R-:W-:Y:S01]  /*1590*/  IADD3.X R10, PT, PT, ~R6, R3, RZ, P1, !PT ;  /* 0x00000003060a7210 */ /* 0x000fe20000ffe5ff */
[----:B------:R-:W-:Y:S01]  /*15a0*/  VIADD R6, R9, 0x1 ;  /* 0x0000000109067836 */ /* 0x000fe20000000000 */
[----:B------:R-:W-:Y:S02]  /*15b0*/  IADD3 R3, P1, PT, R13, -R4, RZ ;  /* 0x800000040d037210 */ /* 0x000fe40007f3e0ff */
[----:B------:R-:W-:-:S03]  /*15c0*/  ISETP.GE.U32.AND.EX P0, PT, R10, R5, PT, P0 ;  /* 0x000000050a00720c */ /* 0x000fc60003f06100 */
[----:B------:R-:W-:Y:S01]  /*15d0*/  IMAD.X R8, R10, 0x1, ~R5, P1 ;  /* 0x000000010a087824 */ /* 0x000fe200008e0e05 */
[----:B------:R-:W-:Y:S02]  /*15e0*/  SEL R3, R3, R13, P0 ;  /* 0x0000000d03037207 */ /* 0x000fe40000000000 */
[----:B------:R-:W-:Y:S02]  /*15f0*/  SEL R6, R6, R9, P0 ;  /* 0x0000000906067207 */ /* 0x000fe40000000000 */
[----:B------:R-:W-:Y:S02]  /*1600*/  SEL R8, R8, R10, P0 ;  /* 0x0000000a08087207 */ /* 0x000fe40000000000 */
[----:B------:R-:W-:Y:S02]  /*1610*/  ISETP.GE.U32.AND P0, PT, R3, R4, PT ;  /* 0x000000040300720c */ /* 0x000fe40003f06070 */
[----:B------:R-:W-:Y:S01]  /*1620*/  ISETP.NE.U32.AND P1, PT, R4, RZ, PT ;  /* 0x000000ff0400720c */ /* 0x000fe20003f25070 */
[----:B------:R-:W-:Y:S01]  /*1630*/  IMAD.MOV.U32 R4, RZ, RZ, R0 ;  /* 0x000000ffff047224 */ /* 0x000fe200078e0000 */
[----:B------:R-:W-:-:S02]  /*1640*/  IADD3 R3, PT, PT, R6, 0x1, RZ ;  /* 0x0000000106037810 */ /* 0x000fc40007ffe0ff */
[----:B------:R-:W-:Y:S02]  /*1650*/  ISETP.GE.U32.AND.EX P0, PT, R8, R5, PT, P0 ;  /* 0x000000050800720c */ /* 0x000fe40003f06100 */
[----:B------:R-:W-:Y:S01]  /*1660*/  ISETP.NE.AND.EX P1, PT, R5, RZ, PT, P1 ;  /* 0x000000ff0500720c */ /* 0x000fe20003f25310 */
[----:B------:R-:W-:Y:S01]  /*1670*/  IMAD.MOV.U32 R5, RZ, RZ, 0x0 ;  /* 0x00000000ff057424 */ /* 0x000fe200078e00ff */
[----:B------:R-:W-:-:S04]  /*1680*/  SEL R3, R3, R6, P0 ;  /* 0x0000000603037207 */ /* 0x000fc80000000000 */
[----:B------:R-:W-:Y:S01]  /*1690*/  SEL R3, R3, 0xffffffff, P1 ;  /* 0xffffffff03037807 */ /* 0x000fe20000800000 */
[----:B------:R-:W-:Y:S06]  /*16a0*/  RET.REL.NODEC R4 `(_Z11gemm_filtermmmmmiiPKfmS0_mPfmi) ;  /* 0xffffffe804547950 */ /* 0x000fec0003c3ffff */
        .weak           $__internal_4_$__cuda_sm3x_div_rn_noftz_f32_slowpath
        .type           $__internal_4_$__cuda_sm3x_div_rn_noftz_f32_slowpath,@function
        .size           $__internal_4_$__cuda_sm3x_div_rn_noftz_f32_slowpath,(.L_x_134 - $__internal_4_$__cuda_sm3x_div_rn_noftz_f32_slowpath)
$__internal_4_$__cuda_sm3x_div_rn_noftz_f32_slowpath:
[----:B------:R-:W-:Y:S02]  /*16b0*/  SHF.R.U32.HI R15, RZ, 0x17, R4 ;  /* 0x00000017ff0f7819 */ /* 0x000fe40000011604 */
[----:B------:R-:W-:Y:S02]  /*16c0*/  SHF.R.U32.HI R16, RZ, 0x17, R3 ;  /* 0x00000017ff107819 */ /* 0x000fe40000011603 */
[----:B------:R-:W-:Y:S02]  /*16d0*/  LOP3.LUT R15, R15, 0xff, RZ, 0xc0, !PT ;  /* 0x000000ff0f0f7812 */ /* 0x000fe400078ec0ff */
[----:B------:R-:W-:Y:S02]  /*16e0*/  LOP3.LUT R22, R16, 0xff, RZ, 0xc0, !PT ;  /* 0x000000ff10167812 */ /* 0x000fe400078ec0ff */
[----:B------:R-:W-:Y:S02]  /*16f0*/  IADD3 R20, PT, PT, R15, -0x1, RZ ;  /* 0xffffffff0f147810 */ /* 0x000fe40007ffe0ff */
[----:B------:R-:W-:Y:S01]  /*1700*/  MOV R18, R4 ;  /* 0x0000000400127202 */ /* 0x000fe20000000f00 */
[----:B------:R-:W-:Y:S01]  /*1710*/  VIADD R17, R22, 0xffffffff ;  /* 0xffffffff16117836 */ /* 0x000fe20000000000 */
[----:B------:R-:W-:-:S04]  /*1720*/  ISETP.GT.U32.AND P0, PT, R20, 0xfd, PT ;  /* 0x000000fd1400780c */ /* 0x000fc80003f04070 */
[----:B------:R-:W-:-:S13]  /*1730*/  ISETP.GT.U32.OR P0, PT, R17, 0xfd, P0 ;  /* 0x000000fd1100780c */ /* 0x000fda0000704470 */
[----:B------:R-:W-:Y:S01]  /*1740*/  @!P0 IMAD.MOV.U32 R16, RZ, RZ, RZ ;  /* 0x000000ffff108224 */ /* 0x000fe200078e00ff */
        /* <DEDUP_REMOVED lines=19> */
[----:B------:R-:W-:Y:S01]  /*1880*/  @P0 MOV R16, RZ ;  /* 0x000000ff00100202 */ /* 0x000fe20000000f00 */
[----:B------:R-:W-:Y:S02]  /*1890*/  @!P0 IMAD.MOV.U32 R16, RZ, RZ, -0x40 ;  /* 0xffffffc0ff108424 */ /* 0x000fe400078e00ff */
[----:B------:R-:W-:Y:S01]  /*18a0*/  @!P0 FFMA R3, R3, 1.84467440737095516160e+19, RZ ;  /* 0x5f80000003038823 */ /* 0x000fe200000000ff */
[----:B------:R-:W-:Y:S02]  /*18b0*/  @!P1 FFMA R18, R4, 1.84467440737095516160e+19, RZ ;  /* 0x5f80000004129823 */ /* 0x000fe400000000ff */
[----:B------:R-:W-:-:S07]  /*18c0*/  @!P1 IADD3 R16, PT, PT, R16, 0x40, RZ ;  /* 0x0000004010109810 */ /* 0x000fce0007ffe0ff */
.L_x_92:
[----:B------:R-:W-:Y:S02]  /*18d0*/  LEA R17, R15, 0xc0800000, 0x17 ;  /* 0xc08000000f117811 */ /* 0x000fe400078eb8ff */
[----:B------:R-:W-:-:S03]  /*18e0*/  IADD3 R22, PT, PT, R22, -0x7f, RZ ;  /* 0xffffff8116167810 */ /* 0x000fc60007ffe0ff */
[----:B------:R-:W-:Y:S02]  /*18f0*/  IMAD.IADD R21, R18, 0x1, -R17 ;  /* 0x0000000112157824 */ /* 0x000fe400078e0a11 */
[C---:B------:R-:W-:Y:S02]  /*1900*/  IMAD R3, R22.reuse, -0x800000, R3 ;  /* 0xff80000016037824 */ /* 0x040fe400078e0203 */
[----:B------:R0:W1:Y:S01]  /*1910*/  MUFU.RCP R18, R21 ;  /* 0x0000001500127308 */ /* 0x0000620000001000 */
[----:B------:R-:W-:Y:S01]  /*1920*/  FADD.FTZ R20, -R21, -RZ ;  /* 0x800000ff15147221 */ /* 0x000fe20000010100 */
        /* <DEDUP_REMOVED lines=10> */
[----:B------:R-:W-:-:S04]  /*19d0*/  LOP3.LUT R15, R15, 0xff, RZ, 0xc0, !PT ;  /* 0x000000ff0f0f7812 */ /* 0x000fc800078ec0ff */
[----:B------:R-:W-:-:S05]  /*19e0*/  IADD3 R21, PT, PT, R15, R16, RZ ;  /* 0x000000100f157210 */ /* 0x000fca0007ffe0ff */
        /* <DEDUP_REMOVED lines=11> */
[C---:B------:R-:W-:Y:S02]  /*1aa0*/  ISETP.NE.AND P2, PT, R21.reuse, RZ, PT ;  /* 0x000000ff1500720c */ /* 0x040fe40003f45270 */
[----:B------:R-:W-:Y:S02]  /*1ab0*/  ISETP.NE.AND P1, PT, R21, RZ, PT ;  /* 0x000000ff1500720c */ /* 0x000fe40003f25270 */
[----:B------:R-:W-:Y:S01]  /*1ac0*/  LOP3.LUT R16, R15, 0x7fffff, RZ, 0xc0, !PT ;  /* 0x007fffff0f107812 */ /* 0x000fe200078ec0ff */
[CCC-:B------:R-:W-:Y:S01]  /*1ad0*/  FFMA.RP R15, R18.reuse, R20.reuse, R17.reuse ;  /* 0x00000014120f7223 */ /* 0x1c0fe20000008011 */
[----:B------:R-:W-:Y:S01]  /*1ae0*/  FFMA.RM R18, R18, R20, R17 ;  /* 0x0000001412127223 */ /* 0x000fe20000004011 */
[----:B------:R-:W-:Y:S01]  /*1af0*/  IADD3 R17, PT, PT, R21, 0x20, RZ ;  /* 0x0000002015117810 */ /* 0x000fe20007ffe0ff */
[----:B------:R-:W-:Y:S01]  /*1b00*/  IMAD.MOV R20, RZ, RZ, -R21 ;  /* 0x000000ffff147224 */ /* 0x000fe200078e0a15 */
        /* <DEDUP_REMOVED lines=10> */
[----:B------:R-:W-:-:S04]  /*1bb0*/  LOP3.LUT R16, R16, R15, RZ, 0xc0, !PT ;  /* 0x0000000f10107212 */ /* 0x000fc800078ec0ff */
[----:B------:R-:W-:-:S04]  /*1bc0*/  IADD3 R16, PT, PT, R17, R16, RZ ;  /* 0x0000001011107210 */ /* 0x000fc80007ffe0ff */
[----:B------:R-:W-:Y:S01]  /*1bd0*/  LOP3.LUT R3, R16, R3, RZ, 0xfc, !PT ;  /* 0x0000000310037212 */ /* 0x000fe200078efcff */
[----:B------:R-:W-:Y:S06]  /*1be0*/  BRA `(.L_x_99) ;  /* 0x0000000000347947 */ /* 0x000fec0003800000 */
.L_x_98:
[----:B------:R-:W-:-:S04]  /*1bf0*/  LOP3.LUT R3, R3, 0x80000000, RZ, 0xc0, !PT ;  /* 0x8000000003037812 */ /* 0x000fc800078ec0ff */
[----:B------:R-:W-:Y:S01]  /*1c00*/  LOP3.LUT R3, R3, 0x7f800000, RZ, 0xfc, !PT ;  /* 0x7f80000003037812 */ /* 0x000fe200078efcff */
[----:B------:R-:W-:Y:S06]  /*1c10*/  BRA `(.L_x_99) ;  /* 0x0000000000287947 */ /* 0x000fec0003800000 */
.L_x_97:
[----:B------:R-:W-:Y:S01]  /*1c20*/  IMAD R3, R16, 0x800000, R3 ;  /* 0x0080000010037824 */ /* 0x000fe200078e0203 */
[----:B------:R-:W-:Y:S06]  /*1c30*/  BRA `(.L_x_99) ;  /* 0x0000000000207947 */ /* 0x000fec0003800000 */
.L_x_96:
[----:B------:R-:W-:-:S04]  /*1c40*/  LOP3.LUT R3, R18, 0x80000000, R3, 0x48, !PT ;  /* 0x8000000012037812 */ /* 0x000fc800078e4803 */
[----:B------:R-:W-:Y:S01]  /*1c50*/  LOP3.LUT R3, R3, 0x7f800000, RZ, 0xfc, !PT ;  /* 0x7f80000003037812 */ /* 0x000fe200078efcff */
[----:B------:R-:W-:Y:S06]  /*1c60*/  BRA `(.L_x_99) ;  /* 0x0000000000147947 */ /* 0x000fec0003800000 */
.L_x_95:
[----:B------:R-:W-:Y:S01]  /*1c70*/  LOP3.LUT R3, R18, 0x80000000, R3, 0x48, !PT ;  /* 0x8000000012037812 */ /* 0x000fe200078e4803 */
[----:B------:R-:W-:Y:S06]  /*1c80*/  BRA `(.L_x_99) ;  /* 0x00000000000c7947 */ /* 0x000fec0003800000 */
.L_x_94:
[----:B------:R-:W0:Y:S01]  /*1c90*/  MUFU.RSQ R3, -QNAN ;  /* 0xffc0000000037908 */ /* 0x000e220000001400 */
[----:B------:R-:W-:Y:S05]  /*1ca0*/  BRA `(.L_x_99) ;  /* 0x0000000000047947 */ /* 0x000fea0003800000 */
.L_x_93:
[----:B------:R-:W-:-:S07]  /*1cb0*/  FADD.FTZ R3, R3, R4 ;  /* 0x0000000403037221 */ /* 0x000fce0000010000 */
.L_x_99:
[----:B------:R-:W-:-:S04]  /*1cc0*/  HFMA2 R15, -RZ, RZ, 0, 0 ;  /* 0x00000000ff0f7431 */ /* 0x000fc800000001ff */
[----:B0-----:R-:W-:Y:S05]  /*1cd0*/  RET.REL.NODEC R14 `(_Z11gemm_filtermmmmmiiPKfmS0_mPfmi) ;  /* 0xffffffe00ec87950 */ /* 0x001fea0003c3ffff */
.L_x_100:
        /* <DEDUP_REMOVED lines=10> */
.L_x_134:


//--------------------- .text._Z6im2coliPKfiiiiiiiiiiiiiPf --------------------------
	.section	.text._Z6im2coliPKfiiiiiiiiiiiiiPf,"ax",@progbits
	.align	128
        .global         _Z6im2coliPKfiiiiiiiiiiiiiPf
        .type           _Z6im2coliPKfiiiiiiiiiiiiiPf,@function
        .size           _Z6im2coliPKfiiiiiiiiiiiiiPf,(.L_x_140 - _Z6im2coliPKfiiiiiiiiiiiiiPf)
        .other          _Z6im2coliPKfiiiiiiiiiiiiiPf,@"STO_CUDA_ENTRY STV_DEFAULT"
_Z6im2coliPKfiiiiiiiiiiiiiPf:
.text._Z6im2coliPKfiiiiiiiiiiiiiPf:
        /* <DEDUP_REMOVED lines=10> */
[----:B------:R-:W1:Y:S01]  /*00a0*/  LDCU.64 UR6, c[0x0][0x3c8] ;  /* 0x00007900ff0677ac */ /* 0x000e620008000a00 */
[----:B------:R-:W2:Y:S05]  /*00b0*/  LDCU UR5, c[0x0][0x394] ;  /* 0x00007280ff0577ac */ /* 0x000eaa0008000800 */
[----:B------:R-:W3:Y:S08]  /*00c0*/  LDC R0, c[0x0][0x3b8] ;  /* 0x0000ee00ff007b82 */ /* 0x000ef00000000800 */
[----:B------:R-:W4:Y:S01]  /*00d0*/  S2UR UR4, SR_CTAID.Y ;  /* 0x00000000000479c3 */ /* 0x000f220000002600 */
[----:B0-----:R-:W-:-:S07]  /*00e0*/  IABS R5, R13 ;  /* 0x0000000d00057213 */ /* 0x001fce0000000000 */
[----:B------:R-:W4:Y:S01]  /*00f0*/  LDC R15, c[0x0][0x3c0] ;  /* 0x0000f000ff0f7b82 */ /* 0x000f220000000800 */
[----:B------:R-:W0:Y:S01]  /*0100*/  I2F.RP R4, R5 ;  /* 0x0000000500047306 */ /* 0x000e220000209400 */
[----:B---3--:R-:W-:-:S06]  /*0110*/  IABS R10, R0 ;  /* 0x00000000000a7213 */ /* 0x008fcc0000000000 */
[----:B------:R-:W3:Y:S01]  /*0120*/  LDC R14, c[0x0][0x3bc] ;  /* 0x0000ef00ff0e7b82 */ /* 0x000ee20000000800 */
[----:B0-----:R-:W0:Y:S02]  /*0130*/  MUFU.RCP R4, R4 ;  /* 0x0000000400047308 */ /* 0x001e240000001000 */
[----:B0-----:R-:W-:-:S06]  /*0140*/  VIADD R2, R4, 0xffffffe ;  /* 0x0ffffffe04027836 */ /* 0x001fcc0000000000 */
[----:B------:R0:W5:Y:S02]  /*0150*/  F2I.FTZ.U32.TRUNC.NTZ R3, R2 ;  /* 0x0000000200037305 */ /* 0x000164000021f000 */
[----:B0-----:R-:W-:Y:S02]  /*0160*/  IMAD.MOV.U32 R2, RZ, RZ, RZ ;  /* 0x000000ffff027224 */ /* 0x001fe400078e00ff */
[----:B-----5:R-:W-:-:S04]  /*0170*/  IMAD.MOV R6, RZ, RZ, -R3 ;  /* 0x000000ffff067224 */ /* 0x020fc800078e0a03 */
[----:B------:R-:W-:Y:S02]  /*0180*/  IMAD R7, R6, R5, RZ ;  /* 0x0000000506077224 */ /* 0x000fe400078e02ff */
[----:B------:R-:W-:Y:S02]  /*0190*/  IMAD.MOV.U32 R6, RZ, RZ, R9 ;  /* 0x000000ffff067224 */ /* 0x000fe400078e0009 */
[----:B------:R-:W-:-:S04]  /*01a0*/  IMAD.HI.U32 R3, R3, R7, R2 ;  /* 0x0000000703037227 */ /* 0x000fc800078e0002 */
[----:B------:R-:W-:Y:S02]  /*01b0*/  IMAD.MOV.U32 R7, RZ, RZ, R10 ;  /* 0x000000ffff077224 */ /* 0x000fe400078e000a */
[----:B------:R-:W-:Y:S02]  /*01c0*/  IMAD.HI.U32 R9, R3, R6, RZ ;  /* 0x0000000603097227 */ /* 0x000fe400078e00ff */
[----:B------:R-:W0:Y:S02]  /*01d0*/  I2F.RP R4, R7 ;  /* 0x0000000700047306 */ /* 0x000e240000209400 */
[----:B------:R-:W-:-:S04]  /*01e0*/  IMAD.MOV R2, RZ, RZ, -R9 ;  /* 0x000000ffff027224 */ /* 0x000fc800078e0a09 */
[----:B------:R-:W-:-:S05]  /*01f0*/  IMAD R2, R5, R2, R6 ;  /* 0x0000000205027224 */ /* 0x000fca00078e0206 */
[----:B------:R-:W-:Y:S01]  /*0200*/  ISETP.GT.U32.AND P1, PT, R5, R2, PT ;  /* 0x000000020500720c */ /* 0x000fe20003f24070 */
[----:B0-----:R-:W0:-:S12]  /*0210*/  MUFU.RCP R4, R4 ;  /* 0x0000000400047308 */ /* 0x001e180000001000 */
[----:B------:R-:W-:Y:S02]  /*0220*/  @!P1 IMAD.IADD R2, R2, 0x1, -R5 ;  /* 0x0000000102029824 */ /* 0x000fe400078e0a05 */
[----:B------:R-:W-:Y:S01]  /*0230*/  @!P1 VIADD R9, R9, 0x1 ;  /* 0x0000000109099836 */ /* 0x000fe20000000000 */
[----:B------:R-:W-:Y:S02]  /*0240*/  ISETP.NE.AND P1, PT, R13, RZ, PT ;  /* 0x000000ff0d00720c */ /* 0x000fe40003f25270 */
[----:B------:R-:W-:Y:S02]  /*0250*/  ISETP.GE.U32.AND P0, PT, R2, R5, PT ;  /* 0x000000050200720c */ /* 0x000fe40003f06070 */
[----:B------:R-:W-:Y:S01]  /*0260*/  LOP3.LUT R2, R8, R13, RZ, 0x3c, !PT ;  /* 0x0000000d08027212 */ /* 0x000fe200078e3cff */
[----:B0-----:R-:W-:-:S03]  /*0270*/  VIADD R3, R4, 0xffffffe ;  /* 0x0ffffffe04037836 */ /* 0x001fc60000000000 */
[----:B------:R-:W-:-:S03]  /*0280*/  ISETP.GE.AND P2, PT, R2, RZ, PT ;  /* 0x000000ff0200720c */ /* 0x000fc60003f46270 */
[----:B------:R-:W0:Y:S04]  /*0290*/  F2I.FTZ.U32.TRUNC.NTZ R3, R3 ;  /* 0x0000000300037305 */ /* 0x000e28000021f000 */
[----:B------:R-:W-:-:S06]  /*02a0*/  @P0 VIADD R9, R9, 0x1 ;  /* 0x0000000109090836 */ /* 0x000fcc0000000000 */
[----:B------:R-:W-:Y:S01]  /*02b0*/  @!P2 IMAD.MOV R9, RZ, RZ, -R9 ;  /* 0x000000ffff09a224 */ /* 0x000fe200078e0a09 */
[----:B------:R-:W-:Y:S01]  /*02c0*/  @!P1 LOP3.LUT R9, RZ, R13, RZ, 0x33, !PT ;  /* 0x0000000dff099212 */ /* 0x000fe200078e33ff */
[----:B0-----:R-:W-:-:S03]  /*02d0*/  IMAD.MOV R2, RZ, RZ, -R3 ;  /* 0x000000ffff027224 */ /* 0x001fc600078e0a03 */
[----:B------:R-:W-:Y:S01]  /*02e0*/  IABS R4, R9 ;  /* 0x0000000900047213 */ /* 0x000fe20000000000 */
[----:B------:R-:W-:Y:S02]  /*02f0*/  IMAD.MOV R11, RZ, RZ, -R9 ;  /* 0x000000ffff0b7224 */ /* 0x000fe400078e0a09 */
[----:B------:R-:W-:Y:S02]  /*0300*/  IMAD R5, R2, R7, RZ ;  /* 0x0000000702057224 */ /* 0x000fe400078e02ff */
[----:B------:R-:W-:Y:S02]  /*0310*/  IMAD.MOV.U32 R2, RZ, RZ, RZ ;  /* 0x000000ffff027224 */ /* 0x000fe400078e00ff */
[----:B------:R-:W-:Y:S02]  /*0320*/  IMAD R17, R13, R11, R8 ;  /* 0x0000000b0d117224 */ /* 0x000fe400078e0208 */
[----:B------:R-:W-:-:S04]  /*0330*/  IMAD.HI.U32 R2, R3, R5, R2 ;  /* 0x0000000503027227 */ /* 0x000fc800078e0002 */
[----:B----4-:R-:W-:Y:S02]  /*0340*/  IMAD R8, R15, UR4, RZ ;  /* 0x000000040f087c24 */ /* 0x010fe4000f8e02ff */
[----:B------:R-:W-:-:S04]  /*0350*/  IMAD.HI.U32 R10, R2, R4, RZ ;  /* 0x00000004020a7227 */ /* 0x000fc800078e00ff */
[----:B------:R-:W-:-:S04]  /*0360*/  IMAD.MOV R2, RZ, RZ, -R10 ;  /* 0x000000ffff027224 */ /* 0x000fc800078e0a0a */
[C---:B------:R-:W-:Y:S02]  /*0370*/  IMAD R4, R7.reuse, R2, R4 ;  /* 0x0000000207047224 */ /* 0x040fe400078e0204 */
[----:B------:R-:W0:Y:S03]  /*0380*/  LDC.64 R2, c[0x0][0x398] ;  /* 0x0000e600ff027b82 */ /* 0x000e260000000a00 */
[----:B------:R-:W-:-:S13]  /*0390*/  ISETP.GT.U32.AND P1, PT, R7, R4, PT ;  /* 0x000000040700720c */ /* 0x000fda0003f24070 */
[----:B------:R-:W-:Y:S02]  /*03a0*/  @!P1 IMAD.IADD R4, R4, 0x1, -R7 ;  /* 0x0000000104049824 */ /* 0x000fe400078e0a07 */
[----:B------:R-:W-:Y:S01]  /*03b0*/  @!P1 VIADD R10, R10, 0x1 ;  /* 0x000000010a0a9836 */ /* 0x000fe20000000000 */
[----:B------:R-:W-:Y:S02]  /*03c0*/  ISETP.NE.AND P1, PT, R0, RZ, PT ;  /* 0x000000ff0000720c */ /* 0x000fe40003f25270 */
[----:B------:R-:W-:Y:S02]  /*03d0*/  ISETP.GE.U32.AND P0, PT, R4, R7, PT ;  /* 0x000000070400720c */ /* 0x000fe40003f06070 */
[----:B------:R-:W-:Y:S01]  /*03e0*/  LOP3.LUT R4, R9, R0, RZ, 0x3c, !PT ;  /* 0x0000000009047212 */ /* 0x000fe200078e3cff */
[----:B------:R-:W4:Y:S01]  /*03f0*/  LDC.64 R6, c[0x0][0x3a8] ;  /* 0x0000ea00ff067b82 */ /* 0x000f220000000a00 */
[----:B0-----:R-:W-:Y:S02]  /*0400*/  IMAD R12, R3, R2, RZ ;  /* 0x00000002030c7224 */ /* 0x001fe400078e02ff */
[----:B------:R-:W-:-:S02]  /*0410*/  ISETP.GE.AND P2, PT, R4, RZ, PT ;  /* 0x000000ff0400720c */ /* 0x000fc40003f46270 */
[----:B------:R-:W-:-:S03]  /*0420*/  IMAD R12, R12, R13, RZ ;  /* 0x0000000d0c0c7224 */ /* 0x000fc600078e02ff */
[----:B------:R-:W4:Y:S01]  /*0430*/  LDC.64 R4, c[0x0][0x3a0] ;  /* 0x0000e800ff047b82 */ /* 0x000f220000000a00 */
[----:B------:R-:W-:Y:S02]  /*0440*/  IMAD R11, R9, R12, R17 ;  /* 0x0000000c090b7224 */ /* 0x000fe400078e0211 */
[----:B------:R-:W-:Y:S01]  /*0450*/  @P0 VIADD R10, R10, 0x1 ;  /* 0x000000010a0a0836 */ /* 0x000fe20000000000 */
[----:B------:R-:W-:Y:S02]  /*0460*/  ISETP.GE.AND P0, PT, R2, 0x1, PT ;  /* 0x000000010200780c */ /* 0x000fe40003f06270 */
[----:B------:R-:W-:Y:S02]  /*0470*/  SHF.R.S32.HI R15, RZ, 0x1f, R11 ;  /* 0x0000001fff0f7819 */ /* 0x000fe4000001140b */
[----:B------:R-:W-:Y:S01]  /*0480*/  @!P2 IMAD.MOV R10, RZ, RZ, -R10 ;  /* 0x000000ffff0aa224 */ /* 0x000fe200078e0a0a */
[----:B------:R-:W-:Y:S02]  /*0490*/  @!P1 LOP3.LUT R10, RZ, R0, RZ, 0x33, !PT ;  /* 0x00000000ff0a9212 */ /* 0x000fe400078e33ff */
[----:B------:R-:W-:-:S03]  /*04a0*/  IADD3 R12, P1, PT, R8, R11, RZ ;  /* 0x0000000b080c7210 */ /* 0x000fc60007f3e0ff */
[----:B------:R-:W-:Y:S01]  /*04b0*/  IMAD.MOV R16, RZ, RZ, -R10 ;  /* 0x000000ffff107224 */ /* 0x000fe200078e0a0a */
[----:B------:R-:W-:Y:S02]  /*04c0*/  LEA.HI.X.SX32 R15, R8, R15, 0x1, P1 ;  /* 0x0000000f080f7211 */ /* 0x000fe400008f0eff */
[----:B-1----:R-:W-:Y:S01]  /*04d0*/  LEA R22, P1, R12, UR6, 0x2 ;  /* 0x000000060c167c11 */ /* 0x002fe2000f8210ff */
[----:B------:R-:W-:-:S03]  /*04e0*/  IMAD R0, R0, R16, R9 ;  /* 0x0000001000007224 */ /* 0x000fc600078e0209 */
[----:B------:R-:W-:Y:S01]  /*04f0*/  LEA.HI.X R23, R12, UR7, R15, 0x2, P1 ;  /* 0x000000070c177c11 */ /* 0x000fe200088f140f */
[----:B----4-:R-:W-:Y:S02]  /*0500*/  IMAD R11, R10, R6, -R5 ;  /* 0x000000060a0b7224 */ /* 0x010fe400078e0a05 */
[----:B------:R-:W-:Y:S02]  /*0510*/  IMAD R4, R0, R7, -R4 ;  /* 0x0000000700047224 */ /* 0x000fe400078e0a04 */
[----:B---3--:R-:W-:Y:S02]  /*0520*/  IMAD R7, R14, UR4, RZ ;  /* 0x000000040e077c24 */ /* 0x008fe4000f8e02ff */
[----:B--2---:R-:W-:Y:S01]  /*0530*/  IMAD R0, R11, UR5, R4 ;  /* 0x000000050b007c24 */ /* 0x004fe2000f8e0204 */
[----:B------:R-:W-:Y:S06]  /*0540*/  @!P0 EXIT ;  /* 0x000000000000894d */ /* 0x000fec0003800000 */
[----:B------:R-:W-:Y:S01]  /*0550*/  ISETP.GE.AND P0, PT, R3, 0x1, PT ;  /* 0x000000010300780c */ /* 0x000fe20003f06270 */
[----:B------:R-:W-:-:S12]  /*0560*/  IMAD R0, R0, R13, R17 ;  /* 0x0000000d00007224 */ /* 0x000fd800078e0211 */
[----:B------:R-:W-:Y:S05]  /*0570*/  @!P0 EXIT ;  /* 0x000000000000894d */ /* 0x000fea0003800000 */
[----:B------:R-:W-:Y:S01]  /*0580*/  SHF.R.S32.HI R2, RZ, 0x1f, R0 ;  /* 0x0000001fff027819 */ /* 0x000fe20000011400 */
[----:B------:R-:W-:Y:S01]  /*0590*/  IMAD R13, R13, UR5, RZ ;  /* 0x000000050d0d7c24 */ /* 0x000fe2000f8e02ff */
[C---:B------:R-:W-:Y:S01]  /*05a0*/  IADD3 R9, P0, PT, R7.reuse, R0, RZ ;  /* 0x0000000007097210 */ /* 0x040fe20007f1e0ff */
[----:B------:R-:W0:Y:S03]  /*05b0*/  LDCU.64 UR8, c[0x0][0x358] ;  /* 0x00006b00ff0877ac */ /* 0x000e260008000a00 */
[----:B------:R-:W-:Y:S01]  /*05c0*/  LEA.HI.X.SX32 R7, R7, R2, 0x1, P0 ;  /* 0x0000000207077211 */ /* 0x000fe200000f0eff */
[----:B------:R-:W-:-:S08]  /*05d0*/  UMOV UR4, URZ ;  /* 0x000000ff00047c82 */ /* 0x000fd00008000000 */
.L_x_110:
[----:B-1----:R-:W1:Y:S01]  /*05e0*/  LDCU UR5, c[0x0][0x39c] ;  /* 0x00007380ff0577ac */ /* 0x002e620008000800 */
[----:B------:R-:W-:Y:S02]  /*05f0*/  VIADD R0, R11, UR4 ;  /* 0x000000040b007c36 */ /* 0x000fe40008000000 */
[----:B----4-:R-:W-:Y:S01]  /*0600*/  IMAD.MOV.U32 R2, RZ, RZ, RZ ;  /* 0x000000ffff027224 */ /* 0x010fe200078e00ff */
[----:B--2---:R-:W2:Y:S01]  /*0610*/  LDCU UR6, c[0x0][0x394] ;  /* 0x00007280ff0677ac */ /* 0x004ea20008000800 */
[----:B-1----:R-:W-:Y:S01]  /*0620*/  UISETP.GE.U32.AND UP0, UPT, UR5, 0x8, UPT ;  /* 0x000000080500788c */ /* 0x002fe2000bf06070 */
[----:B--2---:R-:W-:-:S04]  /*0630*/  IMAD.U32 R5, RZ, RZ, UR6 ;  /* 0x00000006ff057e24 */ /* 0x004fc8000f8e00ff */
[----:B------:R-:W-:-:S04]  /*0640*/  IMAD R3, R5, UR4, RZ ;  /* 0x0000000405037c24 */ /* 0x000fc8000f8e02ff */
[----:B---3--:R-:W-:Y:S05]  /*0650*/  BRA.U !UP0, `(.L_x_101) ;  /* 0x00000009084c7547 */ /* 0x008fea000b800000 */
[----:B------:R-:W1:Y:S01]  /*0660*/  LDC R5, c[0x0][0x3b0] ;  /* 0x0000ec00ff057b82 */ /* 0x000e620000000800 */
[----:B------:R-:W2:Y:S01]  /*0670*/  LDCU UR6, c[0x0][0x390] ;  /* 0x00007200ff0677ac */ /* 0x000ea20008000800 */
[C---:B------:R-:W-:Y:S02]  /*0680*/  VIADD R20, R3.reuse, 0x7 ;  /* 0x0000000703147836 */ /* 0x040fe40000000000 */
[C---:B------:R-:W-:Y:S01]  /*0690*/  VIADD R18, R3.reuse, 0x6 ;  /* 0x0000000603127836 */ /* 0x040fe20000000000 */
[----:B------:R-:W3:Y:S01]  /*06a0*/  LDCU UR5, c[0x0][0x39c] ;  /* 0x00007380ff0577ac */ /* 0x000ee20008000800 */
[C---:B------:R-:W-:Y:S02]  /*06b0*/  VIADD R6, R3.reuse, 0x5 ;  /* 0x0000000503067836 */ /* 0x040fe40000000000 */
[C---:B------:R-:W-:Y:S02]  /*06c0*/  VIADD R8, R3.reuse, 0x4 ;  /* 0x0000000403087836 */ /* 0x040fe40000000000 */
[----:B------:R-:W-:-:S02]  /*06d0*/  VIADD R10, R3, 0x3 ;  /* 0x00000003030a7836 */ /* 0x000fc40000000000 */
[----:B------:R-:W-:Y:S02]  /*06e0*/  VIADD R12, R3, 0x2 ;  /* 0x00000002030c7836 */ /* 0x000fe40000000000 */
[----:B------:R-:W-:Y:S02]  /*06f0*/  IMAD.MOV.U32 R24, RZ, RZ, R22 ;  /* 0x000000ffff187224 */ /* 0x000fe400078e0016 */
[----:B------:R-:W-:Y:S02]  /*0700*/  IMAD.MOV.U32 R19, RZ, RZ, R23 ;  /* 0x000000ffff137224 */ /* 0x000fe400078e0017 */
[----:B------:R-:W-:Y:S01]  /*0710*/  VIADD R2, R4, 0x3 ;  /* 0x0000000304027836 */ /* 0x000fe20000000000 */
[----:B--2---:R-:W-:Y:S01]  /*0720*/  ISETP.GE.AND P1, PT, R0, UR6, PT ;  /* 0x0000000600007c0c */ /* 0x004fe2000bf26270 */
[----:B------:R-:W-:Y:S01]  /*0730*/  IMAD R0, R13, UR4, RZ ;  /* 0x000000040d007c24 */ /* 0x000fe2000f8e02ff */
[----:B---3--:R-:W-:Y:S01]  /*0740*/  ULOP3.LUT UR5, UR5, 0x7ffffff8, URZ, 0xc0, !UPT ;  /* 0x7ffffff805057892 */ /* 0x008fe2000f8ec0ff */
[----:B-1----:R-:W-:-:S02]  /*0750*/  IMAD R20, R20, R5, RZ ;  /* 0x0000000514147224 */ /* 0x002fc400078e02ff */
[-C--:B------:R-:W-:Y:S01]  /*0760*/  IMAD R18, R18, R5.reuse, RZ ;  /* 0x0000000512127224 */ /* 0x080fe200078e02ff */
[----:B------:R-:W-:Y:S01]  /*0770*/  UIADD3 UR5, UPT, UPT, -UR5, URZ, URZ ;  /* 0x000000ff05057290 */ /* 0x000fe2000fffe1ff */
[-C--:B------:R-:W-:Y:S02]  /*0780*/  IMAD R6, R6, R5.reuse, RZ ;  /* 0x0000000506067224 */ /* 0x080fe400078e02ff */
[-C--:B------:R-:W-:Y:S02]  /*0790*/  IMAD R8, R8, R5.reuse, RZ ;  /* 0x0000000508087224 */ /* 0x080fe400078e02ff */
[-C--:B------:R-:W-:Y:S02]  /*07a0*/  IMAD R10, R10, R5.reuse, RZ ;  /* 0x000000050a0a7224 */ /* 0x080fe400078e02ff */
[-C--:B------:R-:W-:Y:S02]  /*07b0*/  IMAD R12, R12, R5.reuse, RZ ;  /* 0x000000050c0c7224 */ /* 0x080fe400078e02ff */
[----:B------:R-:W-:-:S07]  /*07c0*/  IMAD R14, R3, R5, R5 ;  /* 0x00000005030e7224 */ /* 0x000fce00078e0205 */
.L_x_102:
[----:B-1----:R-:W1:Y:S01]  /*07d0*/  LDC R5, c[0x0][0x394] ;  /* 0x0000e500ff057b82 */ /* 0x002e620000000800 */
[----:B------:R-:W-:Y:S02]  /*07e0*/  VIADD R16, R2, 0xfffffffd ;  /* 0xfffffffd02107836 */ /* 0x000fe40000000000 */
[----:B------:R-:W-:-:S03]  /*07f0*/  VIADD R15, R11, UR4 ;  /* 0x000000040b0f7c36 */ /* 0x000fc60008000000 */
[----:B-1----:R-:W-:Y:S02]  /*0800*/  ISETP.GE.OR P0, PT, R16, R5, P1 ;  /* 0x000000051000720c */ /* 0x002fe40000f06670 */
[----:B------:R-:W-:-:S04]  /*0810*/  LOP3.LUT R16, R15, R16, RZ, 0xfc, !PT ;  /* 0x000000100f107212 */ /* 0x000fc800078efcff */
[----:B------:R-:W-:-:S13]  /*0820*/  ISETP.LT.OR P0, PT, R16, RZ, P0 ;  /* 0x000000ff1000720c */ /* 0x000fda0000701670 */
[----:B------:R-:W1:Y:S01]  /*0830*/  @!P0 LDC.64 R16, c[0x0][0x388] ;  /* 0x0000e200ff108b82 */ /* 0x000e620000000a00 */
[----:B------:R-:W-:-:S04]  /*0840*/  @!P0 IADD3 R21, P2, PT, R0, R9, RZ ;  /* 0x0000000900158210 */ /* 0x000fc80007f5e0ff */
[----:B------:R-:W-:Y:S02]  /*0850*/  @!P0 LEA.HI.X.SX32 R26, R0, R7, 0x1, P2 ;  /* 0x00000007001a8211 */ /* 0x000fe400010f0eff */
[----:B-1----:R-:W-:-:S04]  /*0860*/  @!P0 LEA R22, P2, R21, R16, 0x2 ;  /* 0x0000001015168211 */ /* 0x002fc800078410ff */
[----:B------:R-:W-:Y:S01]  /*0870*/  @!P0 LEA.HI.X R23, R21, R17, R26, 0x2, P2 ;  /* 0x0000001115178211 */ /* 0x000fe200010f141a */
[----:B------:R-:W-:-:S06]  /*0880*/  IMAD.MOV.U32 R21, RZ, RZ, RZ ;  /* 0x000000ffff157224 */ /* 0x000fcc00078e00ff */
[----:B0-----:R0:W2:Y:S01]  /*0890*/  @!P0 LDG.E R21, desc[UR8][R22.64] ;  /* 0x0000000816158981 */ /* 0x0010a2000c1e1900 */
[----:B------:R-:W-:Y:S02]  /*08a0*/  VIADD R16, R2, 0xfffffffe ;  /* 0xfffffffe02107836 */ /* 0x000fe40000000000 */
[----:B------:R-:W-:-:S03]  /*08b0*/  IMAD.MOV.U32 R29, RZ, RZ, RZ ;  /* 0x000000ffff1d7224 */ /* 0x000fc600078e00ff */
[----:B------:R-:W-:Y:S02]  /*08c0*/  ISETP.GE.OR P0, PT, R16, R5, P1 ;  /* 0x000000051000720c */ /* 0x000fe40000f06670 */
[----:B------:R-:W-:Y:S01]  /*08d0*/  LOP3.LUT R16, R15, R16, RZ, 0xfc, !PT ;  /* 0x000000100f107212 */ /* 0x000fe200078efcff */
[----:B0-----:R-:W-:-:S03]  /*08e0*/  IMAD.MOV.U32 R22, RZ, RZ, R24 ;  /* 0x000000ffff167224 */ /* 0x001fc600078e0018 */
[----:B------:R-:W-:Y:S01]  /*08f0*/  ISETP.LT.OR P0, PT, R16, RZ, P0 ;  /* 0x000000ff1000720c */ /* 0x000fe20000701670 */
[----:B------:R-:W-:Y:S02]  /*0900*/  IMAD.MOV.U32 R23, RZ, RZ, R19 ;  /* 0x000000ffff177224 */ /* 0x000fe400078e0013 */
[----:B------:R-:W0:Y:S10]  /*0910*/  LDC R19, c[0x0][0x3b0] ;  /* 0x0000ec00ff137b82 */ /* 0x000e340000000800 */
[----:B------:R-:W1:Y:S01]  /*0920*/  @!P0 LDC.64 R16, c[0x0][0x388] ;  /* 0x0000e200ff108b82 */ /* 0x000e620000000a00 */
[----:B------:R-:W-:-:S04]  /*0930*/  @!P0 IADD3 R25, P2, PT, R14, R9, RZ ;  /* 0x000000090e198210 */ /* 0x000fc80007f5e0ff */
[----:B------:R-:W-:Y:S02]  /*0940*/  @!P0 LEA.HI.X.SX32 R28, R14, R7, 0x1, P2 ;  /* 0x000000070e1c8211 */ /* 0x000fe400010f0eff */
[----:B-1----:R-:W-:-:S04]  /*0950*/  @!P0 LEA R26, P2, R25, R16, 0x2 ;  /* 0x00000010191a8211 */ /* 0x002fc800078410ff */
[----:B------:R-:W-:Y:S01]  /*0960*/  @!P0 LEA.HI.X R27, R25, R17, R28, 0x2, P2 ;  /* 0x00000011191b8211 */ /* 0x000fe200010f141c */
[----:B------:R-:W-:Y:S01]  /*0970*/  VIADD R16, R2, 0xffffffff ;  /* 0xffffffff02107836 */ /* 0x000fe20000000000 */
[----:B--2---:R1:W-:Y:S04]  /*0980*/  STG.E desc[UR8][R22.64], R21 ;  /* 0x0000001516007986 */ /* 0x0043e8000c101908 */
[----:B------:R0:W2:Y:S01]  /*0990*/  @!P0 LDG.E R29, desc[UR8][R26.64] ;  /* 0x000000081a1d8981 */ /* 0x0000a2000c1e1900 */
[----:B------:R-:W-:Y:S02]  /*09a0*/  ISETP.GE.OR P0, PT, R16, R5, P1 ;  /* 0x000000051000720c */ /* 0x000fe40000f06670 */
[----:B------:R-:W-:-:S04]  /*09b0*/  LOP3.LUT R16, R15, R16, RZ, 0xfc, !PT ;  /* 0x000000100f107212 */ /* 0x000fc800078efcff */
[----:B------:R-:W-:Y:S01]  /*09c0*/  ISETP.LT.OR P0, PT, R16, RZ, P0 ;  /* 0x000000ff1000720c */ /* 0x000fe20000701670 */
[----:B-1----:R-:W-:Y:S02]  /*09d0*/  IMAD.MOV.U32 R21, RZ, RZ, RZ ;  /* 0x000000ffff157224 */ /* 0x002fe400078e00ff */
[----:B0-----:R-:W-:-:S10]  /*09e0*/  IMAD.WIDE R26, R19, 0x4, R22 ;  /* 0x00000004131a7825 */ /* 0x001fd400078e0216 */
[----:B------:R-:W0:Y:S01]  /*09f0*/  @!P0 LDC.64 R16, c[0x0][0x388] ;  /* 0x0000e200ff108b82 */ /* 0x000e220000000a00 */
[----:B------:R-:W-:-:S04]  /*0a00*/  @!P0 IADD3 R25, P2, PT, R12, R9, RZ ;  /* 0x000000090c198210 */ /* 0x000fc80007f5e0ff */
[----:B0-----:R-:W-:Y:S02]  /*0a10*/  @!P0 LEA R24, P3, R25, R16, 0x2 ;  /* 0x0000001019188211 */ /* 0x001fe400078610ff */
[----:B------:R-:W-:-:S04]  /*0a20*/  @!P0 LEA.HI.X.SX32 R16, R12, R7, 0x1, P2 ;  /* 0x000000070c108211 */ /* 0x000fc800010f0eff */
[----:B------:R-:W-:Y:S01]  /*0a30*/  @!P0 LEA.HI.X R25, R25, R17, R16, 0x2, P3 ;  /* 0x0000001119198211 */ /* 0x000fe200018f1410 */
[----:B--2---:R-:W-:Y:S04]  /*0a40*/  STG.E desc[UR8][R26.64], R29 ;  /* 0x0000001d1a007986 */ /* 0x004fe8000c101908 */
[----:B------:R0:W2:Y:S01]  /*0a50*/  @!P0 LDG.E R21, desc[UR8][R24.64] ;  /* 0x0000000818158981 */ /* 0x0000a2000c1e1900 */
[----:B------:R-:W-:Y:S02]  /*0a60*/  LOP3.LUT R16, R15, R2, RZ, 0xfc, !PT ;  /* 0x000000020f107212 */ /* 0x000fe400078efcff */
[----:B------:R-:W-:-:S04]  /*0a70*/  ISETP.GE.OR P0, PT, R2, R5, P1 ;  /* 0x000000050200720c */ /* 0x000fc80000f06670 */
[----:B------:R-:W-:Y:S01]  /*0a80*/  ISETP.LT.OR P0, PT, R16, RZ, P0 ;  /* 0x000000ff1000720c */ /* 0x000fe20000701670 */
[----:B0-----:R-:W-:-:S12]  /*0a90*/  IMAD.WIDE R24, R19, 0x4, R26 ;  /* 0x0000000413187825 */ /* 0x001fd800078e021a */
[----:B------:R-:W0:Y:S01]  /*0aa0*/  @!P0 LDC.64 R16, c[0x0][0x388] ;  /* 0x0000e200ff108b82 */ /* 0x000e220000000a00 */
[----:B--2---:R1:W-:Y:S02]  /*0ab0*/  STG.E desc[UR8][R24.64], R21 ;  /* 0x0000001518007986 */ /* 0x0043e4000c101908 */
[----:B-1----:R-:W-:-:S04]  /*0ac0*/  @!P0 IADD3 R21, P2, PT, R10, R9, RZ ;  /* 0x000000090a158210 */ /* 0x002fc80007f5e0ff */
[----:B0-----:R-:W-:Y:S02]  /*0ad0*/  @!P0 LEA R28, P3, R21, R16, 0x2 ;  /* 0x00000010151c8211 */ /* 0x001fe400078610ff */
[----:B------:R-:W-:-:S04]  /*0ae0*/  @!P0 LEA.HI.X.SX32 R16, R10, R7, 0x1, P2 ;  /* 0x000000070a108211 */ /* 0x000fc800010f0eff */
[----:B------:R-:W-:Y:S01]  /*0af0*/  @!P0 LEA.HI.X R29, R21, R17, R16, 0x2, P3 ;  /* 0x00000011151d8211 */ /* 0x000fe200018f1410 */
[----:B------:R-:W-:-:S06]  /*0b00*/  IMAD.MOV.U32 R21, RZ, RZ, RZ ;  /* 0x000000ffff157224 */ /* 0x000fcc00078e00ff */
[----:B------:R-:W2:Y:S01]  /*0b10*/  @!P0 LDG.E R21, desc[UR8][R28.64] ;  /* 0x000000081c158981 */ /* 0x000ea2000c1e1900 */
[----:B------:R-:W-:Y:S02]  /*0b20*/  VIADD R16, R2, 0x1 ;  /* 0x0000000102107836 */ /* 0x000fe40000000000 */
[----:B------:R-:W-:-:S03]  /*0b30*/  IMAD.WIDE R24, R19, 0x4, R24 ;  /* 0x0000000413187825 */ /* 0x000fc600078e0218 */
[----:B------:R-:W-:Y:S02]  /*0b40*/  ISETP.GE.OR P0, PT, R16, R5, P1 ;  /* 0x000000051000720c */ /* 0x000fe40000f06670 */
[----:B------:R-:W-:-:S04]  /*0b50*/  LOP3.LUT R16, R15, R16, RZ, 0xfc, !PT ;  /* 0x000000100f107212 */ /* 0x000fc800078efcff */
[----:B------:R-:W-:-:S13]  /*0b60*/  ISETP.LT.OR P0, PT, R16, RZ, P0 ;  /* 0x000000ff1000720c */ /* 0x000fda0000701670 */
[----:B------:R-:W0:Y:S01]  /*0b70*/  @!P0 LDC.64 R16, c[0x0][0x388] ;  /* 0x0000e200ff108b82 */ /* 0x000e220000000a00 */
[----:B------:R-:W-:-:S04]  /*0b80*/  @!P0 IADD3 R27, P2, PT, R8, R9, RZ ;  /* 0x00000009081b8210 */ /* 0x000fc80007f5e0ff */
[----:B0-----:R-:W-:Y:S02]  /*0b90*/  @!P0 LEA R26, P3, R27, R16, 0x2 ;  /* 0x000000101b1a8211 */ /* 0x001fe400078610ff */
[----:B------:R-:W-:-:S04]  /*0ba0*/  @!P0 LEA.HI.X.SX32 R16, R8, R7, 0x1, P2 ;  /* 0x0000000708108211 */ /* 0x000fc800010f0eff */
[----:B------:R-:W-:Y:S01]  /*0bb0*/  @!P0 LEA.HI.X R27, R27, R17, R16, 0x2, P3 ;  /* 0x000000111b1b8211 */ /* 0x000fe200018f1410 */
[----:B--2---:R0:W-:Y:S02]  /*0bc0*/  STG.E desc[UR8][R24.64], R21 ;  /* 0x0000001518007986 */ /* 0x0041e4000c101908 */
[----:B0-----:R-:W-:-:S06]  /*0bd0*/  IMAD.MOV.U32 R21, RZ, RZ, RZ ;  /* 0x000000ffff157224 */ /* 0x001fcc00078e00ff */
[----:B------:R0:W2:Y:S01]  /*0be0*/  @!P0 LDG.E R21, desc[UR8][R26.64] ;  /* 0x000000081a158981 */ /* 0x0000a2000c1e1900 */
[----:B------:R-:W-:Y:S02]  /*0bf0*/  VIADD R16, R2, 0x2 ;  /* 0x0000000202107836 */ /* 0x000fe40000000000 */
[----:B------:R-:W-:-:S03]  /*0c00*/  IMAD.WIDE R24, R19, 0x4, R24 ;  /* 0x0000000413187825 */ /* 0x000fc600078e0218 */
[----:B------:R-:W-:Y:S02]  /*0c10*/  ISETP.GE.OR P0, PT, R16, R5, P1 ;  /* 0x000000051000720c */ /* 0x000fe40000f06670 */
[----:B------:R-:W-:Y:S01]  /*0c20*/  LOP3.LUT R16, R15, R16, RZ, 0xfc, !PT ;  /* 0x000000100f107212 */ /* 0x000fe200078efcff */
[----:B0-----:R-:W-:-:S03]  /*0c30*/  IMAD.MOV.U32 R27, RZ, RZ, RZ ;  /* 0x000000ffff1b7224 */ /* 0x001fc600078e00ff */
[----:B------:R-:W-:-:S13]  /*0c40*/  ISETP.LT.OR P0, PT, R16, RZ, P0 ;  /* 0x000000ff1000720c */ /* 0x000fda0000701670 */
[----:B------:R-:W0:Y:S01]  /*0c50*/  @!P0 LDC.64 R16, c[0x0][0x388] ;  /* 0x0000e200ff108b82 */ /* 0x000e220000000a00 */
[----:B------:R-:W-:-:S04]  /*0c60*/  @!P0 IADD3 R29, P2, PT, R6, R9, RZ ;  /* 0x00000009061d8210 */ /* 0x000fc80007f5e0ff */
[----:B0-----:R-:W-:Y:S02]  /*0c70*/  @!P0 LEA R28, P3, R29, R16, 0x2 ;  /* 0x000000101d1c8211 */ /* 0x001fe400078610ff */
[----:B------:R-:W-:-:S04]  /*0c80*/  @!P0 LEA.HI.X.SX32 R16, R6, R7, 0x1, P2 ;  /* 0x0000000706108211 */ /* 0x000fc800010f0eff */
[----:B------:R-:W-:Y:S01]  /*0c90*/  @!P0 LEA.HI.X R29, R29, R17, R16, 0x2, P3 ;  /* 0x000000111d1d8211 */ /* 0x000fe200018f1410 */
[----:B--2---:R0:W-:Y:S04]  /*0ca0*/  STG.E desc[UR8][R24.64], R21 ;  /* 0x0000001518007986 */ /* 0x0041e8000c101908 */
[----:B------:R-:W2:Y:S01]  /*0cb0*/  @!P0 LDG.E R27, desc[UR8][R28.64] ;  /* 0x000000081c1b8981 */ /* 0x000ea2000c1e1900 */
[----:B------:R-:W-:-:S05]  /*0cc0*/  VIADD R16, R2, 0x3 ;  /* 0x0000000302107836 */ /* 0x000fca0000000000 */
[----:B------:R-:W-:Y:S02]  /*0cd0*/  ISETP.GE.OR P0, PT, R16, R5, P1 ;  /* 0x000000051000720c */ /* 0x000fe40000f06670 */
[----:B------:R-:W-:Y:S01]  /*0ce0*/  LOP3.LUT R16, R15, R16, RZ, 0xfc, !PT ;  /* 0x000000100f107212 */ /* 0x000fe200078efcff */
[----:B0-----:R-:W-:-:S03]  /*0cf0*/  IMAD.WIDE R24, R19, 0x4, R24 ;  /* 0x0000000413187825 */ /* 0x001fc600078e0218 */
[----:B------:R-:W-:-:S13]  /*0d00*/  ISETP.LT.OR P0, PT, R16, RZ, P0 ;  /* 0x000000ff1000720c */ /* 0x000fda0000701670 */
[----:B------:R-:W0:Y:S01]  /*0d10*/  @!P0 LDC.64 R16, c[0x0][0x388] ;  /* 0x0000e200ff108b82 */ /* 0x000e220000000a00 */
[----:B------:R-:W-:-:S04]  /*0d20*/  @!P0 IADD3 R21, P2, PT, R18, R9, RZ ;  /* 0x0000000912158210 */ /* 0x000fc80007f5e0ff */
[C---:B0-----:R-:W-:Y:S02]  /*0d30*/  @!P0 LEA R26, P3, R21.reuse, R16, 0x2 ;  /* 0x00000010151a8211 */ /* 0x041fe400078610ff */
[----:B------:R-:W-:Y:S01]  /*0d40*/  @!P0 LEA.HI.X.SX32 R16, R18, R7, 0x1, P2 ;  /* 0x0000000712108211 */ /* 0x000fe200010f0eff */
[----:B--2---:R0:W-:Y:S03]  /*0d50*/  STG.E desc[UR8][R24.64], R27 ;  /* 0x0000001b18007986 */ /* 0x0041e6000c101908 */
[----:B0-----:R-:W-:Y:S01]  /*0d60*/  @!P0 LEA.HI.X R27, R21, R17, R16, 0x2, P3 ;  /* 0x00000011151b8211 */ /* 0x001fe200018f1410 */
[----:B------:R-:W-:-:S06]  /*0d70*/  IMAD.MOV.U32 R21, RZ, RZ, RZ ;  /* 0x000000ffff157224 */ /* 0x000fcc00078e00ff */
[----:B------:R-:W2:Y:S01]  /*0d80*/  @!P0 LDG.E R21, desc[UR8][R26.64] ;  /* 0x000000081a158981 */ /* 0x000ea2000c1e1900 */
[----:B------:R-:W-:Y:S02]  /*0d90*/  VIADD R16, R2, 0x4 ;  /* 0x0000000402107836 */ /* 0x000fe40000000000 */
[----:B------:R-:W-:-:S03]  /*0da0*/  IMAD.WIDE R24, R19, 0x4, R24 ;  /* 0x0000000413187825 */ /* 0x000fc600078e0218 */
[----:B------:R-:W-:Y:S02]  /*0db0*/  LOP3.LUT R15, R15, R16, RZ, 0xfc, !PT ;  /* 0x000000100f0f7212 */ /* 0x000fe400078efcff */
[----:B------:R-:W-:-:S04]  /*0dc0*/  ISETP.GE.OR P0, PT, R16, R5, P1 ;  /* 0x000000051000720c */ /* 0x000fc80000f06670 */
[----:B------:R-:W-:-:S13]  /*0dd0*/  ISETP.LT.OR P0, PT, R15, RZ, P0 ;  /* 0x000000ff0f00720c */ /* 0x000fda0000701670 */
[----:B------:R-:W0:Y:S01]  /*0de0*/  @!P0 LDC.64 R16, c[0x0][0x388] ;  /* 0x0000e200ff108b82 */ /* 0x000e220000000a00 */
[----:B------:R-:W-:-:S04]  /*0df0*/  @!P0 IADD3 R15, P2, PT, R20, R9, RZ ;  /* 0x00000009140f8210 */ /* 0x000fc80007f5e0ff */
[----:B------:R-:W-:Y:S02]  /*0e00*/  @!P0 LEA.HI.X.SX32 R28, R20, R7, 0x1, P2 ;  /* 0x00000007141c8211 */ /* 0x000fe400010f0eff */
[----:B0-----:R-:W-:-:S04]  /*0e10*/  @!P0 LEA R16, P3, R15, R16, 0x2 ;  /* 0x000000100f108211 */ /* 0x001fc800078610ff */
[----:B------:R-:W-:Y:S01]  /*0e20*/  @!P0 LEA.HI.X R17, R15, R17, R28, 0x2, P3 ;  /* 0x000000110f118211 */ /* 0x000fe200018f141c */
[----:B------:R-:W-:Y:S01]  /*0e30*/  IMAD.MOV.U32 R15, RZ, RZ, RZ ;  /* 0x000000ffff0f7224 */ /* 0x000fe200078e00ff */
[----:B--2---:R0:W-:Y:S05]  /*0e40*/  STG.E desc[UR8][R24.64], R21 ;  /* 0x0000001518007986 */ /* 0x0041ea000c101908 */
[----:B------:R-:W2:Y:S01]  /*0e50*/  @!P0 LDG.E R15, desc[UR8][R16.64] ;  /* 0x00000008100f8981 */ /* 0x000ea2000c1e1900 */
[----:B------:R-:W-:Y:S01]  /*0e60*/  IMAD.WIDE R26, R19, 0x4, R24 ;  /* 0x00000004131a7825 */ /* 0x000fe200078e0218 */
[----:B------:R-:W-:-:S03]  /*0e70*/  UIADD3 UR5, UPT, UPT, UR5, 0x8, URZ ;  /* 0x0000000805057890 */ /* 0x000fc6000fffe0ff */
[----:B------:R-:W-:Y:S01]  /*0e80*/  IMAD.WIDE R22, R19, 0x20, R22 ;  /* 0x0000002013167825 */ /* 0x000fe200078e0216 */
[----:B------:R-:W-:-:S03]  /*0e90*/  UISETP.NE.AND UP0, UPT, UR5, URZ, UPT ;  /* 0x000000ff0500728c */ /* 0x000fc6000bf05270 */
[----:B0-----:R-:W-:-:S04]  /*0ea0*/  IMAD.WIDE R24, R19, 0x4, R26 ;  /* 0x0000000413187825 */ /* 0x001fc800078e021a */
[C---:B------:R-:W-:Y:S02]  /*0eb0*/  IMAD R18, R19.reuse, 0x8, R18 ;  /* 0x0000000813127824 */ /* 0x040fe400078e0212 */
[C---:B------:R-:W-:Y:S02]  /*0ec0*/  IMAD R6, R19.reuse, 0x8, R6 ;  /* 0x0000000813067824 */ /* 0x040fe400078e0206 */
[C---:B------:R-:W-:Y:S02]  /*0ed0*/  IMAD R8, R19.reuse, 0x8, R8 ;  /* 0x0000000813087824 */ /* 0x040fe400078e0208 */
[C---:B------:R-:W-:Y:S02]  /*0ee0*/  IMAD R10, R19.reuse, 0x8, R10 ;  /* 0x00000008130a7824 */ /* 0x040fe400078e020a */
[C---:B------:R-:W-:Y:S02]  /*0ef0*/  IMAD R12, R19.reuse, 0x8, R12 ;  /* 0x00000008130c7824 */ /* 0x040fe400078e020c */
[----:B------:R-:W-:-:S02]  /*0f00*/  IMAD R14, R19, 0x8, R14 ;  /* 0x00000008130e7824 */ /* 0x000fc400078e020e */
[C---:B------:R-:W-:Y:S02]  /*0f10*/  IMAD R0, R19.reuse, 0x8, R0 ;  /* 0x0000000813007824 */ /* 0x040fe400078e0200 */
[----:B------:R-:W-:Y:S02]  /*0f20*/  IMAD R20, R19, 0x8, R20 ;  /* 0x0000000813147824 */ /* 0x000fe400078e0214 */
[----:B------:R-:W-:Y:S02]  /*0f30*/  IMAD.MOV.U32 R19, RZ, RZ, R25 ;  /* 0x000000ffff137224 */ /* 0x000fe400078e0019 */
[----:B------:R-:W-:Y:S01]  /*0f40*/  VIADD R2, R2, 0x8 ;  /* 0x0000000802027836 */ /* 0x000fe20000000000 */
[----:B--2---:R1:W-:Y:S01]  /*0f50*/  STG.E desc[UR8][R26.64], R15 ;  /* 0x0000000f1a007986 */ /* 0x0043e2000c101908 */
[----:B------:R-:W-:Y:S05]  /*0f60*/  BRA.U UP0, `(.L_x_102) ;  /* 0xfffffff900187547 */ /* 0x000fea000b83ffff */
[----:B------:R-:W0:Y:S02]  /*0f70*/  LDC R2, c[0x0][0x39c] ;  /* 0x0000e700ff027b82 */ /* 0x000e240000000800 */
[----:B0-----:R-:W-:-:S07]  /*0f80*/  LOP3.LUT R2, R2, 0x7ffffff8, RZ, 0xc0, !PT ;  /* 0x7ffffff802027812 */ /* 0x001fce00078ec0ff */
.L_x_101:
[----:B------:R-:W2:Y:S02]  /*0f90*/  LDCU UR5, c[0x0][0x39c] ;  /* 0x00007380ff0577ac */ /* 0x000ea40008000800 */
[----:B--2---:R-:W-:-:S04]  /*0fa0*/  ULOP3.LUT UR5, UR5, 0x7, URZ, 0xc0, !UPT ;  /* 0x0000000705057892 */ /* 0x004fc8000f8ec0ff */
[----:B------:R-:W-:-:S09]  /*0fb0*/  UISETP.NE.AND UP0, UPT, UR5, URZ, UPT ;  /* 0x000000ff0500728c */ /* 0x000fd2000bf05270 */
[----:B------:R-:W-:Y:S05]  /*0fc0*/  BRA.U !UP0, `(.L_x_103) ;  /* 0x00000009081c7547 */ /* 0x000fea000b800000 */
[----:B------:R-:W-:Y:S01]  /*0fd0*/  UIADD3 UR5, UPT, UPT, UR5, -0x1, URZ ;  /* 0xffffffff05057890 */ /* 0x000fe2000fffe0ff */
[----:B------:R-:W-:-:S03]  /*0fe0*/  VIADD R0, R11, UR4 ;  /* 0x000000040b007c36 */ /* 0x000fc60008000000 */
[----:B------:R-:W-:-:S09]  /*0ff0*/  UISETP.GE.U32.AND UP0, UPT, UR5, 0x3, UPT ;  /* 0x000000030500788c */ /* 0x000fd2000bf06070 */
[----:B------:R-:W-:Y:S05]  /*1000*/  BRA.U !UP0, `(.L_x_104) ;  /* 0x00000005080c7547 */ /* 0x000fea000b800000 */
[----:B------:R-:W2:Y:S01]  /*1010*/  LDCU UR5, c[0x0][0x390] ;  /* 0x00007200ff0577ac */ /* 0x000ea20008000800 */
[----:B------:R-:W-:Y:S01]  /*1020*/  IMAD.IADD R6, R4, 0x1, R2 ;  /* 0x0000000104067824 */ /* 0x000fe200078e0202 */
[----:B------:R-:W3:Y:S01]  /*1030*/  LDC R17, c[0x0][0x3b0] ;  /* 0x0000ec00ff117b82 */ /* 0x000ee20000000800 */
[----:B------:R-:W-:-:S03]  /*1040*/  IMAD.MOV.U32 R25, RZ, RZ, RZ ;  /* 0x000000ffff197224 */ /* 0x000fc600078e00ff */
[C---:B------:R-:W-:Y:S02]  /*1050*/  LOP3.LUT R8, R0.reuse, R6, RZ, 0xfc, !PT ;  /* 0x0000000600087212 */ /* 0x040fe400078efcff */
[----:B--2---:R-:W-:-:S04]  /*1060*/  ISETP.GE.AND P0, PT, R0, UR5, PT ;  /* 0x0000000500007c0c */ /* 0x004fc8000bf06270 */
[----:B------:R-:W-:-:S04]  /*1070*/  ISETP.GE.OR P1, PT, R6, R5, P0 ;  /* 0x000000050600720c */ /* 0x000fc80000726670 */
[----:B------:R-:W-:-:S13]  /*1080*/  ISETP.LT.OR P1, PT, R8, RZ, P1 ;  /* 0x000000ff0800720c */ /* 0x000fda0000f21670 */
[----:B-1----:R-:W1:Y:S01]  /*1090*/  @!P1 LDC.64 R14, c[0x0][0x388] ;  /* 0x0000e200ff0e9b82 */ /* 0x002e620000000a00 */
[----:B------:R-:W-:-:S04]  /*10a0*/  @!P1 IMAD.IADD R8, R3, 0x1, R2 ;  /* 0x0000000103089824 */ /* 0x000fc800078e0202 */
[----:B---3--:R-:W-:-:S05]  /*10b0*/  @!P1 IMAD R8, R8, R17, RZ ;  /* 0x0000001108089224 */ /* 0x008fca00078e02ff */
[----:B------:R-:W-:-:S04]  /*10c0*/  @!P1 IADD3 R10, P2, PT, R8, R9, RZ ;  /* 0x00000009080a9210 */ /* 0x000fc80007f5e0ff */
[----:B------:R-:W-:Y:S02]  /*10d0*/  @!P1 LEA.HI.X.SX32 R8, R8, R7, 0x1, P2 ;  /* 0x0000000708089211 */ /* 0x000fe400010f0eff */
[----:B-1----:R-:W-:-:S04]  /*10e0*/  @!P1 LEA R14, P2, R10, R14, 0x2 ;  /* 0x0000000e0a0e9211 */ /* 0x002fc800078410ff */
[----:B------:R-:W-:-:S05]  /*10f0*/  @!P1 LEA.HI.X R15, R10, R15, R8, 0x2, P2 ;  /* 0x0000000f0a0f9211 */ /* 0x000fca00010f1408 */
[----:B0-----:R-:W2:Y:S01]  /*1100*/  @!P1 LDG.E R25, desc[UR8][R14.64] ;  /* 0x000000080e199981 */ /* 0x001ea2000c1e1900 */
[----:B------:R-:W-:Y:S02]  /*1110*/  VIADD R8, R6, 0x1 ;  /* 0x0000000106087836 */ /* 0x000fe40000000000 */
[----:B------:R-:W-:-:S03]  /*1120*/  IMAD.MOV.U32 R21, RZ, RZ, RZ ;  /* 0x000000ffff157224 */ /* 0x000fc600078e00ff */
[----:B------:R-:W-:Y:S02]  /*1130*/  ISETP.GE.OR P1, PT, R8, R5, P0 ;  /* 0x000000050800720c */ /* 0x000fe40000726670 */
[----:B------:R-:W-:-:S04]  /*1140*/  LOP3.LUT R8, R0, R8, RZ, 0xfc, !PT ;  /* 0x0000000800087212 */ /* 0x000fc800078efcff */
[----:B------:R-:W-:-:S13]  /*1150*/  ISETP.LT.OR P1, PT, R8, RZ, P1 ;  /* 0x000000ff0800720c */ /* 0x000fda0000f21670 */
[----:B------:R-:W0:Y:S01]  /*1160*/  @!P1 LDC.64 R18, c[0x0][0x388] ;  /* 0x0000e200ff129b82 */ /* 0x000e220000000a00 */
[----:B------:R-:W-:-:S04]  /*1170*/  @!P1 IMAD.IADD R8, R3, 0x1, R2 ;  /* 0x0000000103089824 */ /* 0x000fc800078e0202 */
[----:B------:R-:W-:-:S05]  /*1180*/  @!P1 IMAD R8, R8, R17, R17 ;  /* 0x0000001108089224 */ /* 0x000fca00078e0211 */
[----:B------:R-:W-:-:S04]  /*1190*/  @!P1 IADD3 R10, P2, PT, R8, R9, RZ ;  /* 0x00000009080a9210 */ /* 0x000fc80007f5e0ff */
[----:B------:R-:W-:Y:S02]  /*11a0*/  @!P1 LEA.HI.X.SX32 R8, R8, R7, 0x1, P2 ;  /* 0x0000000708089211 */ /* 0x000fe400010f0eff */
[----:B0-----:R-:W-:-:S04]  /*11b0*/  @!P1 LEA R18, P2, R10, R18, 0x2 ;  /* 0x000000120a129211 */ /* 0x001fc800078410ff */
[----:B------:R-:W-:Y:S01]  /*11c0*/  @!P1 LEA.HI.X R19, R10, R19, R8, 0x2, P2 ;  /* 0x000000130a139211 */ /* 0x000fe200010f1408 */
[----:B------:R-:W-:Y:S01]  /*11d0*/  VIADD R8, R6, 0x2 ;  /* 0x0000000206087836 */ /* 0x000fe20000000000 */
[----:B--2---:R0:W-:Y:S04]  /*11e0*/  STG.E desc[UR8][R22.64], R25 ;  /* 0x0000001916007986 */ /* 0x0041e8000c101908 */
[----:B------:R-:W2:Y:S01]  /*11f0*/  @!P1 LDG.E R21, desc[UR8][R18.64] ;  /* 0x0000000812159981 */ /* 0x000ea2000c1e1900 */
[----:B------:R-:W-:Y:S01]  /*1200*/  ISETP.GE.OR P1, PT, R8, R5, P0 ;  /* 0x000000050800720c */ /* 0x000fe20000726670 */
[----:B------:R-:W-:Y:S01]  /*1210*/  IMAD.MOV.U32 R27, RZ, RZ, RZ ;  /* 0x000000ffff1b7224 */ /* 0x000fe200078e00ff */
[----:B------:R-:W-:-:S04]  /*1220*/  LOP3.LUT R8, R0, R8, RZ, 0xfc, !PT ;  /* 0x0000000800087212 */ /* 0x000fc800078efcff */
[----:B------:R-:W-:Y:S01]  /*1230*/  ISETP.LT.OR P1, PT, R8, RZ, P1 ;  /* 0x000000ff0800720c */ /* 0x000fe20000f21670 */
[----:B0-----:R-:W-:-:S12]  /*1240*/  IMAD.WIDE R22, R17, 0x4, R22 ;  /* 0x0000000411167825 */ /* 0x001fd800078e0216 */
[----:B------:R-:W0:Y:S01]  /*1250*/  @!P1 LDC.64 R14, c[0x0][0x388] ;  /* 0x0000e200ff0e9b82 */ /* 0x000e220000000a00 */
[----:B------:R-:W-:-:S05]  /*1260*/  @!P1 IADD3 R8, PT, PT, R2, 0x2, R3 ;  /* 0x0000000202089810 */ /* 0x000fca0007ffe003 */
[----:B------:R-:W-:-:S05]  /*1270*/  @!P1 IMAD R8, R8, R17, RZ ;  /* 0x0000001108089224 */ /* 0x000fca00078e02ff */
[----:B------:R-:W-:-:S04]  /*1280*/  @!P1 IADD3 R10, P2, PT, R8, R9, RZ ;  /* 0x00000009080a9210 */ /* 0x000fc80007f5e0ff */
[----:B------:R-:W-:Y:S02]  /*1290*/  @!P1 LEA.HI.X.SX32 R8, R8, R7, 0x1, P2 ;  /* 0x0000000708089211 */ /* 0x000fe400010f0eff */
[----:B0-----:R-:W-:-:S04]  /*12a0*/  @!P1 LEA R14, P2, R10, R14, 0x2 ;  /* 0x0000000e0a0e9211 */ /* 0x001fc800078410ff */
[----:B------:R-:W-:Y:S01]  /*12b0*/  @!P1 LEA.HI.X R15, R10, R15, R8, 0x2, P2 ;  /* 0x0000000f0a0f9211 */ /* 0x000fe200010f1408 */
[----:B--2---:R0:W-:Y:S04]  /*12c0*/  STG.E desc[UR8][R22.64], R21 ;  /* 0x0000001516007986 */ /* 0x0041e8000c101908 */
[----:B------:R-:W2:Y:S01]  /*12d0*/  @!P1 LDG.E R27, desc[UR8][R14.64] ;  /* 0x000000080e1b9981 */ /* 0x000ea2000c1e1900 */
[----:B------:R-:W-:Y:S01]  /*12e0*/  VIADD R6, R6, 0x3 ;  /* 0x0000000306067836 */ /* 0x000fe20000000000 */
[----:B------:R-:W-:Y:S01]  /*12f0*/  BSSY.RECONVERGENT B0, `(.L_x_105) ;  /* 0x0000011000007945 */ /* 0x000fe20003800200 */
[----:B------:R-:W-:-:S03]  /*1300*/  IMAD.WIDE R24, R17, 0x4, R22 ;  /* 0x0000000411187825 */ /* 0x000fc600078e0216 */
[----:B------:R-:W-:Y:S01]  /*1310*/  ISETP.GE.OR P0, PT, R6, R5, P0 ;  /* 0x000000050600720c */ /* 0x000fe20000706670 */
[----:B------:R-:W-:Y:S01]  /*1320*/  IMAD.MOV.U32 R29, RZ, RZ, RZ ;  /* 0x000000ffff1d7224 */ /* 0x000fe200078e00ff */
[----:B------:R-:W-:Y:S01]  /*1330*/  LOP3.LUT R6, R0, R6, RZ, 0xfc, !PT ;  /* 0x0000000600067212 */ /* 0x000fe200078efcff */
[----:B------:R-:W-:-:S03]  /*1340*/  IMAD.WIDE R18, R17, 0x4, R24 ;  /* 0x0000000411127825 */ /* 0x000fc600078e0218 */
[----:B------:R-:W-:Y:S01]  /*1350*/  ISETP.LT.OR P0, PT, R6, RZ, P0 ;  /* 0x000000ff0600720c */ /* 0x000fe20000701670 */
[----:B--2---:R0:W-:-:S12]  /*1360*/  STG.E desc[UR8][R24.64], R27 ;  /* 0x0000001b18007986 */ /* 0x0041d8000c101908 */
[----:B------:R-:W-:Y:S05]  /*1370*/  @P0 BRA `(.L_x_106) ;  /* 0x0000000000200947 */ /* 0x000fea0003800000 */
[----:B------:R-:W1:Y:S01]  /*1380*/  LDCU.64 UR6, c[0x0][0x388] ;  /* 0x00007100ff0677ac */ /* 0x000e620008000a00 */
[----:B------:R-:W-:-:S05]  /*1390*/  IADD3 R6, PT, PT, R2, 0x3, R3 ;  /* 0x0000000302067810 */ /* 0x000fca0007ffe003 */
[----:B------:R-:W-:-:S05]  /*13a0*/  IMAD R6, R6, R17, RZ ;  /* 0x0000001106067224 */ /* 0x000fca00078e02ff */
[----:B------:R-:W-:-:S04]  /*13b0*/  IADD3 R8, P0, PT, R6, R9, RZ ;  /* 0x0000000906087210 */ /* 0x000fc80007f1e0ff */
[----:B------:R-:W-:Y:S02]  /*13c0*/  LEA.HI.X.SX32 R15, R6, R7, 0x1, P0 ;  /* 0x00000007060f7211 */ /* 0x000fe400000f0eff */
[----:B-1----:R-:W-:-:S04]  /*13d0*/  LEA R14, P0, R8, UR6, 0x2 ;  /* 0x00000006080e7c11 */ /* 0x002fc8000f8010ff */
[----:B------:R-:W-:-:S05]  /*13e0*/  LEA.HI.X R15, R8, UR7, R15, 0x2, P0 ;  /* 0x00000007080f7c11 */ /* 0x000fca00080f140f */
[----:B------:R1:W5:Y:S04]  /*13f0*/  LDG.E R29, desc[UR8][R14.64] ;  /* 0x000000080e1d7981 */ /* 0x000368000c1e1900 */
.L_x_106:
[----:B------:R-:W-:Y:S05]  /*1400*/  BSYNC.RECONVERGENT B0 ;  /* 0x0000000000007941 */ /* 0x000fea0003800200 */
.L_x_105:
[----:B-----5:R2:W-:Y:S01]  /*1410*/  STG.E desc[UR8][R18.64], R29 ;  /* 0x0000001d12007986 */ /* 0x0205e2000c101908 */
[----:B0-----:R-:W-:-:S04]  /*1420*/  IMAD.WIDE R22, R17, 0x4, R18 ;  /* 0x0000000411167825 */ /* 0x001fc800078e0212 */
[----:B------:R-:W-:-:S07]  /*1430*/  VIADD R2, R2, 0x4 ;  /* 0x0000000402027836 */ /* 0x000fce0000000000 */
.L_x_104:
[----:B------:R-:W3:Y:S02]  /*1440*/  LDCU UR5, c[0x0][0x39c] ;  /* 0x00007380ff0577ac */ /* 0x000ee40008000800 */
[----:B---3--:R-:W-:-:S09]  /*1450*/  ULOP3.LUT UP0, UR6, UR5, 0x3, URZ, 0xc0, !UPT ;  /* 0x0000000305067892 */ /* 0x008fd2000f80c0ff */
[----:B------:R-:W-:Y:S05]  /*1460*/  BRA.U !UP0, `(.L_x_103) ;  /* 0x0000000108f47547 */ /* 0x000fea000b800000 */
[----:B------:R-:W-:Y:S02]  /*1470*/  UISETP.NE.AND UP0, UPT, UR6, 0x1, UPT ;  /* 0x000000010600788c */ /* 0x000fe4000bf05270 */
[----:B------:R-:W-:-:S04]  /*1480*/  ULOP3.LUT UR5, UR5, 0x1, URZ, 0xc0, !UPT ;  /* 0x0000000105057892 */ /* 0x000fc8000f8ec0ff */
[----:B------:R-:W-:-:S03]  /*1490*/  UISETP.NE.U32.AND UP1, UPT, UR5, 0x1, UPT ;  /* 0x000000010500788c */ /* 0x000fc6000bf25070 */
[----:B------:R-:W-:Y:S08]  /*14a0*/  BRA.U !UP0, `(.L_x_107) ;  /* 0x0000000108887547 */ /* 0x000ff0000b800000 */
[----:B------:R-:W3:Y:S01]  /*14b0*/  LDCU UR5, c[0x0][0x390] ;  /* 0x00007200ff0577ac */ /* 0x000ee20008000800 */
[----:B------:R-:W-:Y:S01]  /*14c0*/  IMAD.IADD R6, R4, 0x1, R2 ;  /* 0x0000000104067824 */ /* 0x000fe200078e0202 */
[----:B--2---:R-:W2:Y:S01]  /*14d0*/  LDC R19, c[0x0][0x3b0] ;  /* 0x0000ec00ff137b82 */ /* 0x004ea20000000800 */
[----:B------:R-:W-:-:S03]  /*14e0*/  IMAD.MOV.U32 R21, RZ, RZ, RZ ;  /* 0x000000ffff157224 */ /* 0x000fc600078e00ff */
[C---:B------:R-:W-:Y:S02]  /*14f0*/  LOP3.LUT R8, R0.reuse, R6, RZ, 0xfc, !PT ;  /* 0x0000000600087212 */ /* 0x040fe400078efcff */
[----:B---3--:R-:W-:-:S04]  /*1500*/  ISETP.GE.AND P0, PT, R0, UR5, PT ;  /* 0x0000000500007c0c */ /* 0x008fc8000bf06270 */
[----:B------:R-:W-:-:S04]  /*1510*/  ISETP.GE.OR P1, PT, R6, R5, P0 ;  /* 0x000000050600720c */ /* 0x000fc80000726670 */
[----:B------:R-:W-:-:S13]  /*1520*/  ISETP.LT.OR P1, PT, R8, RZ, P1 ;  /* 0x000000ff0800720c */ /* 0x000fda0000f21670 */
[----:B------:R-:W3:Y:S01]  /*1530*/  @!P1 LDC.64 R16, c[0x0][0x388] ;  /* 0x0000e200ff109b82 */ /* 0x000ee20000000a00 */
[----:B------:R-:W-:-:S04]  /*1540*/  @!P1 IMAD.IADD R8, R3, 0x1, R2 ;  /* 0x0000000103089824 */ /* 0x000fc800078e0202 */
[----:B--2---:R-:W-:-:S05]  /*1550*/  @!P1 IMAD R8, R8, R19, RZ ;  /* 0x0000001308089224 */ /* 0x004fca00078e02ff */
[----:B------:R-:W-:-:S04]  /*1560*/  @!P1 IADD3 R10, P2, PT, R8, R9, RZ ;  /* 0x00000009080a9210 */ /* 0x000fc80007f5e0ff */
[----:B------:R-:W-:Y:S02]  /*1570*/  @!P1 LEA.HI.X.SX32 R8, R8, R7, 0x1, P2 ;  /* 0x0000000708089211 */ /* 0x000fe400010f0eff */
[----:B---3--:R-:W-:-:S04]  /*1580*/  @!P1 LEA R16, P2, R10, R16, 0x2 ;  /* 0x000000100a109211 */ /* 0x008fc800078410ff */
[----:B------:R-:W-:-:S05]  /*1590*/  @!P1 LEA.HI.X R17, R10, R17, R8, 0x2, P2 ;  /* 0x000000110a119211 */ /* 0x000fca00010f1408 */
[----:B0-----:R-:W2:Y:S01]  /*15a0*/  @!P1 LDG.E R21, desc[UR8][R16.64] ;  /* 0x0000000810159981 */ /* 0x001ea2000c1e1900 */
[----:B------:R-:W-:Y:S02]  /*15b0*/  VIADD R6, R6, 0x1 ;  /* 0x0000000106067836 */ /* 0x000fe40000000000 */
[----:B------:R-:W-:-:S03]  /*15c0*/  IMAD.MOV.U32 R25, RZ, RZ, RZ ;  /* 0x000000ffff197224 */ /* 0x000fc600078e00ff */
[----:B------:R-:W-:Y:S02]  /*15d0*/  ISETP.GE.OR P0, PT, R6, R5, P0 ;  /* 0x000000050600720c */ /* 0x000fe40000706670 */
[----:B------:R-:W-:-:S04]  /*15e0*/  LOP3.LUT R6, R0, R6, RZ, 0xfc, !PT ;  /* 0x0000000600067212 */ /* 0x000fc800078efcff */
[----:B------:R-:W-:-:S13]  /*15f0*/  ISETP.LT.OR P0, PT, R6, RZ, P0 ;  /* 0x000000ff0600720c */ /* 0x000fda0000701670 */
[----:B-1----:R-:W0:Y:S01]  /*1600*/  @!P0 LDC.64 R14, c[0x0][0x388] ;  /* 0x0000e200ff0e8b82 */ /* 0x002e220000000a00 */
[----:B------:R-:W-:-:S04]  /*1610*/  @!P0 IMAD.IADD R6, R3, 0x1, R2 ;  /* 0x0000000103068824 */ /* 0x000fc800078e0202 */
[----:B------:R-:W-:-:S05]  /*1620*/  @!P0 IMAD R6, R6, R19, R19 ;  /* 0x0000001306068224 */ /* 0x000fca00078e0213 */
[----:B------:R-:W-:-:S04]  /*1630*/  @!P0 IADD3 R8, P1, PT, R6, R9, RZ ;  /* 0x0000000906088210 */ /* 0x000fc80007f3e0ff */
[----:B------:R-:W-:Y:S02]  /*1640*/  @!P0 LEA.HI.X.SX32 R6, R6, R7, 0x1, P1 ;  /* 0x0000000706068211 */ /* 0x000fe400008f0eff */
[----:B0-----:R-:W-:-:S04]  /*1650*/  @!P0 LEA R14, P1, R8, R14, 0x2 ;  /* 0x0000000e080e8211 */ /* 0x001fc800078210ff */
[----:B------:R-:W-:Y:S01]  /*1660*/  @!P0 LEA.HI.X R15, R8, R15, R6, 0x2, P1 ;  /* 0x0000000f080f8211 */ /* 0x000fe200008f1406 */
[----:B--2---:R0:W-:Y:S04]  /*1670*/  STG.E desc[UR8][R22.64], R21 ;  /* 0x0000001516007986 */ /* 0x0041e8000c101908 */
[----:B------:R-:W2:Y:S01]  /*1680*/  @!P0 LDG.E R25, desc[UR8][R14.64] ;  /* 0x000000080e198981 */ /* 0x000ea2000c1e1900 */
[----:B------:R-:W-:-:S04]  /*1690*/  IMAD.WIDE R16, R19, 0x4, R22 ;  /* 0x0000000413107825 */ /* 0x000fc800078e0216 */
[----:B------:R-:W-:Y:S02]  /*16a0*/  VIADD R2, R2, 0x2 ;  /* 0x0000000202027836 */ /* 0x000fe40000000000 */
[----:B0-----:R-:W-:Y:S01]  /*16b0*/  IMAD.WIDE R22, R19, 0x4, R16 ;  /* 0x0000000413167825 */ /* 0x001fe200078e0210 */
[----:B--2---:R3:W-:Y:S06]  /*16c0*/  STG.E desc[UR8][R16.64], R25 ;  /* 0x0000001910007986 */ /* 0x0047ec000c101908 */
.L_x_107:
[----:B------:R-:W-:Y:S05]  /*16d0*/  BRA.U UP1, `(.L_x_103) ;  /* 0x0000000101587547 */ /* 0x000fea000b800000 */
[----:B------:R-:W4:Y:S01]  /*16e0*/  LDCU UR5, c[0x0][0x390] ;  /* 0x00007200ff0577ac */ /* 0x000f220008000800 */
[----:B------:R-:W-:Y:S01]  /*16f0*/  IMAD.IADD R6, R4, 0x1, R2 ;  /* 0x0000000104067824 */ /* 0x000fe200078e0202 */
[----:B-1----:R-:W1:Y:S01]  /*1700*/  LDC R15, c[0x0][0x3b0] ;  /* 0x0000ec00ff0f7b82 */ /* 0x002e620000000800 */
[----:B------:R-:W-:Y:S03]  /*1710*/  BSSY.RECONVERGENT B0, `(.L_x_108) ;  /* 0x0000010000007945 */ /* 0x000fe60003800200 */
[----:B------:R-:W-:Y:S01]  /*1720*/  ISETP.GE.AND P0, PT, R6, R5, PT ;  /* 0x000000050600720c */ /* 0x000fe20003f06270 */
[----:B------:R-:W-:Y:S01]  /*1730*/  IMAD.MOV.U32 R5, RZ, RZ, RZ ;  /* 0x000000ffff057224 */ /* 0x000fe200078e00ff */
[C---:B------:R-:W-:Y:S02]  /*1740*/  LOP3.LUT R6, R0.reuse, R6, RZ, 0xfc, !PT ;  /* 0x0000000600067212 */ /* 0x040fe400078efcff */
[----:B----4-:R-:W-:-:S04]  /*1750*/  ISETP.GE.OR P0, PT, R0, UR5, P0 ;  /* 0x0000000500007c0c */ /* 0x010fc80008706670 */
[----:B------:R-:W-:-:S13]  /*1760*/  ISETP.LT.OR P0, PT, R6, RZ, P0 ;  /* 0x000000ff0600720c */ /* 0x000fda0000701670 */
[----:B------:R-:W-:Y:S05]  /*1770*/  @P0 BRA `(.L_x_109) ;  /* 0x0000000000240947 */ /* 0x000fea0003800000 */
[----:B------:R-:W4:Y:S01]  /*1780*/  LDCU UR5, c[0x0][0x3b0] ;  /* 0x00007600ff0577ac */ /* 0x000f220008000800 */
[----:B------:R-:W-:Y:S01]  /*1790*/  IMAD.IADD R2, R3, 0x1, R2 ;  /* 0x0000000103027824 */ /* 0x000fe200078e0202 */
[----:B------:R-:W0:Y:S03]  /*17a0*/  LDCU.64 UR6, c[0x0][0x388] ;  /* 0x00007100ff0677ac */ /* 0x000e260008000a00 */
[----:B----4-:R-:W-:-:S05]  /*17b0*/  IMAD R2, R2, UR5, RZ ;  /* 0x0000000502027c24 */ /* 0x010fca000f8e02ff */
[----:B------:R-:W-:-:S04]  /*17c0*/  IADD3 R0, P0, PT, R2, R9, RZ ;  /* 0x0000000902007210 */ /* 0x000fc80007f1e0ff */
[----:B------:R-:W-:Y:S02]  /*17d0*/  LEA.HI.X.SX32 R3, R2, R7, 0x1, P0 ;  /* 0x0000000702037211 */ /* 0x000fe400000f0eff */
[----:B0-----:R-:W-:-:S04]  /*17e0*/  LEA R2, P0, R0, UR6, 0x2 ;  /* 0x0000000600027c11 */ /* 0x001fc8000f8010ff */
[----:B------:R-:W-:-:S05]  /*17f0*/  LEA.HI.X R3, R0, UR7, R3, 0x2, P0 ;  /* 0x0000000700037c11 */ /* 0x000fca00080f1403 */
[----:B------:R4:W5:Y:S04]  /*1800*/  LDG.E R5, desc[UR8][R2.64] ;  /* 0x0000000802057981 */ /* 0x000968000c1e1900 */
.L_x_109:
[----:B0-----:R-:W-:Y:S05]  /*1810*/  BSYNC.RECONVERGENT B0 ;  /* 0x0000000000007941 */ /* 0x001fea0003800200 */
.L_x_108:
[----:B-----5:R1:W-:Y:S02]  /*1820*/  STG.E desc[UR8][R22.64], R5 ;  /* 0x0000000516007986 */ /* 0x0203e4000c101908 */
[----:B-1----:R-:W-:-:S07]  /*1830*/  IMAD.WIDE R22, R15, 0x4, R22 ;  /* 0x000000040f167825 */ /* 0x002fce00078e0216 */
.L_x_103:
[----:B------:R-:W5:Y:S01]  /*1840*/  LDCU UR5, c[0x0][0x398] ;  /* 0x00007300ff0577ac */ /* 0x000f620008000800 */
[----:B------:R-:W-:-:S04]  /*1850*/  UIADD3 UR4, UPT, UPT, UR4, 0x1, URZ ;  /* 0x0000000104047890 */ /* 0x000fc8000fffe0ff */
[----:B-----5:R-:W-:-:S09]  /*1860*/  UISETP.NE.AND UP0, UPT, UR4, UR5, UPT ;  /* 0x000000050400728c */ /* 0x020fd2000bf05270 */
[----:B------:R-:W-:Y:S05]  /*1870*/  BRA.U UP0, `(.L_x_110) ;  /* 0xffffffed00587547 */ /* 0x000fea000b83ffff */
[----:B0-----:R-:W-:Y:S05]  /*1880*/  EXIT ;  /* 0x000000000000794d */ /* 0x001fea0003800000 */
.L_x_111:
        /* <DEDUP_REMOVED lines=15> */
.L_x_140:


//--------------------- .text._Z4gemmmmmPKfmS0_mPfmi --------------------------
	.section	.text._Z4gemmmmmPKfmS0_mPfmi,"ax",@progbits
	.align	128
        .global         _Z4gemmmmmPKfmS0_mPfmi
        .type           _Z4gemmmmmPKfmS0_mPfmi,@function
        .size           _Z4gemmmmmPKfmS0_mPfmi,(.L_x_135 - _Z4gemmmmmPKfmS0_mPfmi)
        .other          _Z4gemmmmmPKfmS0_mPfmi,@"STO_CUDA_ENTRY STV_DEFAULT"
_Z4gemmmmmPKfmS0_mPfmi:
.text._Z4gemmmmmPKfmS0_mPfmi:
        /* <DEDUP_REMOVED lines=22> */
[----:B0-----:R-:W-:Y:S02]  /*0160*/  IMAD.MOV.U32 R2, RZ, RZ, RZ ;  /* 0x000000ffff027224 */ /* 0x001fe400078e00ff */
[----:B-1----:R-:W-:-:S04]  /*0170*/  IMAD.MOV R5, RZ, RZ, -R3 ;  /* 0x000000ffff057224 */ /* 0x002fc800078e0a03 */
[----:B------:R-:W-:-:S04]  /*0180*/  IMAD R5, R5, UR8, RZ ;  /* 0x0000000805057c24 */ /* 0x000fc8000f8e02ff */
[----:B------:R-:W-:-:S06]  /*0190*/  IMAD.HI.U32 R3, R3, R5, R2 ;  /* 0x0000000503037227 */ /* 0x000fcc00078e0002 */
[----:B------:R-:W-:-:S04]  /*01a0*/  IMAD.HI.U32 R0, R3, R6, RZ ;  /* 0x0000000603007227 */ /* 0x000fc800078e00ff */
[----:B------:R-:W-:-:S04]  /*01b0*/  IMAD.MOV R3, RZ, RZ, -R0 ;  /* 0x000000ffff037224 */ /* 0x000fc800078e0a00 */
[----:B------:R-:W-:-:S05]  /*01c0*/  IMAD R3, R3, UR8, R6 ;  /* 0x0000000803037c24 */ /* 0x000fca000f8e0206 */
[----:B------:R-:W-:-:S13]  /*01d0*/  ISETP.GE.U32.AND P0, PT, R3, UR8, PT ;  /* 0x0000000803007c0c */ /* 0x000fda000bf06070 */
[----:B------:R-:W-:Y:S02]  /*01e0*/  @P0 VIADD R3, R3, -UR8 ;  /* 0x8000000803030c36 */ /* 0x000fe40008000000 */
[----:B------:R-:W-:-:S03]  /*01f0*/  @P0 VIADD R0, R0, 0x1 ;  /* 0x0000000100000836 */ /* 0x000fc60000000000 */
[----:B------:R-:W-:-:S13]  /*0200*/  ISETP.GE.U32.AND P1, PT, R3, UR8, PT ;  /* 0x0000000803007c0c */ /* 0x000fda000bf26070 */
[----:B------:R-:W-:Y:S01]  /*0210*/  @P1 VIADD R0, R0, 0x1 ;  /* 0x0000000100001836 */ /* 0x000fe20000000000 */
[----:B------:R-:W-:-:S05]  /*0220*/  @!P2 LOP3.LUT R0, RZ, UR8, RZ, 0x33, !PT ;  /* 0x00000008ff00ac12 */ /* 0x000fca000f8e33ff */
[----:B------:R-:W-:-:S04]  /*0230*/  IMAD.MOV R3, RZ, RZ, -R0 ;  /* 0x000000ffff037224 */ /* 0x000fc800078e0a00 */
[----:B------:R-:W-:Y:S01]  /*0240*/  IMAD R6, R3, UR8, R6 ;  /* 0x0000000803067c24 */ /* 0x000fe2000f8e0206 */
[----:B------:R-:W-:Y:S06]  /*0250*/  BRA `(.L_x_114) ;  /* 0x0000000000187947 */ /* 0x000fec0003800000 */
.L_x_113:
[----:B------:R-:W-:-:S07]  /*0260*/  MOV R0, 0x280 ;  /* 0x0000028000007802 */ /* 0x000fce0000000f00 */
[----:B------:R-:W-:Y:S05]  /*0270*/  CALL.REL.NOINC `($__internal_5_$__cuda_sm20_div_u64) ;  /* 0x0000000800887944 */ /* 0x000fea0003c00000 */
[----:B------:R-:W0:Y:S01]  /*0280*/  LDCU UR4, c[0x0][0x380] ;  /* 0x00007000ff0477ac */ /* 0x000e220008000800 */
[--C-:B------:R-:W-:Y:S02]  /*0290*/  IMAD.MOV R3, RZ, RZ, -R4.reuse ;  /* 0x000000ffff037224 */ /* 0x100fe400078e0a04 */
[----:B------:R-:W-:Y:S02]  /*02a0*/  IMAD.MOV.U32 R0, RZ, RZ, R4 ;  /* 0x000000ffff007224 */ /* 0x000fe400078e0004 */
[----:B0-----:R-:W-:-:S07]  /*02b0*/  IMAD R6, R3, UR4, R6 ;  /* 0x0000000403067c24 */ /* 0x001fce000f8e0206 */
.L_x_114:
[----:B------:R-:W-:Y:S05]  /*02c0*/  BSYNC.RECONVERGENT B0 ;  /* 0x0000000000007941 */ /* 0x000fea0003800200 */
.L_x_112:
[----:B------:R-:W0:Y:S01]  /*02d0*/  LDCU.64 UR8, c[0x0][0x390] ;  /* 0x00007200ff0877ac */ /* 0x000e220008000a00 */
[----:B------:R-:W-:Y:S01]  /*02e0*/  IMAD.MOV.U32 R7, RZ, RZ, RZ ;  /* 0x000000ffff077224 */ /* 0x000fe200078e00ff */
[----:B------:R-:W1:Y:S01]  /*02f0*/  LDCU.64 UR10, c[0x0][0x358] ;  /* 0x00006b00ff0a77ac */ /* 0x000e620008000a00 */
[----:B0-----:R-:W-:-:S04]  /*0300*/  UISETP.NE.U32.AND UP0, UPT, UR8, URZ, UPT ;  /* 0x000000ff0800728c */ /* 0x001fc8000bf05070 */
[----:B------:R-:W-:-:S09]  /*0310*/  UISETP.NE.AND.EX UP0, UPT, UR9, URZ, UPT, UP0 ;  /* 0x000000ff0900728c */ /* 0x000fd2000bf05300 */
[----:B-1----:R-:W-:Y:S05]  /*0320*/  BRA.U !UP0, `(.L_x_115) ;  /* 0x0000000908147547 */ /* 0x002fea000b800000 */
[----:B------:R-:W0:Y:S01]  /*0330*/  LDC.64 R10, c[0x0][0x3a0] ;  /* 0x0000e800ff0a7b82 */ /* 0x000e220000000a00 */
[----:B------:R-:W-:Y:S01]  /*0340*/  UIMAD UR7, UR6, UR8, URZ ;  /* 0x00000008060772a4 */ /* 0x000fe2000f8e02ff */
[----:B------:R-:W-:Y:S01]  /*0350*/  SHF.R.S32.HI R5, RZ, 0x1f, R6 ;  /* 0x0000001fff057819 */ /* 0x000fe20000011406 */
[----:B------:R-:W-:Y:S01]  /*0360*/  UIMAD.WIDE.U32 UR4, UR12, UR8, URZ ;  /* 0x000000080c0472a5 */ /* 0x000fe2000f8e00ff */
[----:B------:R-:W-:Y:S01]  /*0370*/  IMAD.MOV.U32 R7, RZ, RZ, RZ ;  /* 0x000000ffff077224 */ /* 0x000fe200078e00ff */
[----:B------:R-:W-:Y:S01]  /*0380*/  UIMAD UR7, UR12, UR9, UR7 ;  /* 0x000000090c0772a4 */ /* 0x000fe2000f8e0207 */
[----:B------:R-:W-:Y:S01]  /*0390*/  SHF.R.S32.HI R9, RZ, 0x1f, R0 ;  /* 0x0000001fff097819 */ /* 0x000fe20000011400 */
[----:B------:R-:W1:Y:S01]  /*03a0*/  LDCU.64 UR20, c[0x0][0x390] ;  /* 0x00007200ff1477ac */ /* 0x000e620008000a00 */
[----:B------:R-:W2:Y:S01]  /*03b0*/  LDC.64 R2, c[0x0][0x3b0] ;  /* 0x0000ec00ff027b82 */ /* 0x000ea20000000a00 */
[----:B------:R-:W-:Y:S01]  /*03c0*/  UIADD3 UR5, UPT, UPT, UR5, UR7, URZ ;  /* 0x0000000705057290 */ /* 0x000fe2000fffe0ff */
[----:B------:R-:W3:Y:S01]  /*03d0*/  LDCU.64 UR8, c[0x0][0x398] ;  /* 0x00007300ff0877ac */ /* 0x000ee20008000a00 */
[----:B------:R-:W4:Y:S01]  /*03e0*/  LDCU.64 UR14, c[0x0][0x3a8] ;  /* 0x00007500ff0e77ac */ /* 0x000f220008000a00 */
[----:B0-----:R-:W-:-:S04]  /*03f0*/  IMAD R5, R5, R10, RZ ;  /* 0x0000000a05057224 */ /* 0x001fc800078e02ff */
[C---:B------:R-:W-:Y:S02]  /*0400*/  IMAD R11, R6.reuse, R11, R5 ;  /* 0x0000000b060b7224 */ /* 0x040fe400078e0205 */
[----:B------:R-:W-:Y:S01]  /*0410*/  IMAD.WIDE.U32 R4, R6, R10, UR4 ;  /* 0x0000000406047e25 */ /* 0x000fe2000f8e000a */
[----:B------:R-:W-:Y:S01]  /*0420*/  UMOV UR4, URZ ;  /* 0x000000ff00047c82 */ /* 0x000fe20008000000 */
[----:B------:R-:W-:Y:S02]  /*0430*/  UMOV UR5, URZ ;  /* 0x000000ff00057c82 */ /* 0x000fe40008000000 */
[----:B-1234-:R-:W-:-:S07]  /*0440*/  IMAD.IADD R8, R5, 0x1, R11 ;  /* 0x0000000105087824 */ /* 0x01efce00078e020b */
.L_x_119:
[----:B------:R-:W-:Y:S01]  /*0450*/  IADD3 R12, P0, PT, R4, UR4, RZ ;  /* 0x00000004040c7c10 */ /* 0x000fe2000ff1e0ff */
[----:B------:R-:W-:Y:S02]  /*0460*/  IMAD R14, R2, UR5, RZ ;  /* 0x00000005020e7c24 */ /* 0x000fe4000f8e02ff */
[----:B------:R-:W-:Y:S01]  /*0470*/  IMAD.MOV.U32 R10, RZ, RZ, R0 ;  /* 0x000000ffff0a7224 */ /* 0x000fe200078e0000 */
[----:B------:R-:W-:Y:S01]  /*0480*/  IADD3.X R13, PT, PT, R8, UR5, RZ, P0, !PT ;  /* 0x00000005080d7c10 */ /* 0x000fe200087fe4ff */
[----:B------:R-:W-:Y:S01]  /*0490*/  IMAD.MOV.U32 R11, RZ, RZ, R9 ;  /* 0x000000ffff0b7224 */ /* 0x000fe200078e0009 */
[----:B------:R-:W-:Y:S01]  /*04a0*/  LEA R20, P0, R12, UR8, 0x2 ;  /* 0x000000080c147c11 */ /* 0x000fe2000f8010ff */
[----:B------:R-:W-:Y:S02]  /*04b0*/  IMAD R15, R3, UR4, R14 ;  /* 0x00000004030f7c24 */ /* 0x000fe4000f8e020e */
[----:B------:R-:W-:Y:S01]  /*04c0*/  IMAD.WIDE.U32 R10, R2, UR4, R10 ;  /* 0x00000004020a7c25 */ /* 0x000fe2000f8e000a */
[----:B------:R-:W-:-:S03]  /*04d0*/  LEA.HI.X R21, R12, UR9, R13, 0x2, P0 ;  /* 0x000000090c157c11 */ /* 0x000fc600080f140d */
[----:B------:R-:W-:Y:S01]  /*04e0*/  IMAD.IADD R11, R11, 0x1, R15 ;  /* 0x000000010b0b7824 */ /* 0x000fe200078e020f */
[C---:B------:R-:W-:Y:S01]  /*04f0*/  LEA R22, P0, R10.reuse, UR14, 0x2 ;  /* 0x0000000e0a167c11 */ /* 0x040fe2000f8010ff */
[----:B------:R-:W2:Y:S03]  /*0500*/  LDG.E R12, desc[UR10][R20.64] ;  /* 0x0000000a140c7981 */ /* 0x000ea6000c1e1900 */
[----:B------:R-:W-:-:S05]  /*0510*/  LEA.HI.X R23, R10, UR15, R11, 0x2, P0 ;  /* 0x0000000f0a177c11 */ /* 0x000fca00080f140b */
[----:B------:R-:W3:Y:S01]  /*0520*/  LDG.E R11, desc[UR10][R22.64] ;  /* 0x0000000a160b7981 */ /* 0x000ee2000c1e1900 */
[----:B------:R-:W-:Y:S01]  /*0530*/  IMAD.MOV.U32 R16, RZ, RZ, 0x0 ;  /* 0x00000000ff107424 */ /* 0x000fe200078e00ff */
[----:B------:R-:W-:Y:S01]  /*0540*/  BSSY.RECONVERGENT B0, `(.L_x_116) ;  /* 0x0000059000007945 */ /* 0x000fe20003800200 */
[----:B------:R-:W-:Y:S02]  /*0550*/  IMAD.MOV.U32 R17, RZ, RZ, 0x3f800000 ;  /* 0x3f800000ff117424 */ /* 0x000fe400078e00ff */
[----:B------:R-:W-:Y:S01]  /*0560*/  IMAD.MOV.U32 R27, RZ, RZ, 0x1 ;  /* 0x00000001ff1b7424 */ /* 0x000fe200078e00ff */
[----:B--2---:R-:W-:-:S04]  /*0570*/  LOP3.LUT R13, R12, 0x7fffff, RZ, 0xc0, !PT ;  /* 0x007fffff0c0d7812 */ /* 0x004fc800078ec0ff */
[----:B------:R-:W-:Y:S02]  /*0580*/  LOP3.LUT R24, R13, 0x800000, RZ, 0xfc, !PT ;  /* 0x008000000d187812 */ /* 0x000fe400078efcff */
[----:B---3--:R-:W-:Y:S02]  /*0590*/  LOP3.LUT R10, R11, 0x7fffff, RZ, 0xc0, !PT ;  /* 0x007fffff0b0a7812 */ /* 0x008fe400078ec0ff */
[----:B------:R-:W0:Y:S02]  /*05a0*/  I2F.F64.U16 R18, R24.H1 ;  /* 0x1000001800127312 */ /* 0x000e240000101800 */
[----:B------:R-:W-:-:S06]  /*05b0*/  LOP3.LUT R26, R10, 0x800000, RZ, 0xfc, !PT ;  /* 0x008000000a1a7812 */ /* 0x000fcc00078efcff */
[----:B------:R-:W1:Y:S01]  /*05c0*/  I2F.F64.U16 R14, R26.H1 ;  /* 0x1000001a000e7312 */ /* 0x000e620000101800 */
[-C--:B0-----:R-:W-:Y:S02]  /*05d0*/  DFMA R18, R18, R16.reuse, -1 ;  /* 0xbff000001212742b */ /* 0x081fe40000000010 */
[----:B-1----:R-:W-:-:S06]  /*05e0*/  DFMA R14, R14, R16, -1 ;  /* 0xbff000000e0e742b */ /* 0x002fcc0000000010 */
[----:B------:R-:W-:Y:S02]  /*05f0*/  DADD R18, R18, 7 ;  /* 0x401c000012127429 */ /* 0x000fe40000000000 */
[----:B------:R-:W-:-:S06]  /*0600*/  DADD R14, R14, 7 ;  /* 0x401c00000e0e7429 */ /* 0x000fcc0000000000 */
[----:B------:R-:W-:Y:S02]  /*0610*/  DMUL R20, R18, 256 ;  /* 0x4070000012147828 */ /* 0x000fe40000000000 */
[----:B------:R-:W-:-:S04]  /*0620*/  DMUL R22, R14, 256 ;  /* 0x407000000e167828 */ /* 0x000fc80000000000 */
[----:B------:R0:W-:Y:S08]  /*0630*/  F2I.U64.F64.TRUNC R16, R20 ;  /* 0x0000001400107311 */ /* 0x0001f0000030d800 */
[----:B------:R-:W1:Y:S01]  /*0640*/  F2I.U64.F64.TRUNC R22, R22 ;  /* 0x0000001600167311 */ /* 0x000e62000030d800 */
[----:B0-----:R-:W-:Y:S02]  /*0650*/  SHF.R.U64 R20, R11, 0x17, RZ ;  /* 0x000000170b147819 */ /* 0x001fe400000012ff */
[----:B-1----:R-:W-:-:S02]  /*0660*/  IADD3 R24, P0, PT, R16, R22, RZ ;  /* 0x0000001610187210 */ /* 0x002fc40007f1e0ff */
[----:B------:R-:W-:-:S03]  /*0670*/  SHF.R.U64 R22, R12, 0x17, RZ ;  /* 0x000000170c167819 */ /* 0x000fc600000012ff */
[----:B------:R-:W-:Y:S01]  /*0680*/  IMAD.X R25, R17, 0x1, R23, P0 ;  /* 0x0000000111197824 */ /* 0x000fe200000e0617 */
[----:B------:R-:W-:Y:S02]  /*0690*/  LOP3.LUT R22, R22, 0xff, RZ, 0xc0, !PT ;  /* 0x000000ff16167812 */ /* 0x000fe400078ec0ff */
[----:B------:R-:W-:Y:S01]  /*06a0*/  ISETP.NE.U32.AND P0, PT, R13, RZ, PT ;  /* 0x000000ff0d00720c */ /* 0x000fe20003f05070 */
[----:B------:R-:W0:Y:S01]  /*06b0*/  I2F.F64.U64 R14, R24 ;  /* 0x00000018000e7312 */ /* 0x000e220000301800 */
[----:B------:R-:W-:Y:S02]  /*06c0*/  LOP3.LUT R13, R20, 0xff, RZ, 0xc0, !PT ;  /* 0x000000ff140d7812 */ /* 0x000fe400078ec0ff */
[----:B------:R-:W-:Y:S02]  /*06d0*/  ISETP.NE.U32.AND P5, PT, R22, 0xff, PT ;  /* 0x000000ff1600780c */ /* 0x000fe40003fa5070 */
[C---:B------:R-:W-:Y:S02]  /*06e0*/  ISETP.NE.U32.AND P3, PT, R13.reuse, RZ, PT ;  /* 0x000000ff0d00720c */ /* 0x040fe40003f65070 */
[----:B------:R-:W-:-:S02]  /*06f0*/  ISETP.NE.U32.AND P2, PT, R13, 0xff, PT ;  /* 0x000000ff0d00780c */ /* 0x000fc40003f45070 */
[----:B------:R-:W-:Y:S02]  /*0700*/  ISETP.NE.AND.EX P5, PT, RZ, RZ, PT, P5 ;  /* 0x000000ffff00720c */ /* 0x000fe40003fa5350 */
[C---:B------:R-:W-:Y:S02]  /*0710*/  ISETP.EQ.U32.AND P1, PT, R22.reuse, RZ, PT ;  /* 0x000000ff1600720c */ /* 0x040fe40003f22070 */
[----:B------:R-:W-:Y:S01]  /*0720*/  ISETP.NE.AND.EX P3, PT, RZ, RZ, PT, P3 ;  /* 0x000000ffff00720c */ /* 0x000fe20003f65330 */
[----:B0-----:R-:W-:Y:S01]  /*0730*/  DMUL R14, R14, 0.00390625 ;  /* 0x3f7000000e0e7828 */ /* 0x001fe20000000000 */
[----:B------:R-:W-:Y:S02]  /*0740*/  ISETP.EQ.U32.AND P4, PT, R22, 0xff, PT ;  /* 0x000000ff1600780c */ /* 0x000fe40003f82070 */
[----:B------:R-:W-:Y:S02]  /*0750*/  ISETP.NE.AND.EX P2, PT, RZ, RZ, PT, P2 ;  /* 0x000000ffff00720c */ /* 0x000fe40003f45320 */
[----:B------:R-:W-:Y:S01]  /*0760*/  ISETP.NE.AND.EX P0, PT, RZ, RZ, !P5, P0 ;  /* 0x000000ffff00720c */ /* 0x000fe20006f05300 */
[----:B------:R-:W0:Y:S01]  /*0770*/  F2I.U64.F64.FLOOR R18, R14 ;  /* 0x0000000e00127311 */ /* 0x000e220000305800 */
[----:B------:R-:W-:-:S02]  /*0780*/  IADD3 R13, P6, PT, R13, R22, RZ ;  /* 0x000000160d0d7210 */ /* 0x000fc40007fde0ff */
[----:B------:R-:W-:Y:S02]  /*0790*/  ISETP.EQ.OR.EX P1, PT, RZ, RZ, !P3, P1 ;  /* 0x000000ffff00720c */ /* 0x000fe40005f22710 */
[----:B------:R-:W-:Y:S02]  /*07a0*/  ISETP.NE.U32.AND P3, PT, R10, RZ, PT ;  /* 0x000000ff0a00720c */ /* 0x000fe40003f65070 */
[----:B------:R-:W-:Y:S01]  /*07b0*/  ISETP.EQ.OR.EX P4, PT, RZ, RZ, !P2, P4 ;  /* 0x000000ffff00720c */ /* 0x000fe20005782740 */
[----:B------:R-:W1:Y:S01]  /*07c0*/  FRND.F64.FLOOR R16, R14 ;  /* 0x0000000e00107313 */ /* 0x000e620000305800 */
[----:B------:R-:W-:Y:S02]  /*07d0*/  ISETP.NE.AND.EX P2, PT, RZ, RZ, !P2, P3 ;  /* 0x000000ffff00720c */ /* 0x000fe40005745330 */
[CC--:B0-----:R-:W-:Y:S02]  /*07e0*/  SHF.L.U64.HI R19, R27.reuse, R18.reuse, RZ ;  /* 0x000000121b137219 */ /* 0x0c1fe400000102ff */
[----:B------:R-:W-:Y:S01]  /*07f0*/  SHF.L.U32 R18, R27, R18, RZ ;  /* 0x000000121b127219 */ /* 0x000fe200000006ff */
[----:B-1----:R-:W-:-:S05]  /*0800*/  DADD R16, R14, -R16 ;  /* 0x000000000e107229 */ /* 0x002fca0000000810 */
[----:B------:R-:W0:Y:S03]  /*0810*/  I2F.F64.U64 R18, R18 ;  /* 0x0000001200127312 */ /* 0x000e260000301800 */
[----:B------:R-:W-:-:S08]  /*0820*/  DADD R16, R16, 1 ;  /* 0x3ff0000010107429 */ /* 0x000fd00000000000 */
[----:B0-----:R-:W-:-:S06]  /*0830*/  DMUL R16, R16, R18 ;  /* 0x0000001210107228 */ /* 0x001fcc0000000000 */
[----:B------:R0:W1:Y:S02]  /*0840*/  F2I.U64.F64.FLOOR R14, R16 ;  /* 0x00000010000e7311 */ /* 0x0000640000305800 */
[----:B0-----:R-:W-:Y:S01]  /*0850*/  IMAD.X R17, RZ, RZ, RZ, P6 ;  /* 0x000000ffff117224 */ /* 0x001fe200030e06ff */
[----:B------:R-:W-:Y:S01]  /*0860*/  PLOP3.LUT P6, PT, P1, P4, PT, 0x80, 0x8 ;  /* 0x000000000008781c */ /* 0x000fe20000fc9070 */
[----:B-1----:R-:W-:Y:S01]  /*0870*/  IMAD.MOV.U32 R15, RZ, RZ, -0x7f ;  /* 0xffffff81ff0f7424 */ /* 0x002fe200078e00ff */
[----:B------:R-:W-:Y:S02]  /*0880*/  ISETP.GE.U32.AND.EX P5, PT, R14, 0x8000, PT, PT ;  /* 0x000080000e00780c */ /* 0x000fe40003fa6170 */
[----:B------:R-:W-:Y:S02]  /*0890*/  PLOP3.LUT P0, PT, P6, P0, P2, 0xfe, 0x0 ;  /* 0x000000000000781c */ /* 0x000fe40003701f26 */
[----:B------:R-:W-:Y:S02]  /*08a0*/  SEL R10, R15, 0xffffff82, !P5 ;  /* 0xffffff820f0a7807 */ /* 0x000fe40006800000 */
[----:B------:R-:W-:-:S02]  /*08b0*/  PLOP3.LUT P6, PT, P1, P4, PT, 0x20, 0x2 ;  /* 0x000000000002781c */ /* 0x000fc40000fc8470 */
[----:B------:R-:W-:-:S04]  /*08c0*/  IADD3 R10, P3, PT, R10, R13, RZ ;  /* 0x0000000d0a0a7210 */ /* 0x000fc80007f7e0ff */
[----:B------:R-:W-:Y:S02]  /*08d0*/  ISETP.NE.U32.AND P2, PT, R10, 0xff, PT ;  /* 0x000000ff0a00780c */ /* 0x000fe40003f45070 */
[----:B------:R-:W-:Y:S02]  /*08e0*/  IADD3.X R16, PT, PT, R17, -0x1, RZ, P3, !PT ;  /* 0xffffffff11107810 */ /* 0x000fe40001ffe4ff */
[----:B------:R-:W-:Y:S02]  /*08f0*/  ISETP.LT.U32.AND P3, PT, R13, 0x7f, PT ;  /* 0x0000007f0d00780c */ /* 0x000fe40003f61070 */
[----:B------:R-:W-:Y:S02]  /*0900*/  ISETP.NE.AND.EX P2, PT, R16, RZ, PT, P2 ;  /* 0x000000ff1000720c */ /* 0x000fe40003f45320 */
[----:B------:R-:W-:Y:S02]  /*0910*/  ISETP.LT.U32.OR.EX P3, PT, R17, RZ, P6, P3 ;  /* 0x000000ff1100720c */ /* 0x000fe40003761530 */
[----:B------:R-:W-:-:S02]  /*0920*/  ISETP.GT.U32.AND P6, PT, R13, 0x17d, PT ;  /* 0x0000017d0d00780c */ /* 0x000fc40003fc4070 */
[----:B------:R-:W-:Y:S02]  /*0930*/  SEL R15, RZ, 0x2, P2 ;  /* 0x00000002ff0f7807 */ /* 0x000fe40001000000 */
[----:B------:R-:W-:Y:S02]  /*0940*/  ISETP.EQ.U32.AND P2, PT, R10, RZ, PT ;  /* 0x000000ff0a00720c */ /* 0x000fe40003f42070 */
[----:B------:R-:W-:Y:S02]  /*0950*/  ISETP.GT.U32.AND.EX P6, PT, R17, RZ, PT, P6 ;  /* 0x000000ff1100720c */ /* 0x000fe40003fc4160 */
[----:B------:R-:W-:Y:S02]  /*0960*/  @P4 SEL R15, R15, 0x2, P1 ;  /* 0x000000020f0f4807 */ /* 0x000fe40000800000 */
[----:B------:R-:W-:Y:S02]  /*0970*/  ISETP.EQ.OR.EX P2, PT, R16, RZ, P3, P2 ;  /* 0x000000ff1000720c */ /* 0x000fe40001f42720 */
[----:B------:R-:W-:-:S02]  /*0980*/  SEL R13, RZ, 0x4, !P0 ;  /* 0x00000004ff0d7807 */ /* 0x000fc40004000000 */
[----:B------:R-:W-:Y:S02]  /*0990*/  SEL R16, R15, 0x2, !P6 ;  /* 0x000000020f107807 */ /* 0x000fe40007000000 */
[----:B------:R-:W-:-:S03]  /*09a0*/  SEL R15, RZ, 0x1, !P2 ;  /* 0x00000001ff0f7807 */ /* 0x000fc60005000000 */
[----:B------:R-:W-:Y:S01]  /*09b0*/  IMAD.IADD R16, R13, 0x1, R16 ;  /* 0x000000010d107824 */ /* 0x000fe200078e0210 */
[----:B------:R-:W-:-:S04]  /*09c0*/  SEL R13, RZ, 0x1, P5 ;  /* 0x00000001ff0d7807 */ /* 0x000fc80002800000 */
[C---:B------:R-:W-:Y:S01]  /*09d0*/  LOP3.LUT P1, RZ, R16.reuse, R15, RZ, 0xfc, !PT ;  /* 0x0000000f10ff7212 */ /* 0x040fe2000782fcff */
[----:B------:R-:W-:Y:S01]  /*09e0*/  IMAD.IADD R15, R16, 0x1, R15 ;  /* 0x00000001100f7824 */ /* 0x000fe200078e020f */
[----:B------:R-:W-:Y:S02]  /*09f0*/  SHF.L.U64.HI R13, RZ, R13, R14 ;  /* 0x0000000dff0d7219 */ /* 0x000fe4000001020e */
[----:B------:R-:W-:Y:S02]  /*0a00*/  LOP3.LUT R14, R11, R12, RZ, 0x3c, !PT ;  /* 0x0000000c0b0e7212 */ /* 0x000fe400078e3cff */
[----:B------:R-:W-:-:S07]  /*0a10*/  SHF.R.U64 R12, RZ, 0x18, R13 ;  /* 0x00000018ff0c7819 */ /* 0x000fce000000120d */
[----:B------:R-:W-:Y:S05]  /*0a20*/  @!P1 BRA `(.L_x_117) ;  /* 0x0000000000289947 */ /* 0x000fea0003800000 */
[----:B------:R-:W-:-:S13]  /*0a30*/  ISETP.NE.AND P1, PT, R15, 0x2, PT ;  /* 0x000000020f00780c */ /* 0x000fda0003f25270 */
[----:B------:R-:W-:Y:S05]  /*0a40*/  @!P1 BRA `(.L_x_118) ;  /* 0x0000000000189947 */ /* 0x000fea0003800000 */
[----:B------:R-:W-:-:S13]  /*0a50*/  ISETP.NE.AND P1, PT, R15, 0x1, PT ;  /* 0x000000010f00780c */ /* 0x000fda0003f25270 */
[----:B------:R-:W-:Y:S02]  /*0a60*/  @!P1 IMAD.MOV.U32 R10, RZ, RZ, RZ ;  /* 0x000000ffff0a9224 */ /* 0x000fe400078e00ff */
[----:B------:R-:W-:Y:S02]  /*0a70*/  @!P1 IMAD.MOV.U32 R12, RZ, RZ, RZ ;  /* 0x000000ffff0c9224 */ /* 0x000fe400078e00ff */
[----:B------:R-:W-:Y:S02]  /*0a80*/  @P1 IMAD.MOV.U32 R10, RZ, RZ, 0xff ;  /* 0x000000ffff0a1424 */ /* 0x000fe400078e00ff */
[----:B------:R-:W-:Y:S01]  /*0a90*/  @P1 IMAD.MOV.U32 R12, RZ, RZ, 0x400000 ;  /* 0x00400000ff0c1424 */ /* 0x000fe200078e00ff */
[----:B------:R-:W-:Y:S06]  /*0aa0*/  BRA `(.L_x_117) ;  /* 0x0000000000087947 */ /* 0x000fec0003800000 */
.L_x_118:
[----:B------:R-:W-:Y:S02]  /*0ab0*/  IMAD.MOV.U32 R10, RZ, RZ, 0xff ;  /* 0x000000ffff0a7424 */ /* 0x000fe400078e00ff */
[----:B------:R-:W-:-:S07]  /*0ac0*/  IMAD.MOV.U32 R12, RZ, RZ, RZ ;  /* 0x000000ffff0c7224 */ /* 0x000fce00078e00ff */
.L_x_117:
[----:B------:R-:W-:Y:S05]  /*0ad0*/  BSYNC.RECONVERGENT B0 ;  /* 0x0000000000007941 */ /* 0x000fea0003800200 */
.L_x_116:
[----:B------:R-:W-:Y:S01]  /*0ae0*/  UIADD3 UR4, UP0, UPT, UR4, 0x1, URZ ;  /* 0x0000000104047890 */ /* 0x000fe2000ff1e0ff */
[----:B------:R-:W-:-:S03]  /*0af0*/  SEL R11, RZ, 0x80000000, !P0 ;  /* 0x80000000ff0b7807 */ /* 0x000fc60004000000 */
[----:B------:R-:W-:Y:S01]  /*0b00*/  UIADD3.X UR5, UPT, UPT, URZ, UR5, URZ, UP0, !UPT ;  /* 0x00000005ff057290 */ /* 0x000fe200087fe4ff */
[----:B------:R-:W-:Y:S01]  /*0b10*/  LOP3.LUT R11, R14, 0x80000000, R11, 0x60, !PT ;  /* 0x800000000e0b7812 */ /* 0x000fe200078e600b */
[----:B------:R-:W-:-:S03]  /*0b20*/  UISETP.GE.U32.AND UP0, UPT, UR4, UR20, UPT ;  /* 0x000000140400728c */ /* 0x000fc6000bf06070 */
[----:B------:R-:W-:Y:S01]  /*0b30*/  LOP3.LUT R11, R11, 0x7fffff, R12, 0xf8, !PT ;  /* 0x007fffff0b0b7812 */ /* 0x000fe200078ef80c */
[----:B------:R-:W-:-:S04]  /*0b40*/  UISETP.GE.U32.AND.EX UP0, UPT, UR5, UR21, UPT, UP0 ;  /* 0x000000150500728c */ /* 0x000fc8000bf06100 */
[----:B------:R-:W-:-:S04]  /*0b50*/  IMAD.U32 R10, R10, 0x800000, R11 ;  /* 0x008000000a0a7824 */ /* 0x000fc800078e000b */
[----:B------:R-:W-:Y:S01]  /*0b60*/  FADD R7, R7, R10 ;  /* 0x0000000a07077221 */ /* 0x000fe20000000000 */
[----:B------:R-:W-:Y:S06]  /*0b70*/  BRA.U !UP0, `(.L_x_119) ;  /* 0xfffffff908347547 */ /* 0x000fec000b83ffff */
.L_x_115:
[----:B------:R-:W0:Y:S01]  /*0b80*/  LDC.64 R4, c[0x0][0x388] ;  /* 0x0000e200ff047b82 */ /* 0x000e220000000a00 */
[----:B------:R-:W1:Y:S01]  /*0b90*/  LDCU.64 UR16, c[0x0][0x3c0] ;  /* 0x00007800ff1077ac */ /* 0x000e620008000a00 */
[--C-:B------:R-:W-:Y:S01]  /*0ba0*/  SHF.R.S32.HI R3, RZ, 0x1f, R0.reuse ;  /* 0x0000001fff037819 */ /* 0x100fe20000011400 */
[----:B------:R-:W-:Y:S01]  /*0bb0*/  IMAD.MOV.U32 R2, RZ, RZ, R0 ;  /* 0x000000ffff027224 */ /* 0x000fe200078e0000 */
[----:B------:R-:W-:Y:S01]  /*0bc0*/  SHF.R.S32.HI R9, RZ, 0x1f, R6 ;  /* 0x0000001fff097819 */ /* 0x000fe20000011406 */
[----:B------:R-:W2:Y:S04]  /*0bd0*/  LDCU.64 UR18, c[0x0][0x3b8] ;  /* 0x00007700ff1277ac */ /* 0x000ea80008000a00 */
[----:B-1----:R-:W-:-:S04]  /*0be0*/  IMAD R9, R9, UR16, RZ ;  /* 0x0000001009097c24 */ /* 0x002fc8000f8e02ff */
[----:B------:R-:W-:Y:S02]  /*0bf0*/  IMAD R9, R6, UR17, R9 ;  /* 0x0000001106097c24 */ /* 0x000fe4000f8e0209 */
[C---:B0-----:R-:W-:Y:S02]  /*0c00*/  IMAD R0, R4.reuse, UR6, RZ ;  /* 0x0000000604007c24 */ /* 0x041fe4000f8e02ff */
[----:B------:R-:W-:-:S04]  /*0c10*/  IMAD.WIDE.U32 R2, R4, UR12, R2 ;  /* 0x0000000c04027c25 */ /* 0x000fc8000f8e0002 */
[----:B------:R-:W-:-:S04]  /*0c20*/  IMAD R5, R5, UR12, R0 ;  /* 0x0000000c05057c24 */ /* 0x000fc8000f8e0200 */
[----:B------:R-:W-:Y:S02]  /*0c30*/  IMAD.IADD R3, R3, 0x1, R5 ;  /* 0x0000000103037824 */ /* 0x000fe400078e0205 */
[----:B------:R-:W-:-:S04]  /*0c40*/  IMAD.WIDE.U32 R2, R6, UR16, R2 ;  /* 0x0000001006027c25 */ /* 0x000fc8000f8e0002 */
[----:B------:R-:W-:Y:S01]  /*0c50*/  IMAD.IADD R3, R3, 0x1, R9 ;  /* 0x0000000103037824 */ /* 0x000fe200078e0209 */
[----:B--2---:R-:W-:-:S04]  /*0c60*/  LEA R4, P0, R2, UR18, 0x2 ;  /* 0x0000001202047c11 */ /* 0x004fc8000f8010ff */
[----:B------:R-:W-:-:S05]  /*0c70*/  LEA.HI.X R5, R2, UR19, R3, 0x2, P0 ;  /* 0x0000001302057c11 */ /* 0x000fca00080f1403 */
[----:B------:R-:W-:Y:S01]  /*0c80*/  STG.E desc[UR10][R4.64], R7 ;  /* 0x0000000704007986 */ /* 0x000fe2000c10190a */
[----:B------:R-:W-:Y:S05]  /*0c90*/  EXIT ;  /* 0x000000000000794d */ /* 0x000fea0003800000 */
        .weak           $__internal_5_$__cuda_sm20_div_u64
        .type           $__internal_5_$__cuda_sm20_div_u64,@function
        .size           $__internal_5_$__cuda_sm20_div_u64,(.L_x_135 - $__internal_5_$__cuda_sm20_div_u64)
$__internal_5_$__cuda_sm20_div_u64:
        /* <DEDUP_REMOVED lines=8> */
[----:B------:R-:W-:Y:S01]  /*0d20*/  IADD3 R13, P0, PT, RZ, -R10, RZ ;  /* 0x8000000aff0d7210 */ /* 0x000fe20007f1e0ff */
[----:B------:R-:W-:Y:S02]  /*0d30*/  IMAD.MOV.U32 R11, RZ, RZ, R8 ;  /* 0x000000ffff0b7224 */ /* 0x000fe400078e0008 */
[----:B------:R-:W-:Y:S02]  /*0d40*/  IMAD R7, R9, R2, R7 ;  /* 0x0000000209077224 */ /* 0x000fe400078e0207 */
[----:B------:R-:W-:-:S04]  /*0d50*/  IMAD.HI.U32 R10, R8, R13, RZ ;  /* 0x0000000d080a7227 */ /* 0x000fc800078e00ff */
[----:B------:R-:W-:-:S04]  /*0d60*/  IMAD.X R7, RZ, RZ, ~R7, P0 ;  /* 0x000000ffff077224 */ /* 0x000fc800000e0e07 */
        /* <DEDUP_REMOVED lines=21> */
[----:B------:R-:W-:Y:S02]  /*0ec0*/  IMAD.MOV.U32 R9, RZ, RZ, RZ ;  /* 0x000000ffff097224 */ /* 0x000fe400078e00ff */
        /* <DEDUP_REMOVED lines=11> */
[----:B------:R-:W-:-:S04]  /*0f80*/  IMAD R5, R5, R2, R9 ;  /* 0x0000000205057224 */ /* 0x000fc800078e0209 */
[----:B------:R-:W-:Y:S01]  /*0f90*/  IMAD.X R10, R4, 0x1, ~R5, P1 ;  /* 0x00000001040a7824 */ /* 0x000fe200008e0e05 */
[----:B------:R-:W-:Y:S01]  /*0fa0*/  IADD3 R5, P1, PT, R11, -R2, RZ ;  /* 0x800000020b057210 */ /* 0x000fe20007f3e0ff */
[----:B------:R-:W-:-:S03]  /*0fb0*/  VIADD R4, R7, 0x1 ;  /* 0x0000000107047836 */ /* 0x000fc60000000000 */
[C---:B------:R-:W-:Y:S01]  /*0fc0*/  ISETP.GE.U32.AND.EX P0, PT, R10.reuse, R3, PT, P0 ;  /* 0x000000030a00720c */ /* 0x040fe20003f06100 */
[----:B------:R-:W-:Y:S01]  /*0fd0*/  IMAD.X R8, R10, 0x1, ~R3, P1 ;  /* 0x000000010a087824 */ /* 0x000fe200008e0e03 */
[----:B------:R-:W-:Y:S02]  /*0fe0*/  ISETP.NE.U32.AND P1, PT, R2, RZ, PT ;  /* 0x000000ff0200720c */ /* 0x000fe40003f25070 */
[----:B------:R-:W-:Y:S02]  /*0ff0*/  SEL R5, R5, R11, P0 ;  /* 0x0000000b05057207 */ /* 0x000fe40000000000 */
[----:B------:R-:W-:Y:S02]  /*1000*/  SEL R7, R4, R7, P0 ;  /* 0x0000000704077207 */ /* 0x000fe40000000000 */
[----:B------:R-:W-:Y:S02]  /*1010*/  SEL R8, R8, R10, P0 ;  /* 0x0000000a08087207 */ /* 0x000fe40000000000 */
[----:B------:R-:W-:Y:S01]  /*1020*/  ISETP.GE.U32.AND P0, PT, R5, R2, PT ;  /* 0x000000020500720c */ /* 0x000fe20003f06070 */
[----:B------:R-:W-:Y:S01]  /*1030*/  VIADD R4, R7, 0x1 ;  /* 0x0000000107047836 */ /* 0x000fe20000000000 */
[----:B------:R-:W-:Y:S01]  /*1040*/  ISETP.NE.AND.EX P1, PT, R3, RZ, PT, P1 ;  /* 0x000000ff0300720c */ /* 0x000fe20003f25310 */
[----:B------:R-:W-:Y:S01]  /*1050*/  IMAD.MOV.U32 R2, RZ, RZ, R0 ;  /* 0x000000ffff027224 */ /* 0x000fe200078e0000 */
[----:B------:R-:W-:Y:S01]  /*1060*/  ISETP.GE.U32.AND.EX P0, PT, R8, R3, PT, P0 ;  /* 0x000000030800720c */ /* 0x000fe20003f06100 */
[----:B------:R-:W-:-:S03]  /*1070*/  IMAD.MOV.U32 R3, RZ, RZ, 0x0 ;  /* 0x00000000ff037424 */ /* 0x000fc600078e00ff */
[----:B------:R-:W-:-:S04]  /*1080*/  SEL R4, R4, R7, P0 ;  /* 0x0000000704047207 */ /* 0x000fc80000000000 */
[----:B------:R-:W-:Y:S01]  /*1090*/  SEL R4, R4, 0xffffffff, P1 ;  /* 0xffffffff04047807 */ /* 0x000fe20000800000 */
[----:B------:R-:W-:Y:S06]  /*10a0*/  RET.REL.NODEC R2 `(_Z4gemmmmmPKfmS0_mPfmi) ;  /* 0xffffffec02d47950 */ /* 0x000fec0003c3ffff */
.L_x_120:
        /* <DEDUP_REMOVED lines=13> */
.L_x_135:


//--------------------- .text._Z4gemmmmmPKfmS0_mPfm --------------------------
	.section	.text._Z4gemmmmmPKfmS0_mPfm,"ax",@progbits
	.align	128
        .global         _Z4gemmmmmPKfmS0_mPfm
        .type           _Z4gemmmmmPKfmS0_mPfm,@function
        .size           _Z4gemmmmmPKfmS0_mPfm,(.L_x_142 - _Z4gemmmmmPKfmS0_mPfm)
        .other          _Z4gemmmmmPKfmS0_mPfm,@"STO_CUDA_ENTRY STV_DEFAULT"
_Z4gemmmmmPKfmS0_mPfm:
.text._Z4gemmmmmPKfmS0_mPfm:
[----:B------:R-:W-:Y:S01]  /*0000*/  LDC R1, c[0x0][0x37c] ;  /* 0x0000df00ff017b82 */ /* 0x000fe20000000800 */
[----:B------:R-:W0:Y:S01]  /*0010*/  LDCU.64 UR8, c[0x0][0x390] ;  /* 0x00007200ff0877ac */ /* 0x000e220008000a00 */
[----:B------:R-:W1:Y:S01]  /*0020*/  S2R R3, SR_CTAID.Y ;  /* 0x0000000000037919 */ /* 0x000e620000002600 */
[----:B------:R-:W-:Y:S01]  /*0030*/  IMAD.MOV.U32 R21, RZ, RZ, RZ ;  /* 0x000000ffff157224 */ /* 0x000fe200078e00ff */
[----:B------:R-:W2:Y:S01]  /*0040*/  LDCU.64 UR12, c[0x0][0x358] ;  /* 0x00006b00ff0c77ac */ /* 0x000ea20008000a00 */
[----:B------:R-:W3:Y:S01]  /*0050*/  S2R R2, SR_TID.Y ;  /* 0x0000000000027919 */ /* 0x000ee20000002200 */
[----:B------:R-:W4:Y:S01]  /*0060*/  S2R R0, SR_CTAID.X ;  /* 0x0000000000007919 */ /* 0x000f220000002500 */
[----:B------:R-:W1:Y:S01]  /*0070*/  S2R R6, SR_TID.X ;  /* 0x0000000000067919 */ /* 0x000e620000002100 */
[----:B0-----:R-:W-:-:S04]  /*0080*/  UIADD3 UR14, UP0, UPT, UR8, 0x7, URZ ;  /* 0x00000007080e7890 */ /* 0x001fc8000ff1e0ff */
[----:B------:R-:W-:Y:S02]  /*0090*/  UIADD3.X UR7, UPT, UPT, URZ, UR9, URZ, UP0, !UPT ;  /* 0x00000009ff077290 */ /* 0x000fe400087fe4ff */
[----:B------:R-:W-:-:S04]  /*00a0*/  UISETP.GE.U32.AND UP0, UPT, UR14, 0x8, UPT ;  /* 0x000000080e00788c */ /* 0x000fc8000bf06070 */
[----:B------:R-:W-:-:S09]  /*00b0*/  UISETP.GE.U32.AND.EX UP0, UPT, UR7, URZ, UPT, UP0 ;  /* 0x000000ff0700728c */ /* 0x000fd2000bf06100 */
[----:B--234-:R-:W-:Y:S05]  /*00c0*/  BRA.U !UP0, `(.L_x_121) ;  /* 0x0000000908d07547 */ /* 0x01cfea000b800000 */
[----:B------:R-:W0:Y:S01]  /*00d0*/  S2UR UR5, SR_CgaCtaId ;  /* 0x00000000000579c3 */ /* 0x000e220000008800 */
[----:B------:R-:W2:Y:S01]  /*00e0*/  LDCU.64 UR16, c[0x0][0x3a0] ;  /* 0x00007400ff1077ac */ /* 0x000ea20008000a00 */
[----:B------:R-:W-:Y:S02]  /*00f0*/  HFMA2 R7, -RZ, RZ, 0, 0 ;  /* 0x00000000ff077431 */ /* 0x000fe400000001ff */
[----:B-1----:R-:W-:Y:S01]  /*0100*/  IMAD R9, R3, 0x8, R2 ;  /* 0x0000000803097824 */ /* 0x002fe200078e0202 */
[----:B------:R-:W-:Y:S01]  /*0110*/  USHF.R.U64 UR6, UR14, 0x3, UR7 ;  /* 0x000000030e067899 */ /* 0x000fe20008001207 */
[----:B------:R-:W-:Y:S01]  /*0120*/  IMAD R22, R0, 0x8, R6 ;  /* 0x0000000800167824 */ /* 0x000fe200078e0206 */
[----:B------:R-:W-:Y:S01]  /*0130*/  UMOV UR4, 0x400 ;  /* 0x0000040000047882 */ /* 0x000fe20000000000 */
[----:B------:R-:W-:Y:S01]  /*0140*/  USHF.R.U32.HI UR7, URZ, 0x3, UR7 ;  /* 0x00000003ff077899 */ /* 0x000fe20008011607 */
[----:B------:R-:W-:Y:S01]  /*0150*/  IMAD.MOV.U32 R21, RZ, RZ, RZ ;  /* 0x000000ffff157224 */ /* 0x000fe200078e00ff */
[----:B------:R-:W-:Y:S01]  /*0160*/  UISETP.NE.U32.AND UP0, UPT, UR6, 0x1, UPT ;  /* 0x000000010600788c */ /* 0x000fe2000bf05070 */
[----:B------:R-:W-:-:S03]  /*0170*/  SHF.R.S32.HI R23, RZ, 0x1f, R22 ;  /* 0x0000001fff177819 */ /* 0x000fc60000011416 */
[----:B------:R-:W-:Y:S01]  /*0180*/  UISETP.NE.AND.EX UP0, UPT, UR7, URZ, UPT, UP0 ;  /* 0x000000ff0700728c */ /* 0x000fe2000bf05300 */
[----:B--2---:R-:W-:-:S04]  /*0190*/  IMAD.WIDE.U32 R24, R9, UR16, R6 ;  /* 0x0000001009187c25 */ /* 0x004fc8000f8e0006 */
[----:B------:R-:W-:Y:S01]  /*01a0*/  IMAD R16, R9, UR17, R25 ;  /* 0x0000001109107c24 */ /* 0x000fe2000f8e0219 */
[----:B0-----:R-:W-:Y:S02]  /*01b0*/  ULEA UR10, UR5, UR4, 0x18 ;  /* 0x00000004050a7291 */ /* 0x001fe4000f8ec0ff */
[----:B------:R-:W-:-:S04]  /*01c0*/  UIADD3 UR4, UPT, UPT, UR4, 0x100, URZ ;  /* 0x0000010004047890 */ /* 0x000fc8000fffe0ff */
[----:B------:R-:W-:Y:S01]  /*01d0*/  ULEA UR4, UR5, UR4, 0x18 ;  /* 0x0000000405047291 */ /* 0x000fe2000f8ec0ff */
[----:B------:R-:W-:-:S04]  /*01e0*/  LEA R17, R2, UR10, 0x5 ;  /* 0x0000000a02117c11 */ /* 0x000fc8000f8e28ff */
[C---:B------:R-:W-:Y:S02]  /*01f0*/  LEA R18, R6.reuse, R17, 0x2 ;  /* 0x0000001106127211 */ /* 0x040fe400078e10ff */
[----:B------:R-:W-:Y:S01]  /*0200*/  LEA R5, R6, UR4, 0x2 ;  /* 0x0000000406057c11 */ /* 0x000fe2000f8e10ff */
[----:B------:R-:W-:-:S04]  /*0210*/  UMOV UR4, URZ ;  /* 0x000000ff00047c82 */ /* 0x000fc80008000000 */
[----:B------:R-:W-:Y:S01]  /*0220*/  IMAD R19, R2, 0x20, R5 ;  /* 0x0000002002137824 */ /* 0x000fe200078e0205 */
[----:B------:R-:W-:Y:S06]  /*0230*/  BRA.U !UP0, `(.L_x_122) ;  /* 0x00000005089c7547 */ /* 0x000fec000b800000 */
[----:B------:R-:W0:Y:S01]  /*0240*/  LDCU.64 UR16, c[0x0][0x380] ;  /* 0x00007000ff1077ac */ /* 0x000e220008000a00 */
[----:B------:R-:W-:Y:S01]  /*0250*/  IMAD.MOV.U32 R21, RZ, RZ, RZ ;  /* 0x000000ffff157224 */ /* 0x000fe200078e00ff */
[----:B------:R-:W-:Y:S01]  /*0260*/  MOV R4, R6 ;  /* 0x0000000600047202 */ /* 0x000fe20000000f00 */
[----:B------:R-:W-:Y:S01]  /*0270*/  IMAD.MOV.U32 R20, RZ, RZ, R2 ;  /* 0x000000ffff147224 */ /* 0x000fe200078e0002 */
[----:B------:R-:W-:Y:S01]  /*0280*/  ULOP3.LUT UR5, UR6, 0xfffffffe, URZ, 0xc0, !UPT ;  /* 0xfffffffe06057892 */ /* 0x000fe2000f8ec0ff */
[----:B------:R-:W1:Y:S01]  /*0290*/  LDCU.64 UR18, c[0x0][0x388] ;  /* 0x00007100ff1277ac */ /* 0x000e620008000a00 */
[----:B------:R-:W2:Y:S01]  /*02a0*/  LDCU.128 UR8, c[0x0][0x390] ;  /* 0x00007200ff0877ac */ /* 0x000ea20008000c00 */
[----:B------:R-:W-:Y:S01]  /*02b0*/  ULOP3.LUT UR6, UR7, 0x1fffffff, URZ, 0xc0, !UPT ;  /* 0x1fffffff07067892 */ /* 0x000fe2000f8ec0ff */
[----:B------:R-:W-:Y:S01]  /*02c0*/  UMOV UR4, 0x8 ;  /* 0x0000000800047882 */ /* 0x000fe20000000000 */
[----:B0-----:R-:W-:-:S04]  /*02d0*/  ISETP.GE.U32.AND P0, PT, R9, UR16, PT ;  /* 0x0000001009007c0c */ /* 0x001fc8000bf06070 */
[----:B------:R-:W-:-:S13]  /*02e0*/  ISETP.GE.U32.AND.EX P0, PT, RZ, UR17, PT, P0 ;  /* 0x00000011ff007c0c */ /* 0x000fda000bf06100 */
.L_x_123:
[----:B-1----:R-:W-:Y:S01]  /*02f0*/  ISETP.GE.U32.AND P1, PT, R22, UR18, PT ;  /* 0x0000001216007c0c */ /* 0x002fe2000bf26070 */
[----:B------:R-:W-:Y:S01]  /*0300*/  UIADD3 UR7, UPT, UPT, UR4, -0x8, URZ ;  /* 0xfffffff804077890 */ /* 0x000fe2000fffe0ff */
[----:B--2---:R-:W-:Y:S01]  /*0310*/  ISETP.GE.U32.AND P2, PT, R20, UR8, PT ;  /* 0x0000000814007c0c */ /* 0x004fe2000bf46070 */
[----:B------:R-:W-:Y:S01]  /*0320*/  HFMA2 R27, -RZ, RZ, 0, 0 ;  /* 0x00000000ff1b7431 */ /* 0x000fe200000001ff */
[----:B------:R-:W-:Y:S02]  /*0330*/  ISETP.GE.U32.AND.EX P1, PT, R23, UR19, PT, P1 ;  /* 0x0000001317007c0c */ /* 0x000fe4000bf26110 */
[----:B------:R-:W-:Y:S02]  /*0340*/  ISETP.GE.U32.AND P3, PT, R4, UR8, PT ;  /* 0x0000000804007c0c */ /* 0x000fe4000bf66070 */
[----:B------:R-:W-:Y:S02]  /*0350*/  ISETP.GE.U32.OR.EX P2, PT, RZ, UR9, P1, P2 ;  /* 0x00000009ff007c0c */ /* 0x000fe40008f46520 */
[----:B------:R-:W-:-:S02]  /*0360*/  IADD3 R14, P4, PT, R24, UR7, RZ ;  /* 0x00000007180e7c10 */ /* 0x000fc4000ff9e0ff */
[----:B------:R-:W-:-:S03]  /*0370*/  ISETP.GE.U32.OR.EX P3, PT, RZ, UR9, P0, P3 ;  /* 0x00000009ff007c0c */ /* 0x000fc60008766530 */
[----:B------:R-:W-:Y:S01]  /*0380*/  IMAD.X R15, RZ, RZ, R16, P4 ;  /* 0x000000ffff0f7224 */ /* 0x000fe200020e0610 */
[----:B------:R-:W-:-:S04]  /*0390*/  LEA R28, P4, R14, UR10, 0x2 ;  /* 0x0000000a0e1c7c11 */ /* 0x000fc8000f8810ff */
[----:B------:R-:W-:Y:S01]  /*03a0*/  LEA.HI.X R29, R14, UR11, R15, 0x2, P4 ;  /* 0x0000000b0e1d7c11 */ /* 0x000fe2000a0f140f */
[----:B------:R-:W0:Y:S04]  /*03b0*/  @!P2 LDC.64 R8, c[0x0][0x3b0] ;  /* 0x0000ec00ff08ab82 */ /* 0x000e280000000a00 */
[----:B------:R-:W2:Y:S04]  /*03c0*/  @!P3 LDG.E R27, desc[UR12][R28.64] ;  /* 0x0000000c1c1bb981 */ /* 0x000ea8000c1e1900 */
[----:B------:R-:W1:Y:S01]  /*03d0*/  @!P2 LDC.64 R10, c[0x0][0x3a8] ;  /* 0x0000ea00ff0aab82 */ /* 0x000e620000000a00 */
[----:B0-----:R-:W-:-:S04]  /*03e0*/  @!P2 IMAD.WIDE.U32 R12, R20, R8, R22 ;  /* 0x00000008140ca225 */ /* 0x001fc800078e0016 */
[----:B------:R-:W-:Y:S02]  /*03f0*/  @!P2 IMAD R9, R20, R9, R13 ;  /* 0x000000091409a224 */ /* 0x000fe400078e020d */
[----:B------:R-:W-:Y:S01]  /*0400*/  IMAD.MOV.U32 R8, RZ, RZ, RZ ;  /* 0x000000ffff087224 */ /* 0x000fe200078e00ff */
[----:B-1----:R-:W-:-:S04]  /*0410*/  @!P2 LEA R10, P5, R12, R10, 0x2 ;  /* 0x0000000a0c0aa211 */ /* 0x002fc800078a10ff */
[----:B------:R-:W-:-:S05]  /*0420*/  @!P2 LEA.HI.X R11, R12, R11, R9, 0x2, P5 ;  /* 0x0000000b0c0ba211 */ /* 0x000fca00028f1409 */
[----:B------:R-:W3:Y:S04]  /*0430*/  @!P2 LDG.E R8, desc[UR12][R10.64] ;  /* 0x0000000c0a08a981 */ /* 0x000ee8000c1e1900 */
[----:B--2---:R-:W-:Y:S04]  /*0440*/  STS [R18], R27 ;  /* 0x0000001b12007388 */ /* 0x004fe80000000800 */
[----:B---3--:R-:W-:Y:S01]  /*0450*/  STS [R19], R8 ;  /* 0x0000000813007388 */ /* 0x008fe20000000800 */
[----:B------:R-:W-:Y:S06]  /*0460*/  BAR.SYNC.DEFER_BLOCKING 0x0 ;  /* 0x0000000000007b1d */ /* 0x000fec0000010000 */
[----:B------:R-:W-:Y:S04]  /*0470*/  LDS R10, [R5] ;  /* 0x00000000050a7984 */ /* 0x000fe80000000800 */
[----:B------:R-:W0:Y:S04]  /*0480*/  LDS.128 R12, [R17] ;  /* 0x00000000110c7984 */ /* 0x000e280000000c00 */
[----:B------:R-:W1:Y:S04]  /*0490*/  LDS R11, [R5+0x20] ;  /* 0x00002000050b7984 */ /* 0x000e680000000800 */
[----:B------:R-:W2:Y:S04]  /*04a0*/  LDS R9, [R5+0x40] ;  /* 0x0000400005097984 */ /* 0x000ea80000000800 */
[----:B------:R-:W3:Y:S04]  /*04b0*/  LDS R26, [R5+0x60] ;  /* 0x00006000051a7984 */ /* 0x000ee80000000800 */
[----:B------:R-:W-:Y:S01]  /*04c0*/  LDS R27, [R5+0xa0] ;  /* 0x0000a000051b7984 */ /* 0x000fe20000000800 */
[----:B0-----:R-:W-:-:S04]  /*04d0*/  FFMA R12, R12, R10, R21 ;  /* 0x0000000a0c0c7223 */ /* 0x001fc80000000015 */
[----:B-1----:R-:W-:Y:S02]  /*04e0*/  FFMA R12, R11, R13, R12 ;  /* 0x0000000d0b0c7223 */ /* 0x002fe4000000000c */
[----:B------:R-:W-:Y:S02]  /*04f0*/  LDS R13, [R5+0x80] ;  /* 0x00008000050d7984 */ /* 0x000fe40000000800 */
[----:B--2---:R-:W-:Y:S02]  /*0500*/  FFMA R21, R9, R14, R12 ;  /* 0x0000000e09157223 */ /* 0x004fe4000000000c */
[----:B------:R-:W0:Y:S01]  /*0510*/  LDS.128 R8, [R17+0x10] ;  /* 0x0000100011087984 */ /* 0x000e220000000c00 */
[----:B------:R-:W-:-:S05]  /*0520*/  VIADD R14, R20, 0x8 ;  /* 0x00000008140e7836 */ /* 0x000fca0000000000 */
[----:B------:R-:W-:-:S04]  /*0530*/  ISETP.GE.U32.AND P3, PT, R14, UR8, PT ;  /* 0x000000080e007c0c */ /* 0x000fc8000bf66070 */
[----:B------:R-:W-:Y:S01]  /*0540*/  ISETP.GE.U32.OR.EX P1, PT, RZ, UR9, P1, P3 ;  /* 0x00000009ff007c0c */ /* 0x000fe20008f26530 */
[----:B---3--:R-:W-:Y:S01]  /*0550*/  FFMA R15, R26, R15, R21 ;  /* 0x0000000f1a0f7223 */ /* 0x008fe20000000015 */
[----:B------:R-:W-:Y:S01]  /*0560*/  IADD3 R12, PT, PT, R4, 0x8, RZ ;  /* 0x00000008040c7810 */ /* 0x000fe20007ffe0ff */
[----:B------:R-:W1:Y:S04]  /*0570*/  LDS R21, [R5+0xc0] ;  /* 0x0000c00005157984 */ /* 0x000e680000000800 */
[----:B------:R-:W2:Y:S01]  /*0580*/  LDS R26, [R5+0xe0] ;  /* 0x0000e000051a7984 */ /* 0x000ea20000000800 */
[----:B------:R-:W-:Y:S01]  /*0590*/  BAR.SYNC.DEFER_BLOCKING 0x0 ;  /* 0x0000000000007b1d */ /* 0x000fe20000010000 */
[----:B------:R-:W-:-:S04]  /*05a0*/  ISETP.GE.U32.AND P2, PT, R12, UR8, PT ;  /* 0x000000080c007c0c */ /* 0x000fc8000bf46070 */
[----:B------:R-:W-:Y:S01]  /*05b0*/  ISETP.GE.U32.OR.EX P2, PT, RZ, UR9, P0, P2 ;  /* 0x00000009ff007c0c */ /* 0x000fe20008746520 */
[----:B0-----:R-:W-:Y:S02]  /*05c0*/  FFMA R8, R8, R13, R15 ;  /* 0x0000000d08087223 */ /* 0x001fe4000000000f */
[----:B------:R-:W0:Y:S02]  /*05d0*/  @!P1 LDC.64 R12, c[0x0][0x3b0] ;  /* 0x0000ec00ff0c9b82 */ /* 0x000e240000000a00 */
[----:B------:R-:W-:-:S06]  /*05e0*/  FFMA R27, R27, R9, R8 ;  /* 0x000000091b1b7223 */ /* 0x000fcc0000000008 */
[----:B------:R-:W3:Y:S01]  /*05f0*/  @!P1 LDC.64 R8, c[0x0][0x3a8] ;  /* 0x0000ea00ff089b82 */ /* 0x000ee20000000a00 */
[----:B------:R-:W-:-:S06]  /*0600*/  MOV R15, RZ ;  /* 0x000000ff000f7202 */ /* 0x000fcc0000000f00 */
[----:B------:R4:W5:Y:S02]  /*0610*/  @!P2 LDG.E R15, desc[UR12][R28.64+0x20] ;  /* 0x0000200c1c0fa981 */ /* 0x000964000c1e1900 */
[----:B----4-:R-:W-:Y:S01]  /*0620*/  @!P1 MOV R29, R23 ;  /* 0x00000017001d9202 */ /* 0x010fe20000000f00 */
[----:B------:R-:W-:-:S04]  /*0630*/  @!P1 IMAD.MOV.U32 R28, RZ, RZ, R22 ;  /* 0x000000ffff1c9224 */ /* 0x000fc800078e0016 */
[----:B0-----:R-:W-:-:S04]  /*0640*/  @!P1 IMAD.WIDE.U32 R28, R14, R12, R28 ;  /* 0x0000000c0e1c9225 */ /* 0x001fc800078e001c */
[----:B------:R-:W-:Y:S01]  /*0650*/  @!P1 IMAD R13, R14, R13, R29 ;  /* 0x0000000d0e0d9224 */ /* 0x000fe200078e021d */
[----:B---3--:R-:W-:Y:S01]  /*0660*/  @!P1 LEA R8, P2, R28, R8, 0x2 ;  /* 0x000000081c089211 */ /* 0x008fe200078410ff */
[----:B------:R-:W-:-:S03]  /*0670*/  IMAD.MOV.U32 R14, RZ, RZ, RZ ;  /* 0x000000ffff0e7224 */ /* 0x000fc600078e00ff */
[----:B------:R-:W-:-:S05]  /*0680*/  @!P1 LEA.HI.X R9, R28, R9, R13, 0x2, P2 ;  /* 0x000000091c099211 */ /* 0x000fca00010f140d */
[----:B------:R-:W3:Y:S01]  /*0690*/  @!P1 LDG.E R14, desc[UR12][R8.64] ;  /* 0x0000000c080e9981 */ /* 0x000ee2000c1e1900 */
[----:B-1----:R-:W-:-:S04]  /*06a0*/  FFMA R27, R21, R10, R27 ;  /* 0x0000000a151b7223 */ /* 0x002fc8000000001b */
[----:B--2---:R-:W-:Y:S01]  /*06b0*/  FFMA R11, R26, R11, R27 ;  /* 0x0000000b1a0b7223 */ /* 0x004fe2000000001b */
[----:B------:R-:W-:-:S04]  /*06c0*/  UIADD3 UR5, UP0, UPT, UR5, -0x2, URZ ;  /* 0xfffffffe05057890 */ /* 0x000fc8000ff1e0ff */
[----:B------:R-:W-:Y:S02]  /*06d0*/  UIADD3.X UR6, UPT, UPT, UR6, -0x1, URZ, UP0, !UPT ;  /* 0xffffffff06067890 */ /* 0x000fe400087fe4ff */
[----:B------:R-:W-:-:S04]  /*06e0*/  UISETP.NE.U32.AND UP0, UPT, UR5, URZ, UPT ;  /* 0x000000ff0500728c */ /* 0x000fc8000bf05070 */
[----:B------:R-:W-:Y:S01]  /*06f0*/  UISETP.NE.AND.EX UP0, UPT, UR6, URZ, UPT, UP0 ;  /* 0x000000ff0600728c */ /* 0x000fe2000bf05300 */
[----:B------:R-:W-:Y:S01]  /*0700*/  IADD3 R4, PT, PT, R4, 0x10, RZ ;  /* 0x0000001004047810 */ /* 0x000fe20007ffe0ff */
[----:B------:R-:W-:Y:S01]  /*0710*/  VIADD R20, R20, 0x10 ;  /* 0x0000001014147836 */ /* 0x000fe20000000000 */
[----:B------:R-:W-:Y:S01]  /*0720*/  UIADD3 UR4, UPT, UPT, UR4, 0x10, URZ ;  /* 0x0000001004047890 */ /* 0x000fe2000fffe0ff */
[----:B-----5:R-:W-:Y:S04]  /*0730*/  STS [R18], R15 ;  /* 0x0000000f12007388 */ /* 0x020fe80000000800 */
[----:B---3--:R-:W-:Y:S01]  /*0740*/  STS [R19], R14 ;  /* 0x0000000e13007388 */ /* 0x008fe20000000800 */
[----:B------:R-:W-:Y:S06]  /*0750*/  BAR.SYNC.DEFER_BLOCKING 0x0 ;  /* 0x0000000000007b1d */ /* 0x000fec0000010000 */
[----:B------:R-:W-:Y:S04]  /*0760*/  LDS R29, [R5] ;  /* 0x00000000051d7984 */ /* 0x000fe80000000800 */
[----:B------:R-:W0:Y:S04]  /*0770*/  LDS.128 R12, [R17] ;  /* 0x00000000110c7984 */ /* 0x000e280000000c00 */
[----:B------:R-:W1:Y:S04]  /*0780*/  LDS R28, [R5+0x20] ;  /* 0x00002000051c7984 */ /* 0x000e680000000800 */
[----:B------:R-:W2:Y:S01]  /*0790*/  LDS R21, [R5+0x40] ;  /* 0x0000400005157984 */ /* 0x000ea20000000800 */
[----:B0-----:R-:W-:-:S03]  /*07a0*/  FFMA R29, R12, R29, R11 ;  /* 0x0000001d0c1d7223 */ /* 0x001fc6000000000b */
[----:B------:R-:W0:Y:S01]  /*07b0*/  LDS R12, [R5+0x60] ;  /* 0x00006000050c7984 */ /* 0x000e220000000800 */
[----:B-1----:R-:W-:-:S03]  /*07c0*/  FFMA R28, R28, R13, R29 ;  /* 0x0000000d1c1c7223 */ /* 0x002fc6000000001d */
[----:B------:R-:W-:Y:S04]  /*07d0*/  LDS R13, [R5+0x80] ;  /* 0x00008000050d7984 */ /* 0x000fe80000000800 */
[----:B------:R-:W1:Y:S01]  /*07e0*/  LDS.128 R8, [R17+0x10] ;  /* 0x0000100011087984 */ /* 0x000e620000000c00 */
[----:B--2---:R-:W-:-:S03]  /*07f0*/  FFMA R27, R21, R14, R28 ;  /* 0x0000000e151b7223 */ /* 0x004fc6000000001c */
[----:B------:R-:W2:Y:S04]  /*0800*/  LDS R29, [R5+0xa0] ;  /* 0x0000a000051d7984 */ /* 0x000ea80000000800 */
[----:B------:R-:W3:Y:S04]  /*0810*/  LDS R21, [R5+0xc0] ;  /* 0x0000c00005157984 */ /* 0x000ee80000000800 */
[----:B------:R-:W4:Y:S01]  /*0820*/  LDS R14, [R5+0xe0] ;  /* 0x0000e000050e7984 */ /* 0x000f220000000800 */
[----:B0-----:R-:W-:-:S04]  /*0830*/  FFMA R15, R12, R15, R27 ;  /* 0x0000000f0c0f7223 */ /* 0x001fc8000000001b */
[----:B-1----:R-:W-:-:S04]  /*0840*/  FFMA R8, R8, R13, R15 ;  /* 0x0000000d08087223 */ /* 0x002fc8000000000f */
[----:B--2---:R-:W-:-:S04]  /*0850*/  FFMA R8, R29, R9, R8 ;  /* 0x000000091d087223 */ /* 0x004fc80000000008 */
[----:B---3--:R-:W-:-:S04]  /*0860*/  FFMA R21, R21, R10, R8 ;  /* 0x0000000a15157223 */ /* 0x008fc80000000008 */
[----:B----4-:R-:W-:Y:S01]  /*0870*/  FFMA R21, R14, R11, R21 ;  /* 0x0000000b0e157223 */ /* 0x010fe20000000015 */
[----:B------:R-:W-:Y:S06]  /*0880*/  BAR.SYNC.DEFER_BLOCKING 0x0 ;  /* 0x0000000000007b1d */ /* 0x000fec0000010000 */
[----:B------:R-:W-:Y:S05]  /*0890*/  BRA.U UP0, `(.L_x_123) ;  /* 0xfffffff900947547 */ /* 0x000fea000b83ffff */
[----:B------:R-:W-:-:S12]  /*08a0*/  UIADD3 UR4, UPT, UPT, UR4, -0x8, URZ ;  /* 0xfffffff804047890 */ /* 0x000fd8000fffe0ff */
.L_x_122:
[----:B------:R-:W-:-:S09]  /*08b0*/  ULOP3.LUT UP0, URZ, UR14, 0x8, URZ, 0xc0, !UPT ;  /* 0x000000080eff7892 */ /* 0x000fd2000f80c0ff */
[----:B------:R-:W-:Y:S05]  /*08c0*/  BRA.U !UP0, `(.L_x_121) ;  /* 0x0000000108d07547 */ /* 0x000fea000b800000 */
[----:B------:R-:W0:Y:S01]  /*08d0*/  LDCU.64 UR10, c[0x0][0x388] ;  /* 0x00007100ff0a77ac */ /* 0x000e220008000a00 */
[----:B------:R-:W-:Y:S01]  /*08e0*/  IADD3 R27, PT, PT, R2, UR4, RZ ;  /* 0x00000004021b7c10 */ /* 0x000fe2000fffe0ff */
[----:B------:R-:W-:Y:S01]  /*08f0*/  IMAD R4, R3, 0x8, R2 ;  /* 0x0000000803047824 */ /* 0x000fe200078e0202 */
[----:B------:R-:W1:Y:S02]  /*0900*/  LDCU.64 UR6, c[0x0][0x380] ;  /* 0x00007000ff0677ac */ /* 0x000e640008000a00 */
[----:B------:R-:W-:-:S04]  /*0910*/  ISETP.GE.U32.AND P0, PT, R27, UR8, PT ;  /* 0x000000081b007c0c */ /* 0x000fc8000bf06070 */
[----:B------:R-:W-:Y:S02]  /*0920*/  ISETP.GE.U32.AND.EX P0, PT, RZ, UR9, PT, P0 ;  /* 0x00000009ff007c0c */ /* 0x000fe4000bf06100 */
[----:B0-----:R-:W-:Y:S02]  /*0930*/  ISETP.GE.U32.AND P3, PT, R22, UR10, PT ;  /* 0x0000000a16007c0c */ /* 0x001fe4000bf66070 */
[----:B-1----:R-:W-:Y:S02]  /*0940*/  ISETP.GE.U32.AND P2, PT, R4, UR6, PT ;  /* 0x0000000604007c0c */ /* 0x002fe4000bf46070 */
[----:B------:R-:W-:Y:S02]  /*0950*/  IADD3 R4, PT, PT, R6, UR4, RZ ;  /* 0x0000000406047c10 */ /* 0x000fe4000fffe0ff */
[----:B------:R-:W-:Y:S02]  /*0960*/  ISETP.GE.U32.OR.EX P0, PT, R23, UR11, P0, P3 ;  /* 0x0000000b17007c0c */ /* 0x000fe40008706530 */
[----:B------:R-:W-:Y:S01]  /*0970*/  ISETP.GE.U32.AND P1, PT, R4, UR8, PT ;  /* 0x0000000804007c0c */ /* 0x000fe2000bf26070 */
[----:B------:R-:W-:Y:S01]  /*0980*/  IMAD.MOV.U32 R4, RZ, RZ, RZ ;  /* 0x000000ffff047224 */ /* 0x000fe200078e00ff */
[----:B------:R-:W-:-:S04]  /*0990*/  ISETP.GE.U32.AND.EX P2, PT, RZ, UR7, PT, P2 ;  /* 0x00000007ff007c0c */ /* 0x000fc8000bf46120 */
[----:B------:R-:W-:-:S05]  /*09a0*/  ISETP.GE.U32.OR.EX P1, PT, RZ, UR9, P2, P1 ;  /* 0x00000009ff007c0c */ /* 0x000fca0009726510 */
[----:B------:R-:W0:Y:S01]  /*09b0*/  @!P0 LDC.64 R8, c[0x0][0x3b0] ;  /* 0x0000ec00ff088b82 */ /* 0x000e220000000a00 */
[----:B------:R-:W-:Y:S01]  /*09c0*/  @!P0 MOV R15, R23 ;  /* 0x00000017000f8202 */ /* 0x000fe20000000f00 */
[----:B------:R-:W-:-:S06]  /*09d0*/  @!P0 IMAD.MOV.U32 R14, RZ, RZ, R22 ;  /* 0x000000ffff0e8224 */ /* 0x000fcc00078e0016 */
[----:B------:R-:W1:Y:S01]  /*09e0*/  @!P1 LDC.64 R10, c[0x0][0x398] ;  /* 0x0000e600ff0a9b82 */ /* 0x000e620000000a00 */
[----:B------:R-:W-:-:S05]  /*09f0*/  @!P1 IADD3 R25, P2, PT, R24, UR4, RZ ;  /* 0x0000000418199c10 */ /* 0x000fca000ff5e0ff */
[----:B------:R-:W-:Y:S02]  /*0a00*/  @!P1 IMAD.X R16, RZ, RZ, R16, P2 ;  /* 0x000000ffff109224 */ /* 0x000fe400010e0610 */
[----:B------:R-:W2:Y:S01]  /*0a10*/  @!P0 LDC.64 R12, c[0x0][0x3a8] ;  /* 0x0000ea00ff0c8b82 */ /* 0x000ea20000000a00 */
[----:B0-----:R-:W-:-:S04]  /*0a20*/  @!P0 IMAD.WIDE.U32 R14, R27, R8, R14 ;  /* 0x000000081b0e8225 */ /* 0x001fc800078e000e */
[----:B------:R-:W-:Y:S02]  /*0a30*/  @!P0 IMAD R9, R27, R9, R15 ;  /* 0x000000091b098224 */ /* 0x000fe400078e020f */
[----:B------:R-:W-:Y:S01]  /*0a40*/  HFMA2 R27, -RZ, RZ, 0, 0 ;  /* 0x00000000ff1b7431 */ /* 0x000fe200000001ff */
[----:B-1----:R-:W-:-:S04]  /*0a50*/  @!P1 LEA R22, P2, R25, R10, 0x2 ;  /* 0x0000000a19169211 */ /* 0x002fc800078410ff */
[----:B------:R-:W-:Y:S02]  /*0a60*/  @!P1 LEA.HI.X R23, R25, R11, R16, 0x2, P2 ;  /* 0x0000000b19179211 */ /* 0x000fe400010f1410 */
[----:B--2---:R-:W-:-:S03]  /*0a70*/  @!P0 LEA R24, P3, R14, R12, 0x2 ;  /* 0x0000000c0e188211 */ /* 0x004fc600078610ff */
[----:B------:R-:W2:Y:S01]  /*0a80*/  @!P1 LDG.E R27, desc[UR12][R22.64] ;  /* 0x0000000c161b9981 */ /* 0x000ea2000c1e1900 */
        /* <DEDUP_REMOVED lines=10> */
[----:B------:R-:W-:Y:S04]  /*0b30*/  LDS R28, [R5+0x80] ;  /* 0x00008000051c7984 */ /* 0x000fe80000000800 */
[----:B------:R-:W4:Y:S04]  /*0b40*/  LDS.128 R12, [R17+0x10] ;  /* 0x00001000110c7984 */ /* 0x000f280000000c00 */
[----:B------:R-:W5:Y:S04]  /*0b50*/  LDS R23, [R5+0xa0] ;  /* 0x0000a00005177984 */ /* 0x000f680000000800 */
[----:B------:R-:W5:Y:S04]  /*0b60*/  LDS R18, [R5+0xc0] ;  /* 0x0000c00005127984 */ /* 0x000f680000000800 */
[----:B------:R-:W5:Y:S01]  /*0b70*/  LDS R19, [R5+0xe0] ;  /* 0x0000e00005137984 */ /* 0x000f620000000800 */
[----:B0-----:R-:W-:-:S04]  /*0b80*/  FFMA R8, R8, R16, R21 ;  /* 0x0000001008087223 */ /* 0x001fc80000000015 */
[----:B-1----:R-:W-:-:S04]  /*0b90*/  FFMA R9, R29, R9, R8 ;  /* 0x000000091d097223 */ /* 0x002fc80000000008 */
[----:B--2---:R-:W-:-:S04]  /*0ba0*/  FFMA R10, R20, R10, R9 ;  /* 0x0000000a140a7223 */ /* 0x004fc80000000009 */
[----:B---3--:R-:W-:-:S04]  /*0bb0*/  FFMA R11, R26, R11, R10 ;  /* 0x0000000b1a0b7223 */ /* 0x008fc8000000000a */
[----:B----4-:R-:W-:-:S04]  /*0bc0*/  FFMA R12, R12, R28, R11 ;  /* 0x0000001c0c0c7223 */ /* 0x010fc8000000000b */
[----:B-----5:R-:W-:-:S04]  /*0bd0*/  FFMA R13, R23, R13, R12 ;  /* 0x0000000d170d7223 */ /* 0x020fc8000000000c */
[----:B------:R-:W-:-:S04]  /*0be0*/  FFMA R14, R18, R14, R13 ;  /* 0x0000000e120e7223 */ /* 0x000fc8000000000d */
[----:B------:R-:W-:Y:S01]  /*0bf0*/  FFMA R21, R19, R15, R14 ;  /* 0x0000000f13157223 */ /* 0x000fe2000000000e */
[----:B------:R-:W-:Y:S06]  /*0c00*/  BAR.SYNC.DEFER_BLOCKING 0x0 ;  /* 0x0000000000007b1d */ /* 0x000fec0000010000 */
.L_x_121:
[----:B------:R-:W0:Y:S01]  /*0c10*/  LDCU.128 UR4, c[0x0][0x380] ;  /* 0x00007000ff0477ac */ /* 0x000e220008000c00 */
[----:B-1----:R-:W-:Y:S01]  /*0c20*/  LEA R4, R0, R6, 0x3 ;  /* 0x0000000600047211 */ /* 0x002fe200078e18ff */
[----:B------:R-:W-:-:S03]  /*0c30*/  IMAD R5, R3, 0x8, R2 ;  /* 0x0000000803057824 */ /* 0x000fc600078e0202 */
[----:B0-----:R-:W-:Y:S02]  /*0c40*/  ISETP.GE.U32.AND P0, PT, R4, UR6, PT ;  /* 0x0000000604007c0c */ /* 0x001fe4000bf06070 */
[----:B------:R-:W-:Y:S02]  /*0c50*/  SHF.R.S32.HI R4, RZ, 0x1f, R4 ;  /* 0x0000001fff047819 */ /* 0x000fe40000011404 */
[----:B------:R-:W-:Y:S02]  /*0c60*/  ISETP.GE.U32.AND P1, PT, R5, UR4, PT ;  /* 0x0000000405007c0c */ /* 0x000fe4000bf26070 */
[----:B------:R-:W-:-:S04]  /*0c70*/  ISETP.GE.U32.AND.EX P0, PT, R4, UR7, PT, P0 ;  /* 0x0000000704007c0c */ /* 0x000fc8000bf06100 */
[----:B------:R-:W-:-:S13]  /*0c80*/  ISETP.GE.U32.OR.EX P0, PT, RZ, UR5, P0, P1 ;  /* 0x00000005ff007c0c */ /* 0x000fda0008706510 */
[----:B------:R-:W-:Y:S05]  /*0c90*/  @P0 EXIT ;  /* 0x000000000000094d */ /* 0x000fea0003800000 */
[----:B------:R-:W0:Y:S01]  /*0ca0*/  LDCU UR4, c[0x0][0x364] ;  /* 0x00006c80ff0477ac */ /* 0x000e220008000800 */
[----:B------:R-:W1:Y:S01]  /*0cb0*/  LDCU UR5, c[0x0][0x360] ;  /* 0x00006c00ff0577ac */ /* 0x000e620008000800 */
[----:B------:R-:W2:Y:S01]  /*0cc0*/  LDCU.64 UR6, c[0x0][0x3c0] ;  /* 0x00007800ff0677ac */ /* 0x000ea20008000a00 */
[----:B------:R-:W3:Y:S01]  /*0cd0*/  LDCU.64 UR8, c[0x0][0x3b8] ;  /* 0x00007700ff0877ac */ /* 0x000ee20008000a00 */
[----:B0-----:R-:W-:Y:S02]  /*0ce0*/  IMAD R5, R3, UR4, R2 ;  /* 0x0000000403057c24 */ /* 0x001fe4000f8e0202 */
[----:B-1----:R-:W-:-:S05]  /*0cf0*/  IMAD R7, R0, UR5, RZ ;  /* 0x0000000500077c24 */ /* 0x002fca000f8e02ff */
[----:B------:R-:W-:-:S04]  /*0d00*/  IADD3 R6, P0, PT, R7, R6, RZ ;  /* 0x0000000607067210 */ /* 0x000fc80007f1e0ff */
[----:B------:R-:W-:-:S03]  /*0d10*/  IADD3.X R7, PT, PT, RZ, RZ, RZ, P0, !PT ;  /* 0x000000ffff077210 */ /* 0x000fc600007fe4ff */
[----:B--2---:R-:W-:-:S04]  /*0d20*/  IMAD.WIDE.U32 R2, R5, UR6, R6 ;  /* 0x0000000605027c25 */ /* 0x004fc8000f8e0006 */
[----:B------:R-:W-:Y:S01]  /*0d30*/  IMAD R5, R5, UR7, R3 ;  /* 0x0000000705057c24 */ /* 0x000fe2000f8e0203 */
[----:B---3--:R-:W-:-:S04]  /*0d40*/  LEA R4, P0, R2, UR8, 0x2 ;  /* 0x0000000802047c11 */ /* 0x008fc8000f8010ff */
[----:B------:R-:W-:-:S05]  /*0d50*/  LEA.HI.X R5, R2, UR9, R5, 0x2, P0 ;  /* 0x0000000902057c11 */ /* 0x000fca00080f1405 */
[----:B------:R-:W-:Y:S01]  /*0d60*/  STG.E desc[UR12][R4.64], R21 ;  /* 0x0000001504007986 */ /* 0x000fe2000c10190c */
[----:B------:R-:W-:Y:S05]  /*0d70*/  EXIT ;  /* 0x000000000000794d */ /* 0x000fea0003800000 */
.L_x_124:
        /* <DEDUP_REMOVED lines=16> */
.L_x_142:


//--------------------- .text._Z15im2col_improvedPKfiiiiiiiiiiiiiiiPf --------------------------
	.section	.text._Z15im2col_improvedPKfiiiiiiiiiiiiiiiPf,"ax",@progbits
	.align	128
        .global         _Z15im2col_improvedPKfiiiiiiiiiiiiiiiPf
        .type           _Z15im2col_improvedPKfiiiiiiiiiiiiiiiPf,@function
        .size           _Z15im2col_improvedPKfiiiiiiiiiiiiiiiPf,(.L_x_143 - _Z15im2col_improvedPKfiiiiiiiiiiiiiiiPf)
        .other          _Z15im2col_improvedPKfiiiiiiiiiiiiiiiPf,@"STO_CUDA_ENTRY STV_DEFAULT"
_Z15im2col_improvedPKfiiiiiiiiiiiiiiiPf:
.text._Z15im2col_improvedPKfiiiiiiiiiiiiiiiPf:
[----:B------:R-:W-:Y:S01]  /*0000*/  LDC R1, c[0x0][0x37c] ;  /* 0x0000df00ff017b82 */ /* 0x000fe20000000800 */
[----:B------:R-:W0:Y:S01]  /*0010*/  S2R R21, SR_TID.X ;  /* 0x0000000000157919 */ /* 0x000e220000002100 */
[----:B------:R-:W1:Y:S06]  /*0020*/  LDCU UR11, c[0x0][0x39c] ;  /* 0x00007380ff0b77ac */ /* 0x000e6c0008000800 */
[----:B------:R-:W0:Y:S01]  /*0030*/  S2UR UR7, SR_CTAID.X ;  /* 0x00000000000779c3 */ /* 0x000e220000002500 */
[----:B------:R-:W1:Y:S01]  /*0040*/  LDCU UR8, c[0x0][0x388] ;  /* 0x00007100ff0877ac */ /* 0x000e620008000800 */
[----:B------:R-:W2:Y:S06]  /*0050*/  LDCU UR6, c[0x0][0x360] ;  /* 0x00006c00ff0677ac */ /* 0x000eac0008000800 */
[----:B------:R-:W0:Y:S01]  /*0060*/  LDC R0, c[0x0][0x360] ;  /* 0x0000d800ff007b82 */ /* 0x000e220000000800 */
[----:B------:R-:W3:Y:S01]  /*0070*/  LDCU UR4, c[0x0][0x3a0] ;  /* 0x00007400ff0477ac */ /* 0x000ee20008000800 */
[----:B------:R-:W4:Y:S01]  /*0080*/  LDCU UR5, c[0x0][0x3c0] ;  /* 0x00007800ff0577ac */ /* 0x000f220008000800 */
[----:B-1----:R-:W-:-:S04]  /*0090*/  UIMAD UR10, UR11, UR8, URZ ;  /* 0x000000080b0a72a4 */ /* 0x002fc8000f8e02ff */
[----:B---3--:R-:W-:Y:S01]  /*00a0*/  UIMAD UR4, UR10, UR4, URZ ;  /* 0x000000040a0472a4 */ /* 0x008fe2000f8e02ff */
[----:B0-----:R-:W-:-:S03]  /*00b0*/  IMAD R21, R0, UR7, R21 ;  /* 0x0000000700157c24 */ /* 0x001fc6000f8e0215 */
[----:B----4-:R-:W-:-:S06]  /*00c0*/  UIMAD UR5, UR4, UR5, URZ ;  /* 0x00000005040572a4 */ /* 0x010fcc000f8e02ff */
[----:B------:R-:W-:-:S13]  /*00d0*/  ISETP.GE.U32.AND P0, PT, R21, UR5, PT ;  /* 0x0000000515007c0c */ /* 0x000fda000bf06070 */
[----:B--2---:R-:W-:Y:S05]  /*00e0*/  @P0 EXIT ;  /* 0x000000000000094d */ /* 0x004fea0003800000 */
[----:B------:R-:W0:Y:S01]  /*00f0*/  LDCU UR9, c[0x0][0x398] ;  /* 0x00007300ff0977ac */ /* 0x000e220008000800 */
[----:B------:R-:W1:Y:S01]  /*0100*/  I2F.U32.RP R0, UR4 ;  /* 0x0000000400007d06 */ /* 0x000e620008209000 */
[----:B------:R-:W-:Y:S01]  /*0110*/  IADD3 R17, PT, PT, RZ, -UR4, RZ ;  /* 0x80000004ff117c10 */ /* 0x000fe2000fffe0ff */
[----:B------:R-:W-:Y:S01]  /*0120*/  IMAD R19, RZ, RZ, -UR10 ;  /* 0x8000000aff137e24 */ /* 0x000fe2000f8e02ff */
[----:B------:R-:W2:Y:S01]  /*0130*/  LDCU UR14, c[0x0][0x394] ;  /* 0x00007280ff0e77ac */ /* 0x000ea20008000800 */
[----:B------:R-:W-:Y:S01]  /*0140*/  ISETP.NE.U32.AND P1, PT, RZ, UR4, PT ;  /* 0x00000004ff007c0c */ /* 0x000fe2000bf25070 */
[----:B------:R-:W-:Y:S01]  /*0150*/  BSSY.RECONVERGENT B0, `(.L_x_125) ;  /* 0x00000b8000007945 */ /* 0x000fe20003800200 */
[----:B------:R-:W-:Y:S01]  /*0160*/  ISETP.NE.U32.AND P0, PT, RZ, UR10, PT ;  /* 0x0000000aff007c0c */ /* 0x000fe2000bf05070 */
[----:B------:R-:W3:Y:S01]  /*0170*/  LDCU UR7, c[0x0][0x370] ;  /* 0x00006e00ff0777ac */ /* 0x000ee20008000800 */
[----:B------:R-:W4:Y:S01]  /*0180*/  I2F.U32.RP R4, UR10 ;  /* 0x0000000a00047d06 */ /* 0x000f220008209000 */
[----:B------:R-:W-:Y:S01]  /*0190*/  LOP3.LUT R16, RZ, UR10, RZ, 0x33, !PT ;  /* 0x0000000aff107c12 */ /* 0x000fe2000f8e33ff */
[----:B------:R-:W-:Y:S01]  /*01a0*/  UISETP.NE.U32.AND UP2, UPT, UR8, URZ, UPT ;  /* 0x000000ff0800728c */ /* 0x000fe2000bf45070 */
[----:B------:R-:W1:Y:S05]  /*01b0*/  LDCU.64 UR12, c[0x0][0x358] ;  /* 0x00006b00ff0c77ac */ /* 0x000e6a0008000a00 */
[----:B------:R-:W5:Y:S01]  /*01c0*/  I2F.U32.RP R10, UR11 ;  /* 0x0000000b000a7d06 */ /* 0x000f620008209000 */
[----:B0-----:R-:W-:-:S02]  /*01d0*/  UISETP.NE.U32.AND UP1, UPT, UR9, URZ, UPT ;  /* 0x000000ff0900728c */ /* 0x001fc4000bf25070 */
[----:B------:R-:W-:Y:S01]  /*01e0*/  UISETP.NE.U32.AND UP0, UPT, UR11, URZ, UPT ;  /* 0x000000ff0b00728c */ /* 0x000fe2000bf05070 */
[----:B--2---:R-:W-:Y:S01]  /*01f0*/  ISETP.NE.U32.AND P2, PT, RZ, UR14, PT ;  /* 0x0000000eff007c0c */ /* 0x004fe2000bf45070 */
[----:B------:R-:W0:Y:S01]  /*0200*/  LDCU.64 UR20, c[0x0][0x3a8] ;  /* 0x00007500ff1477ac */ /* 0x000e220008000a00 */
[----:B------:R-:W-:Y:S02]  /*0210*/  LOP3.LUT R18, RZ, UR14, RZ, 0x33, !PT ;  /* 0x0000000eff127c12 */ /* 0x000fe4000f8e33ff */
[----:B------:R-:W-:Y:S01]  /*0220*/  I2F.U32.RP R5, UR8 ;  /* 0x0000000800057d06 */ /* 0x000fe20008209000 */
[----:B------:R-:W-:Y:S01]  /*0230*/  P2R R22, PR, RZ, 0x4 ;  /* 0x00000004ff167803 */ /* 0x000fe20000000000 */
[----:B------:R-:W2:Y:S01]  /*0240*/  LDCU.128 UR16, c[0x0][0x3b0] ;  /* 0x00007600ff1077ac */ /* 0x000ea20008000c00 */
[----:B------:R-:W-:Y:S01]  /*0250*/  PLOP3.LUT P2, PT, PT, PT, UP1, 0x80, 0x8 ;  /* 0x000000000008781c */ /* 0x000fe20003f4f018 */
[----:B---3--:R-:W-:-:S04]  /*0260*/  UIMAD UR6, UR6, UR7, URZ ;  /* 0x00000007060672a4 */ /* 0x008fc8000f8e02ff */
[----:B------:R-:W-:Y:S08]  /*0270*/  I2F.U32.RP R7, UR9 ;  /* 0x0000000900077d06 */ /* 0x000ff00008209000 */
[----:B-1----:R-:W1:Y:S08]  /*0280*/  MUFU.RCP R0, R0 ;  /* 0x0000000000007308 */ /* 0x002e700000001000 */
[----:B----4-:R-:W3:Y:S08]  /*0290*/  MUFU.RCP R4, R4 ;  /* 0x0000000400047308 */ /* 0x010ef00000001000 */
[----:B-----5:R-:W4:Y:S01]  /*02a0*/  MUFU.RCP R10, R10 ;  /* 0x0000000a000a7308 */ /* 0x020f220000001000 */
[----:B-1----:R-:W-:-:S07]  /*02b0*/  VIADD R2, R0, 0xffffffe ;  /* 0x0ffffffe00027836 */ /* 0x002fce0000000000 */
[----:B------:R-:W1:Y:S01]  /*02c0*/  I2F.U32.RP R6, UR14 ;  /* 0x0000000e00067d06 */ /* 0x000e620008209000 */
[----:B---3--:R-:W-:-:S07]  /*02d0*/  IADD3 R12, PT, PT, R4, 0xffffffe, RZ ;  /* 0x0ffffffe040c7810 */ /* 0x008fce0007ffe0ff */
[----:B------:R-:W3:Y:S01]  /*02e0*/  MUFU.RCP R5, R5 ;  /* 0x0000000500057308 */ /* 0x000ee20000001000 */
[----:B----4-:R-:W-:Y:S01]  /*02f0*/  IADD3 R4, PT, PT, R10, 0xffffffe, RZ ;  /* 0x0ffffffe0a047810 */ /* 0x010fe20007ffe0ff */
[----:B------:R-:W-:-:S06]  /*0300*/  HFMA2 R10, -RZ, RZ, 0, 0 ;  /* 0x00000000ff0a7431 */ /* 0x000fcc00000001ff */
[----:B------:R-:W4:Y:S08]  /*0310*/  MUFU.RCP R7, R7 ;  /* 0x0000000700077308 */ /* 0x000f300000001000 */
[----:B-1----:R-:W1:Y:S01]  /*0320*/  MUFU.RCP R6, R6 ;  /* 0x0000000600067308 */ /* 0x002e620000001000 */
[----:B---3--:R-:W-:-:S07]  /*0330*/  VIADD R8, R5, 0xffffffe ;  /* 0x0ffffffe05087836 */ /* 0x008fce0000000000 */
[----:B------:R3:W5:Y:S01]  /*0340*/  F2I.FTZ.U32.TRUNC.NTZ R3, R2 ;  /* 0x0000000200037305 */ /* 0x000762000021f000 */
[----:B----4-:R-:W-:-:S07]  /*0350*/  IADD3 R7, PT, PT, R7, 0xffffffe, RZ ;  /* 0x0ffffffe07077810 */ /* 0x010fce0007ffe0ff */
[----:B------:R4:W0:Y:S01]  /*0360*/  F2I.FTZ.U32.TRUNC.NTZ R13, R12 ;  /* 0x0000000c000d7305 */ /* 0x000822000021f000 */
[----:B---3--:R-:W-:Y:S02]  /*0370*/  HFMA2 R2, -RZ, RZ, 0, 0 ;  /* 0x00000000ff027431 */ /* 0x008fe400000001ff */
[----:B-1----:R-:W-:Y:S02]  /*0380*/  VIADD R14, R6, 0xffffffe ;  /* 0x0ffffffe060e7836 */ /* 0x002fe40000000000 */
[----:B-----5:R-:W-:-:S03]  /*0390*/  IMAD R17, R17, R3, RZ ;  /* 0x0000000311117224 */ /* 0x020fc600078e02ff */
[----:B------:R-:W1:Y:S01]  /*03a0*/  F2I.FTZ.U32.TRUNC.NTZ R5, R4 ;  /* 0x0000000400057305 */ /* 0x000e62000021f000 */
[----:B----4-:R-:W-:Y:S01]  /*03b0*/  MOV R12, RZ ;  /* 0x000000ff000c7202 */ /* 0x010fe20000000f00 */
[----:B------:R-:W-:Y:S01]  /*03c0*/  IMAD.HI.U32 R0, R3, R17, R2 ;  /* 0x0000001103007227 */ /* 0x000fe200078e0002 */
[----:B------:R-:W-:-:S03]  /*03d0*/  LOP3.LUT R17, RZ, UR11, RZ, 0x33, !PT ;  /* 0x0000000bff117c12 */ /* 0x000fc6000f8e33ff */
[----:B0-----:R-:W-:Y:S02]  /*03e0*/  IMAD R19, R19, R13, RZ ;  /* 0x0000000d13137224 */ /* 0x001fe400078e02ff */
[----:B------:R0:W3:Y:S02]  /*03f0*/  F2I.FTZ.U32.TRUNC.NTZ R9, R8 ;  /* 0x0000000800097305 */ /* 0x0000e4000021f000 */
[----:B------:R-:W-:-:S04]  /*0400*/  IMAD.HI.U32 R12, R13, R19, R12 ;  /* 0x000000130d0c7227 */ /* 0x000fc800078e000c */
[----:B-1----:R-:W-:Y:S02]  /*0410*/  IMAD.MOV R2, RZ, RZ, -R5 ;  /* 0x000000ffff027224 */ /* 0x002fe400078e0a05 */
[----:B------:R-:W1:Y:S01]  /*0420*/  F2I.FTZ.U32.TRUNC.NTZ R11, R7 ;  /* 0x00000007000b7305 */ /* 0x000e62000021f000 */
[----:B0-----:R-:W-:Y:S02]  /*0430*/  HFMA2 R8, -RZ, RZ, 0, 0 ;  /* 0x00000000ff087431 */ /* 0x001fe400000001ff */
[----:B------:R-:W-:Y:S02]  /*0440*/  IMAD.MOV.U32 R13, RZ, RZ, R2 ;  /* 0x000000ffff0d7224 */ /* 0x000fe400078e0002 */
[----:B---3--:R-:W-:-:S03]  /*0450*/  IMAD.MOV R4, RZ, RZ, -R9 ;  /* 0x000000ffff047224 */ /* 0x008fc600078e0a09 */
[----:B------:R-:W0:Y:S01]  /*0460*/  F2I.FTZ.U32.TRUNC.NTZ R15, R14 ;  /* 0x0000000e000f7305 */ /* 0x000e22000021f000 */
[----:B------:R-:W-:Y:S02]  /*0470*/  IMAD R13, R13, UR11, RZ ;  /* 0x0000000b0d0d7c24 */ /* 0x000fe4000f8e02ff */
[----:B------:R-:W-:Y:S01]  /*0480*/  IMAD R3, R4, UR8, RZ ;  /* 0x0000000804037c24 */ /* 0x000fe2000f8e02ff */
[----:B------:R-:W-:Y:S01]  /*0490*/  MOV R4, RZ ;  /* 0x000000ff00047202 */ /* 0x000fe20000000f00 */
[----:B------:R-:W-:Y:S01]  /*04a0*/  ULOP3.LUT UR8, URZ, UR8, URZ, 0x33, !UPT ;  /* 0x00000008ff087292 */ /* 0x000fe2000f8e33ff */
[----:B-1----:R-:W-:-:S03]  /*04b0*/  IMAD.MOV R2, RZ, RZ, -R11 ;  /* 0x000000ffff027224 */ /* 0x002fc600078e0a0b */
[----:B------:R-:W-:Y:S02]  /*04c0*/  IMAD.HI.U32 R13, R5, R13, R4 ;  /* 0x0000000d050d7227 */ /* 0x000fe400078e0004 */
[----:B------:R-:W-:Y:S02]  /*04d0*/  MOV R5, R2 ;  /* 0x0000000200057202 */ /* 0x000fe40000000f00 */
[----:B------:R-:W-:Y:S01]  /*04e0*/  IMAD.HI.U32 R8, R9, R3, R8 ;  /* 0x0000000309087227 */ /* 0x000fe200078e0008 */
[----:B------:R-:W-:Y:S02]  /*04f0*/  P2R R2, PR, RZ, 0x2 ;  /* 0x00000002ff027803 */ /* 0x000fe40000000000 */
[----:B------:R-:W-:Y:S01]  /*0500*/  PLOP3.LUT P1, PT, PT, PT, UP2, 0x80, 0x8 ;  /* 0x000000000008781c */ /* 0x000fe20003f2f028 */
[----:B0-----:R-:W-:Y:S02]  /*0510*/  IMAD.MOV R3, RZ, RZ, -R15 ;  /* 0x000000ffff037224 */ /* 0x001fe400078e0a0f */
[----:B------:R-:W-:Y:S01]  /*0520*/  IMAD R5, R5, UR9, RZ ;  /* 0x0000000905057c24 */ /* 0x000fe2000f8e02ff */
[----:B------:R-:W-:Y:S01]  /*0530*/  ULOP3.LUT UR9, URZ, UR9, URZ, 0x33, !UPT ;  /* 0x00000009ff097292 */ /* 0x000fe2000f8e33ff */
[----:B------:R-:W-:-:S02]  /*0540*/  IMAD R3, R3, UR14, RZ ;  /* 0x0000000e03037c24 */ /* 0x000fc4000f8e02ff */
[----:B------:R-:W-:Y:S02]  /*0550*/  IMAD.MOV.U32 R14, RZ, RZ, RZ ;  /* 0x000000ffff0e7224 */ /* 0x000fe400078e00ff */
[----:B------:R-:W-:Y:S01]  /*0560*/  IMAD.HI.U32 R10, R11, R5, R10 ;  /* 0x000000050b0a7227 */ /* 0x000fe200078e000a */
[----:B------:R-:W-:-:S03]  /*0570*/  MOV R20, UR9 ;  /* 0x0000000900147c02 */ /* 0x000fc60008000f00 */
[----:B------:R-:W-:Y:S01]  /*0580*/  IMAD.HI.U32 R14, R15, R3, R14 ;  /* 0x000000030f0e7227 */ /* 0x000fe200078e000e */
[----:B------:R-:W-:-:S03]  /*0590*/  LOP3.LUT R15, RZ, UR4, RZ, 0x33, !PT ;  /* 0x00000004ff0f7c12 */ /* 0x000fc6000f8e33ff */
[----:B--2---:R-:W-:-:S07]  /*05a0*/  IMAD.U32 R19, RZ, RZ, UR8 ;  /* 0x00000008ff137e24 */ /* 0x004fce000f8e00ff */
.L_x_128:
[----:B------:R-:W-:Y:S01]  /*05b0*/  IMAD.U32 R2, RZ, RZ, UR19 ;  /* 0x00000013ff027e24 */ /* 0x000fe2000f8e00ff */
[----:B------:R-:W0:Y:S01]  /*05c0*/  LDC.64 R6, c[0x0][0x390] ;  /* 0x0000e400ff067b82 */ /* 0x000e220000000a00 */
[----:B------:R-:W-:Y:S01]  /*05d0*/  ISETP.NE.U32.AND P5, PT, RZ, UR4, PT ;  /* 0x00000004ff007c0c */ /* 0x000fe2000bfa5070 */
[----:B------:R-:W-:Y:S01]  /*05e0*/  BSSY.RECONVERGENT B1, `(.L_x_126) ;  /* 0x0000068000017945 */ /* 0x000fe20003800200 */
[----:B------:R-:W-:Y:S01]  /*05f0*/  IMAD R5, R2, UR4, R21 ;  /* 0x0000000402057c24 */ /* 0x000fe2000f8e0215 */
[----:B------:R-:W-:-:S03]  /*0600*/  MOV R28, UR20 ;  /* 0x00000014001c7c02 */ /* 0x000fc60008000f00 */
[----:B------:R-:W-:-:S05]  /*0610*/  IMAD.HI.U32 R24, R0, R5, RZ ;  /* 0x0000000500187227 */ /* 0x000fca00078e00ff */
[----:B------:R-:W-:-:S05]  /*0620*/  IADD3 R2, PT, PT, -R24, RZ, RZ ;  /* 0x000000ff18027210 */ /* 0x000fca0007ffe1ff */
[----:B------:R-:W-:-:S05]  /*0630*/  IMAD R2, R2, UR4, R5 ;  /* 0x0000000402027c24 */ /* 0x000fca000f8e0205 */
[----:B------:R-:W-:-:S13]  /*0640*/  ISETP.GE.U32.AND P3, PT, R2, UR4, PT ;  /* 0x0000000402007c0c */ /* 0x000fda000bf66070 */
[----:B------:R-:W-:Y:S01]  /*0650*/  @P3 VIADD R2, R2, -UR4 ;  /* 0x8000000402023c36 */ /* 0x000fe20008000000 */
[----:B------:R-:W-:-:S04]  /*0660*/  @P3 IADD3 R24, PT, PT, R24, 0x1, RZ ;  /* 0x0000000118183810 */ /* 0x000fc80007ffe0ff */
[----:B------:R-:W-:Y:S02]  /*0670*/  ISETP.GE.U32.AND P4, PT, R2, UR4, PT ;  /* 0x0000000402007c0c */ /* 0x000fe4000bf86070 */
[----:B------:R-:W1:Y:S11]  /*0680*/  LDC.64 R2, c[0x0][0x388] ;  /* 0x0000e200ff027b82 */ /* 0x000e760000000a00 */
[----:B------:R-:W-:-:S05]  /*0690*/  @P4 VIADD R24, R24, 0x1 ;  /* 0x0000000118184836 */ /* 0x000fca0000000000 */
[----:B------:R-:W-:Y:S02]  /*06a0*/  SEL R24, R15, R24, !P5 ;  /* 0x000000180f187207 */ /* 0x000fe40006800000 */
[----:B------:R-:W-:Y:S02]  /*06b0*/  ISETP.NE.AND P5, PT, R22, RZ, PT ;  /* 0x000000ff1600720c */ /* 0x000fe40003fa5270 */
[----:B------:R-:W-:Y:S01]  /*06c0*/  IADD3 R26, PT, PT, -R24, RZ, RZ ;  /* 0x000000ff181a7210 */ /* 0x000fe20007ffe1ff */
[----:B------:R-:W-:-:S04]  /*06d0*/  IMAD.HI.U32 R11, R14, R24, RZ ;  /* 0x000000180e0b7227 */ /* 0x000fc800078e00ff */
[----:B------:R-:W-:Y:S02]  /*06e0*/  IMAD.MOV R4, RZ, RZ, -R11 ;  /* 0x000000ffff047224 */ /* 0x000fe400078e0a0b */
[----:B------:R-:W-:Y:S02]  /*06f0*/  IMAD R5, R26, UR4, R5 ;  /* 0x000000041a057c24 */ /* 0x000fe4000f8e0205 */
[----:B0-----:R-:W-:Y:S02]  /*0700*/  IMAD R4, R7, R4, R24 ;  /* 0x0000000407047224 */ /* 0x001fe400078e0218 */
[----:B------:R-:W-:-:S03]  /*0710*/  IMAD.HI.U32 R26, R8, R5, RZ ;  /* 0x00000005081a7227 */ /* 0x000fc600078e00ff */
[----:B------:R-:W-:Y:S01]  /*0720*/  ISETP.GE.U32.AND P3, PT, R4, R7, PT ;  /* 0x000000070400720c */ /* 0x000fe20003f66070 */
[----:B------:R-:W-:Y:S01]  /*0730*/  IMAD.HI.U32 R9, R12, R5, RZ ;  /* 0x000000050c097227 */ /* 0x000fe200078e00ff */
[----:B------:R-:W-:-:S03]  /*0740*/  IADD3 R23, PT, PT, -R26, RZ, RZ ;  /* 0x000000ff1a177210 */ /* 0x000fc60007ffe1ff */
[----:B------:R-:W-:Y:S02]  /*0750*/  IMAD.MOV R25, RZ, RZ, -R9 ;  /* 0x000000ffff197224 */ /* 0x000fe400078e0a09 */
[--C-:B-1----:R-:W-:Y:S02]  /*0760*/  IMAD R23, R2, R23, R5.reuse ;  /* 0x0000001702177224 */ /* 0x102fe400078e0205 */
[----:B------:R-:W-:-:S03]  /*0770*/  IMAD R25, R25, UR10, R5 ;  /* 0x0000000a19197c24 */ /* 0x000fc6000f8e0205 */
[----:B------:R-:W-:Y:S01]  /*0780*/  ISETP.GE.U32.AND P4, PT, R23, R2, PT ;  /* 0x000000021700720c */ /* 0x000fe20003f86070 */
[----:B------:R-:W-:Y:S01]  /*0790*/  @P3 VIADD R11, R11, 0x1 ;  /* 0x000000010b0b3836 */ /* 0x000fe20000000000 */
[----:B------:R-:W-:-:S04]  /*07a0*/  @P3 IADD3 R4, PT, PT, R4, -R7, RZ ;  /* 0x8000000704043210 */ /* 0x000fc80007ffe0ff */
[----:B------:R-:W-:Y:S02]  /*07b0*/  ISETP.GE.U32.AND P3, PT, R4, R7, PT ;  /* 0x000000070400720c */ /* 0x000fe40003f66070 */
[----:B------:R-:W0:Y:S05]  /*07c0*/  LDC.64 R4, c[0x0][0x398] ;  /* 0x0000e600ff047b82 */ /* 0x000e2a0000000a00 */
[----:B------:R-:W-:Y:S02]  /*07d0*/  @P4 IADD3 R23, PT, PT, R23, -R2, RZ ;  /* 0x8000000217174210 */ /* 0x000fe40007ffe0ff */
[----:B------:R-:W-:Y:S02]  /*07e0*/  @P4 IADD3 R26, PT, PT, R26, 0x1, RZ ;  /* 0x000000011a1a4810 */ /* 0x000fe40007ffe0ff */
[----:B------:R-:W-:-:S02]  /*07f0*/  ISETP.GE.U32.AND P4, PT, R25, UR10, PT ;  /* 0x0000000a19007c0c */ /* 0x000fc4000bf86070 */
[----:B------:R-:W-:Y:S01]  /*0800*/  @P3 VIADD R11, R11, 0x1 ;  /* 0x000000010b0b3836 */ /* 0x000fe20000000000 */
[----:B------:R-:W-:-:S10]  /*0810*/  ISETP.GE.U32.AND P3, PT, R23, R2, PT ;  /* 0x000000021700720c */ /* 0x000fd40003f66070 */
[----:B------:R-:W-:Y:S01]  /*0820*/  @P4 VIADD R25, R25, -UR10 ;  /* 0x8000000a19194c36 */ /* 0x000fe20008000000 */
[----:B------:R-:W-:Y:S02]  /*0830*/  @P4 IADD3 R9, PT, PT, R9, 0x1, RZ ;  /* 0x0000000109094810 */ /* 0x000fe40007ffe0ff */
[----:B------:R-:W-:Y:S02]  /*0840*/  @P3 VIADD R26, R26, 0x1 ;  /* 0x000000011a1a3836 */ /* 0x000fe40000000000 */
[----:B------:R-:W-:-:S03]  /*0850*/  ISETP.GE.U32.AND P4, PT, R25, UR10, PT ;  /* 0x0000000a19007c0c */ /* 0x000fc6000bf86070 */
[----:B------:R-:W-:-:S05]  /*0860*/  SEL R26, R19, R26, !P1 ;  /* 0x0000001a131a7207 */ /* 0x000fca0004800000 */
[----:B------:R-:W-:-:S05]  /*0870*/  IMAD.HI.U32 R25, R13, R26, RZ ;  /* 0x0000001a0d197227 */ /* 0x000fca00078e00ff */
[----:B------:R-:W-:Y:S01]  /*0880*/  IADD3 R25, PT, PT, -R25, RZ, RZ ;  /* 0x000000ff19197210 */ /* 0x000fe20007ffe1ff */
[----:B------:R-:W-:-:S04]  /*0890*/  @P4 VIADD R9, R9, 0x1 ;  /* 0x0000000109094836 */ /* 0x000fc80000000000 */
[----:B0-----:R-:W-:Y:S01]  /*08a0*/  IMAD R26, R5, R25, R26 ;  /* 0x00000019051a7224 */ /* 0x001fe200078e021a */
[----:B------:R-:W-:Y:S02]  /*08b0*/  SEL R25, R18, R11, !P5 ;  /* 0x0000000b12197207 */ /* 0x000fe40006800000 */
[----:B------:R-:W-:Y:S02]  /*08c0*/  SEL R9, R16, R9, !P0 ;  /* 0x0000000910097207 */ /* 0x000fe40004000000 */
[----:B------:R-:W-:Y:S02]  /*08d0*/  ISETP.GE.U32.AND P4, PT, R26, R5, PT ;  /* 0x000000051a00720c */ /* 0x000fe40003f86070 */
[----:B------:R-:W-:-:S05]  /*08e0*/  IADD3 R11, PT, PT, -R25, RZ, RZ ;  /* 0x000000ff190b7210 */ /* 0x000fca0007ffe1ff */
[----:B------:R-:W-:Y:S02]  /*08f0*/  IMAD R24, R7, R11, R24 ;  /* 0x0000000b07187224 */ /* 0x000fe400078e0218 */
[----:B------:R-:W-:-:S04]  /*0900*/  IMAD.HI.U32 R7, R10, R25, RZ ;  /* 0x000000190a077227 */ /* 0x000fc800078e00ff */
[----:B------:R-:W-:Y:S01]  /*0910*/  @P4 IMAD.IADD R26, R26, 0x1, -R5 ;  /* 0x000000011a1a4824 */ /* 0x000fe200078e0a05 */
[----:B------:R-:W-:-:S04]  /*0920*/  IADD3 R11, PT, PT, -R7, RZ, RZ ;  /* 0x000000ff070b7210 */ /* 0x000fc80007ffe1ff */
[----:B------:R-:W-:Y:S01]  /*0930*/  ISETP.GE.U32.AND P4, PT, R26, R5, PT ;  /* 0x000000051a00720c */ /* 0x000fe20003f86070 */
[----:B------:R-:W-:-:S12]  /*0940*/  IMAD R11, R4, R11, R25 ;  /* 0x0000000b040b7224 */ /* 0x000fd800078e0219 */
[----:B------:R-:W-:Y:S01]  /*0950*/  @P4 IMAD.IADD R26, R26, 0x1, -R5 ;  /* 0x000000011a1a4824 */ /* 0x000fe200078e0a05 */
[----:B------:R-:W-:Y:S01]  /*0960*/  PLOP3.LUT P4, PT, PT, PT, UP0, 0x40, 0x4 ;  /* 0x000000000004781c */ /* 0x000fe20003f8e808 */
[----:B------:R-:W0:Y:S03]  /*0970*/  LDC R5, c[0x0][0x3a4] ;  /* 0x0000e900ff057b82 */ /* 0x000e260000000800 */
[----:B------:R-:W-:Y:S02]  /*0980*/  SEL R26, R17, R26, P4 ;  /* 0x0000001a111a7207 */ /* 0x000fe40002000000 */
[----:B------:R-:W-:-:S13]  /*0990*/  ISETP.GE.U32.AND P4, PT, R11, R4, PT ;  /* 0x000000040b00720c */ /* 0x000fda0003f86070 */
[----:B------:R-:W-:-:S04]  /*09a0*/  @P4 IADD3 R11, PT, PT, R11, -R4, RZ ;  /* 0x800000040b0b4210 */ /* 0x000fc80007ffe0ff */
[----:B------:R-:W-:Y:S01]  /*09b0*/  ISETP.GE.U32.AND P5, PT, R11, R4, PT ;  /* 0x000000040b00720c */ /* 0x000fe20003fa6070 */
[----:B0-----:R-:W-:-:S04]  /*09c0*/  IMAD R5, R24, UR21, -R5 ;  /* 0x0000001518057c24 */ /* 0x001fc8000f8e0a05 */
[----:B------:R-:W-:-:S05]  /*09d0*/  IMAD R24, R26, UR17, R5 ;  /* 0x000000111a187c24 */ /* 0x000fca000f8e0205 */
[----:B------:R-:W-:-:S03]  /*09e0*/  ISETP.GE.U32.AND P6, PT, R24, R3, PT ;  /* 0x000000031800720c */ /* 0x000fc60003fc6070 */
[----:B------:R-:W-:-:S05]  /*09f0*/  @P5 IMAD.IADD R11, R11, 0x1, -R4 ;  /* 0x000000010b0b5824 */ /* 0x000fca00078e0a04 */
[----:B------:R-:W-:-:S05]  /*0a00*/  SEL R11, R20, R11, !P2 ;  /* 0x0000000b140b7207 */ /* 0x000fca0005000000 */
[----:B------:R-:W-:Y:S02]  /*0a10*/  IMAD R28, R11, UR16, -R28 ;  /* 0x000000100b1c7c24 */ /* 0x000fe4000f8e0a1c */
[----:B------:R-:W-:Y:S02]  /*0a20*/  IMAD.MOV.U32 R11, RZ, RZ, RZ ;  /* 0x000000ffff0b7224 */ /* 0x000fe400078e00ff */
[----:B------:R-:W-:-:S05]  /*0a30*/  IMAD R5, R9, UR18, R28 ;  /* 0x0000001209057c24 */ /* 0x000fca000f8e021c */
[----:B------:R-:W-:-:S13]  /*0a40*/  ISETP.GE.U32.OR P6, PT, R5, R6, P6 ;  /* 0x000000060500720c */ /* 0x000fda00037c6470 */
[----:B------:R-:W-:Y:S05]  /*0a50*/  @P6 BRA `(.L_x_127) ;  /* 0x0000000000806947 */ /* 0x000fea0003800000 */
[----:B------:R-:W-:Y:S01]  /*0a60*/  @P4 IADD3 R7, PT, PT, R7, 0x1, RZ ;  /* 0x0000000107074810 */ /* 0x000fe20007ffe0ff */
[----:B------:R-:W0:Y:S01]  /*0a70*/  LDC.64 R8, c[0x0][0x380] ;  /* 0x0000e000ff087b82 */ /* 0x000e220000000a00 */
[----:B------:R-:W-:Y:S02]  /*0a80*/  ISETP.NE.U32.AND P2, PT, R4, RZ, PT ;  /* 0x000000ff0400720c */ /* 0x000fe40003f45070 */
[----:B------:R-:W-:Y:S01]  /*0a90*/  LOP3.LUT R20, RZ, R4, RZ, 0x33, !PT ;  /* 0x00000004ff147212 */ /* 0x000fe200078e33ff */
[----:B------:R-:W-:Y:S01]  /*0aa0*/  @P5 VIADD R7, R7, 0x1 ;  /* 0x0000000107075836 */ /* 0x000fe20000000000 */
[----:B------:R-:W-:Y:S02]  /*0ab0*/  IADD3 R10, PT, PT, R23, -R2, RZ ;  /* 0x80000002170a7210 */ /* 0x000fe40007ffe0ff */
[----:B------:R-:W-:Y:S02]  /*0ac0*/  ISETP.NE.U32.AND P1, PT, R2, RZ, PT ;  /* 0x000000ff0200720c */ /* 0x000fe40003f25070 */
[----:B------:R-:W-:-:S02]  /*0ad0*/  SEL R7, R20, R7, !P2 ;  /* 0x0000000714077207 */ /* 0x000fc40005000000 */
[----:B------:R-:W-:Y:S02]  /*0ae0*/  SEL R10, R10, R23, P3 ;  /* 0x000000170a0a7207 */ /* 0x000fe40001800000 */
[----:B------:R-:W-:Y:S01]  /*0af0*/  LOP3.LUT R19, RZ, R2, RZ, 0x33, !PT ;  /* 0x00000002ff137212 */ /* 0x000fe200078e33ff */
[----:B------:R-:W-:Y:S01]  /*0b00*/  IMAD R7, R7, R6, R5 ;  /* 0x0000000607077224 */ /* 0x000fe200078e0205 */
[----:B------:R-:W1:Y:S02]  /*0b10*/  I2F.U32.RP R23, R2 ;  /* 0x0000000200177306 */ /* 0x000e640000209000 */
[----:B------:R-:W-:Y:S01]  /*0b20*/  SEL R10, R19, R10, !P1 ;  /* 0x0000000a130a7207 */ /* 0x000fe20004800000 */
[----:B------:R-:W-:-:S04]  /*0b30*/  IMAD R7, R7, R3, R24 ;  /* 0x0000000307077224 */ /* 0x000fc800078e0218 */
[----:B------:R-:W-:Y:S01]  /*0b40*/  IMAD R7, R7, R2, R10 ;  /* 0x0000000207077224 */ /* 0x000fe200078e020a */
[----:B------:R-:W2:Y:S03]  /*0b50*/  I2F.U32.RP R3, R4 ;  /* 0x0000000400037306 */ /* 0x000ea60000209000 */
[----:B0-----:R-:W-:-:S05]  /*0b60*/  IMAD.WIDE.U32 R10, R7, 0x4, R8 ;  /* 0x00000004070a7825 */ /* 0x001fca00078e0008 */
[----:B-1----:R-:W0:Y:S08]  /*0b70*/  MUFU.RCP R23, R23 ;  /* 0x0000001700177308 */ /* 0x002e300000001000 */
[----:B--2---:R-:W1:Y:S01]  /*0b80*/  MUFU.RCP R3, R3 ;  /* 0x0000000300037308 */ /* 0x004e620000001000 */
[----:B------:R-:W-:Y:S01]  /*0b90*/  MOV R8, RZ ;  /* 0x000000ff00087202 */ /* 0x000fe20000000f00 */
[----:B------:R2:W5:Y:S01]  /*0ba0*/  LDG.E R11, desc[UR12][R10.64] ;  /* 0x0000000c0a0b7981 */ /* 0x000562000c1e1900 */
[----:B0-----:R-:W-:-:S06]  /*0bb0*/  IADD3 R9, PT, PT, R23, 0xffffffe, RZ ;  /* 0x0ffffffe17097810 */ /* 0x001fcc0007ffe0ff */
[----:B------:R-:W0:Y:S01]  /*0bc0*/  F2I.FTZ.U32.TRUNC.NTZ R9, R9 ;  /* 0x0000000900097305 */ /* 0x000e22000021f000 */
[----:B-1----:R-:W-:-:S07]  /*0bd0*/  VIADD R6, R3, 0xffffffe ;  /* 0x0ffffffe03067836 */ /* 0x002fce0000000000 */
[----:B------:R1:W3:Y:S01]  /*0be0*/  F2I.FTZ.U32.TRUNC.NTZ R7, R6 ;  /* 0x0000000600077305 */ /* 0x0002e2000021f000 */
[----:B0-----:R-:W-:Y:S01]  /*0bf0*/  IADD3 R25, PT, PT, RZ, -R9, RZ ;  /* 0x80000009ff197210 */ /* 0x001fe20007ffe0ff */
[----:B-1----:R-:W-:-:S04]  /*0c00*/  IMAD.MOV.U32 R6, RZ, RZ, RZ ;  /* 0x000000ffff067224 */ /* 0x002fc800078e00ff */
[----:B------:R-:W-:Y:S02]  /*0c10*/  IMAD R3, R25, R2, RZ ;  /* 0x0000000219037224 */ /* 0x000fe400078e02ff */
[----:B---3--:R-:W-:Y:S02]  /*0c20*/  IMAD.MOV R5, RZ, RZ, -R7 ;  /* 0x000000ffff057224 */ /* 0x008fe400078e0a07 */
[----:B------:R-:W-:-:S04]  /*0c30*/  IMAD.HI.U32 R8, R9, R3, R8 ;  /* 0x0000000309087227 */ /* 0x000fc800078e0008 */
[----:B------:R-:W-:-:S04]  /*0c40*/  IMAD R5, R5, R4, RZ ;  /* 0x0000000405057224 */ /* 0x000fc800078e02ff */
[----:B--2---:R-:W-:-:S07]  /*0c50*/  IMAD.HI.U32 R10, R7, R5, R6 ;  /* 0x00000005070a7227 */ /* 0x004fce00078e0006 */
.L_x_127:
[----:B------:R-:W-:Y:S05]  /*0c60*/  BSYNC.RECONVERGENT B1 ;  /* 0x0000000000017941 */ /* 0x000fea0003800200 */
.L_x_126:
[----:B------:R-:W0:Y:S02]  /*0c70*/  LDC.64 R2, c[0x0][0x3c8] ;  /* 0x0000f200ff027b82 */ /* 0x000e240000000a00 */
[----:B0-----:R-:W-:-:S04]  /*0c80*/  IMAD.WIDE.U32 R2, R21, 0x4, R2 ;  /* 0x0000000415027825 */ /* 0x001fc800078e0002 */
[----:B------:R-:W-:Y:S01]  /*0c90*/  VIADD R21, R21, UR6 ;  /* 0x0000000615157c36 */ /* 0x000fe20008000000 */
[----:B-----5:R0:W-:Y:S04]  /*0ca0*/  STG.E desc[UR12][R2.64], R11 ;  /* 0x0000000b02007986 */ /* 0x0201e8000c10190c */
[----:B------:R-:W-:-:S13]  /*0cb0*/  ISETP.GE.U32.AND P3, PT, R21, UR5, PT ;  /* 0x0000000515007c0c */ /* 0x000fda000bf66070 */
[----:B0-----:R-:W-:Y:S05]  /*0cc0*/  @!P3 BRA `(.L_x_128) ;  /* 0xfffffff80038b947 */ /* 0x001fea000383ffff */
[----:B------:R-:W-:Y:S05]  /*0cd0*/  BSYNC.RECONVERGENT B0 ;  /* 0x0000000000007941 */ /* 0x000fea0003800200 */
.L_x_125:
[----:B------:R-:W-:Y:S05]  /*0ce0*/  EXIT ;  /* 0x000000000000794d */ /* 0x000fea0003800000 */
.L_x_129:
        /* <DEDUP_REMOVED lines=9> */
.L_x_143:


//--------------------- .nv.shared.reserved.0     --------------------------
	.section	.nv.shared.reserved.0,"aw",@nobits
	.weak		__nv_reservedSMEM_offset_0_alias
	.size		__nv_reservedSMEM_offset_0_alias, 0, 64
	.other		__nv_reservedSMEM_offset_0_alias,@"STO_CUDA_RESERVED_SHARED STV_DEFAULT"
__nv_reservedSMEM_offset_0_alias:
	.zero		0
	.zero		64


//--------------------- .nv.shared._Z4gemmmmmPKfmS0_mPfm --------------------------
	.section	.nv.shared._Z4gemmmmmPKfmS0_mPfm,"aw",@nobits
	.sectionflags	@""
	.align	4
.nv.shared._Z4gemmmmmPKfmS0_mPfm:
	.zero		1536


//--------------------- .nv.constant0._Z12gemm_inversemmmPKfmS0_mPfmiiiii --------------------------
	.section	.nv.constant0._Z12gemm_inversemmmPKfmS0_mPfmiiiii,"a",@progbits
	.sectionflags	@""
	.align	4
.nv.constant0._Z12gemm_inversemmmPKfmS0_mPfmiiiii:
	.zero		988


//--------------------- .nv.constant0._Z10insertholePKfiiiiiiiiiPf --------------------------
	.section	.nv.constant0._Z10insertholePKfiiiiiiiiiPf,"a",@progbits
	.sectionflags	@""
	.align	4
.nv.constant0._Z10insertholePKfiiiiiiiiiPf:
	.zero		952


//--------------------- .nv.constant0._Z16filtergradkerneliiiiiiiiiiiiiiiiPKfS0_Pf --------------------------
	.section	.nv.constant0._Z16filtergradkerneliiiiiiiiiiiiiiiiPKfS0_Pf,"a",@progbits
	.sectionflags	@""
	.align	4
.nv.constant0._Z16filtergradkerneliiiiiiiiiiiiiiiiPKfS0_Pf:
	.zero		984


//--------------------- .nv.constant0._Z11gemm_filtermmmmmiiPKfmS0_mPfmi --------------------------
	.section	.nv.constant0._Z11gemm_filtermmmmmiiPKfmS0_mPfmi,"a",@progbits
	.sectionflags	@""
	.align	4
.nv.constant0._Z11gemm_filtermmmmmiiPKfmS0_mPfmi:
	.zero		996


//--------------------- .nv.constant0._Z6im2coliPKfiiiiiiiiiiiiiPf --------------------------
	.section	.nv.constant0._Z6im2coliPKfiiiiiiiiiiiiiPf,"a",@progbits
	.sectionflags	@""
	.align	4
.nv.constant0._Z6im2coliPKfiiiiiiiiiiiiiPf:
	.zero		976


//--------------------- .nv.constant0._Z4gemmmmmPKfmS0_mPfmi --------------------------
	.section	.nv.constant0._Z4gemmmmmPKfmS0_mPfmi,"a",@progbits
	.sectionflags	@""
	.align	4
.nv.constant0._Z4gemmmmmPKfmS0_mPfmi:
	.zero		972


//--------------------- .nv.constant0._Z4gemmmmmPKfmS0_mPfm --------------------------
	.section	.nv.constant0._Z4gemmmmmPKfmS0_mPfm,"a",@progbits
	.sectionflags	@""
	.align	4
.nv.constant0._Z4gemmmmmPKfmS0_mPfm:
	.zero		968


//--------------------- .nv.constant0._Z15im2col_improvedPKfiiiiiiiiiiiiiiiPf --------------------------
	.section	.nv.constant0._Z15im2col_improvedPKfiiiiiiiiiiiiiiiPf,"a",@progbits
	.sectionflags	@""
	.align	4
.nv.constant0._Z15im2col_improvedPKfiiiiiiiiiiiiiiiPf:
	.zero		976


//--------------------- SYMBOLS --------------------------

	.type		.nv.reservedSmem.offset0,@object
	.size		.nv.reservedSmem.offset0,0x4
	.type		.nv.reservedSmem.cap,@object
	.size		.nv.reservedSmem.cap,0x4
